// auto-generated by cutlass_sweep.conv — config: {"arch": "sm_90", "cluster_m": 1, "cluster_n": 1, "conv_kind": "fprop", "dtype": "tf32", "ndim": 2, "tile_k": 64, "tile_m": 256, "tile_n": 128}
#include "cutlass/cutlass.h"
#include "cute/tensor.hpp"
#include "cutlass/kernel_hardware_info.hpp"
#include "cutlass/conv/convolution.h"
#include "cutlass/conv/dispatch_policy.hpp"
#include "cutlass/conv/collective/collective_builder.hpp"
#include "cutlass/conv/kernel/conv_universal.hpp"
#include "cutlass/conv/device/conv_universal_adapter.hpp"
#include "cutlass/epilogue/collective/collective_builder.hpp"

using namespace cute;
using Elem = cutlass::tfloat32_t;
using Acc  = float;
using LayoutAB = cutlass::layout::TensorNHWC;
using LayoutC  = cutlass::layout::TensorNHWC;
constexpr auto ConvOp = cutlass::conv::Operator::kFprop;
using TileShape    = Shape<_256, _128, Shape<_64>>;
using ClusterShape = Shape<_1, _1, _1>;

using CollectiveEpilogue = typename cutlass::epilogue::collective::CollectiveBuilder<
    cutlass::arch::Sm90, cutlass::arch::OpClassTensorOp,
    TileShape, ClusterShape,
    cutlass::epilogue::collective::EpilogueTileAuto,
    Acc, Acc,
    Elem, LayoutC, 128 / cutlass::sizeof_bits<Elem>::value,
    Elem, LayoutC, 128 / cutlass::sizeof_bits<Elem>::value,
    cutlass::epilogue::collective::EpilogueScheduleAuto
  >::CollectiveOp;

using CollectiveMainloop = typename cutlass::conv::collective::CollectiveBuilder<
    cutlass::arch::Sm90, cutlass::arch::OpClassTensorOp, ConvOp,
    Elem, LayoutAB, 128 / cutlass::sizeof_bits<Elem>::value,
    Elem, LayoutAB, 128 / cutlass::sizeof_bits<Elem>::value,
    Acc,
    TileShape, ClusterShape,
    cutlass::conv::collective::StageCountAutoCarveout<
        static_cast<int>(sizeof(typename CollectiveEpilogue::SharedStorage))>,
    cutlass::conv::collective::KernelScheduleAuto
  >::CollectiveOp;

using ProblemShape = cutlass::conv::ConvProblemShape<
    ConvOp, CollectiveMainloop::DispatchPolicy::NumSpatialDimensions>;
using ConvKernel = cutlass::conv::kernel::ConvUniversal<
    ProblemShape, CollectiveMainloop, CollectiveEpilogue>;
using Conv = cutlass::conv::device::ConvUniversalAdapter<ConvKernel>;

auto* _anchor = &cutlass::device_kernel<ConvKernel>;


// ===== COMPILED SASS (sm_90a) =====

	.target	sm_90a

	.elftype	@"ET_EXEC"


//--------------------- .note.nv.tkinfo           --------------------------
	.section	.note.nv.tkinfo,"",@"SHT_NOTE"
	.sectionflags	@"SHF_NOTE_NV_TKINFO"
	.tkinfo
        /*0018*/ 	.word	0x00000002
        /*0030*/ 	.string	""
        /*0030*/ 	.string	"ptxas"
        /*0030*/ 	.string	"Cuda compilation tools, release 13.0, V13.0.88"
        /*0030*/ 	.string	"Build cuda_13.0.r13.0/compiler.36424714_0"
        /*0030*/ 	.string	"-arch sm_90a -m 64 "



//--------------------- .note.nv.cuinfo           --------------------------
	.section	.note.nv.cuinfo,"",@"SHT_NOTE"
	.sectionflags	@"SHF_NOTE_NV_CUINFO"
        /*0018*/ 	.short	0x0002
        /*001a*/ 	.short	0x005a
        /*001c*/ 	.short	0x0082
	.zero		2


//--------------------- .nv.info                  --------------------------
	.section	.nv.info,"",@"SHT_CUDA_INFO"
	.align	4


	//----- nvinfo : EIATTR_REGCOUNT
	.align		4
        /*0000*/ 	.byte	0x04, 0x2f
        /*0002*/ 	.short	(.L_12 - .L_11)
	.align		4
.L_11:
        /*0004*/ 	.word	index@(_ZN7cutlass13device_kernelINS_4conv6kernel13ConvUniversalINS1_16ConvProblemShapeILNS1_8OperatorE0ELi2EEENS1_10collective14CollectiveConvINS1_46MainloopSm90TmaGmmaWarpSpecializedImplicitGemmILS5_0ELi2ELi2EN4cute5tupleIJNSA_1CILi1EEESD_SD_EEENS1_36KernelImplicitTmaWarpSpecializedSm90ELi1EEENSB_IJNSC_ILi256EEENSC_ILi128EEENSB_IJNSC_ILi64EEEEEEEEENS_10tfloat32_tESM_NSA_8TiledMMAINSA_8MMA_AtomIJNSA_4SM904GMMA30MMA_64x128x8_F32TF32TF32_SS_TNILNSQ_7ScaleInE1ELSS_1EEEEEENSA_6LayoutISE_NSB_IJNSC_ILi0EEESW_SW_EEEEENSB_IJNSA_10UnderscoreESZ_SZ_EEEEENS7_6detail26Sm90ImplicitGemmTileTraitsINSA_20SM90_TMA_LOAD_IM2COLENSA_14ComposedLayoutINSA_7SwizzleILi3ELi4ELi3EEENSA_18smem_ptr_flag_bitsILi32EEENSV_INSB_IJNSB_IJNSC_ILi8EEENSC_ILi32EEEEEENSB_IJS1B_NSC_ILi2EEEEEENSB_IJSD_S1D_EEEEEENSB_IJNSB_IJS1B_NSC_ILi512EEEEEENSB_IJSD_SH_EEENSB_IJSW_NSC_ILi16384EEEEEEEEEEEEEvEENS13_INSA_13SM90_TMA_LOADENS15_IS17_S19_NSV_INSB_IJNSB_IJS1A_NSC_ILi16EEEEEES1E_S1F_EEENSB_IJS1I_S1J_NSB_IJSW_NSC_ILi8192EEEEEEEEEEEEEvEEEENS_8epilogue10collective6detail29Sm90TmaWarpSpecializedAdapterINS22_15DefaultEpilogueISM_NSB_IJNSB_IJlllEEESD_SW_EEES27_NS21_6thread17LinearCombinationISM_Li1EffLNS28_9ScaleType4KindE0ELNS_15FloatRoundStyleE2ESM_EENS_4gemm15EpilogueDefaultEEEEEvvEEEEvNT_6ParamsE)
        /*0008*/ 	.word	0x000000ff


	//----- nvinfo : EIATTR_FRAME_SIZE
	.align		4
.L_12:
        /*000c*/ 	.byte	0x04, 0x11
        /*000e*/ 	.short	(.L_14 - .L_13)
	.align		4
.L_13:
        /*0010*/ 	.word	index@(_ZN7cutlass13device_kernelINS_4conv6kernel13ConvUniversalINS1_16ConvProblemShapeILNS1_8OperatorE0ELi2EEENS1_10collective14CollectiveConvINS1_46MainloopSm90TmaGmmaWarpSpecializedImplicitGemmILS5_0ELi2ELi2EN4cute5tupleIJNSA_1CILi1EEESD_SD_EEENS1_36KernelImplicitTmaWarpSpecializedSm90ELi1EEENSB_IJNSC_ILi256EEENSC_ILi128EEENSB_IJNSC_ILi64EEEEEEEEENS_10tfloat32_tESM_NSA_8TiledMMAINSA_8MMA_AtomIJNSA_4SM904GMMA30MMA_64x128x8_F32TF32TF32_SS_TNILNSQ_7ScaleInE1ELSS_1EEEEEENSA_6LayoutISE_NSB_IJNSC_ILi0EEESW_SW_EEEEENSB_IJNSA_10UnderscoreESZ_SZ_EEEEENS7_6detail26Sm90ImplicitGemmTileTraitsINSA_20SM90_TMA_LOAD_IM2COLENSA_14ComposedLayoutINSA_7SwizzleILi3ELi4ELi3EEENSA_18smem_ptr_flag_bitsILi32EEENSV_INSB_IJNSB_IJNSC_ILi8EEENSC_ILi32EEEEEENSB_IJS1B_NSC_ILi2EEEEEENSB_IJSD_S1D_EEEEEENSB_IJNSB_IJS1B_NSC_ILi512EEEEEENSB_IJSD_SH_EEENSB_IJSW_NSC_ILi16384EEEEEEEEEEEEEvEENS13_INSA_13SM90_TMA_LOADENS15_IS17_S19_NSV_INSB_IJNSB_IJS1A_NSC_ILi16EEEEEES1E_S1F_EEENSB_IJS1I_S1J_NSB_IJSW_NSC_ILi8192EEEEEEEEEEEEEvEEEENS_8epilogue10collective6detail29Sm90TmaWarpSpecializedAdapterINS22_15DefaultEpilogueISM_NSB_IJNSB_IJlllEEESD_SW_EEES27_NS21_6thread17LinearCombinationISM_Li1EffLNS28_9ScaleType4KindE0ELNS_15FloatRoundStyleE2ESM_EENS_4gemm15EpilogueDefaultEEEEEvvEEEEvNT_6ParamsE)
        /*0014*/ 	.word	0x000006c8


	//----- nvinfo : EIATTR_MIN_STACK_SIZE
	.align		4
.L_14:
        /*0018*/ 	.byte	0x04, 0x12
        /*001a*/ 	.short	(.L_16 - .L_15)
	.align		4
.L_15:
        /*001c*/ 	.word	index@(_ZN7cutlass13device_kernelINS_4conv6kernel13ConvUniversalINS1_16ConvProblemShapeILNS1_8OperatorE0ELi2EEENS1_10collective14CollectiveConvINS1_46MainloopSm90TmaGmmaWarpSpecializedImplicitGemmILS5_0ELi2ELi2EN4cute5tupleIJNSA_1CILi1EEESD_SD_EEENS1_36KernelImplicitTmaWarpSpecializedSm90ELi1EEENSB_IJNSC_ILi256EEENSC_ILi128EEENSB_IJNSC_ILi64EEEEEEEEENS_10tfloat32_tESM_NSA_8TiledMMAINSA_8MMA_AtomIJNSA_4SM904GMMA30MMA_64x128x8_F32TF32TF32_SS_TNILNSQ_7ScaleInE1ELSS_1EEEEEENSA_6LayoutISE_NSB_IJNSC_ILi0EEESW_SW_EEEEENSB_IJNSA_10UnderscoreESZ_SZ_EEEEENS7_6detail26Sm90ImplicitGemmTileTraitsINSA_20SM90_TMA_LOAD_IM2COLENSA_14ComposedLayoutINSA_7SwizzleILi3ELi4ELi3EEENSA_18smem_ptr_flag_bitsILi32EEENSV_INSB_IJNSB_IJNSC_ILi8EEENSC_ILi32EEEEEENSB_IJS1B_NSC_ILi2EEEEEENSB_IJSD_S1D_EEEEEENSB_IJNSB_IJS1B_NSC_ILi512EEEEEENSB_IJSD_SH_EEENSB_IJSW_NSC_ILi16384EEEEEEEEEEEEEvEENS13_INSA_13SM90_TMA_LOADENS15_IS17_S19_NSV_INSB_IJNSB_IJS1A_NSC_ILi16EEEEEES1E_S1F_EEENSB_IJS1I_S1J_NSB_IJSW_NSC_ILi8192EEEEEEEEEEEEEvEEEENS_8epilogue10collective6detail29Sm90TmaWarpSpecializedAdapterINS22_15DefaultEpilogueISM_NSB_IJNSB_IJlllEEESD_SW_EEES27_NS21_6thread17LinearCombinationISM_Li1EffLNS28_9ScaleType4KindE0ELNS_15FloatRoundStyleE2ESM_EENS_4gemm15EpilogueDefaultEEEEEvvEEEEvNT_6ParamsE)
        /*0020*/ 	.word	0x000006c8
.L_16:


//--------------------- .nv.compat                --------------------------
	.section	.nv.compat,"",@"SHT_CUDA_COMPAT_INFO"
	.align	4
        /*0000*/ 	.byte	0x02, 0x09, 0x01, 0x00, 0x02, 0x02, 0x04, 0x00, 0x02, 0x05, 0x05, 0x00, 0x03, 0x07, 0x01, 0x01
        /*0010*/ 	.byte	0x02, 0x03, 0x01, 0x00, 0x02, 0x06, 0x01, 0x00, 0x04, 0x0b, 0x08, 0x00, 0x00, 0x00, 0x00, 0x00
        /*0020*/ 	.byte	0x00, 0x00, 0x00, 0x00


//--------------------- .nv.info._ZN7cutlass13device_kernelINS_4conv6kernel13ConvUniversalINS1_16ConvProblemShapeILNS1_8OperatorE0ELi2EEENS1_10collective14CollectiveConvINS1_46MainloopSm90TmaGmmaWarpSpecializedImplicitGemmILS5_0ELi2ELi2EN4cute5tupleIJNSA_1CILi1EEESD_SD_EEENS1_36KernelImplicitTmaWarpSpecializedSm90ELi1EEENSB_IJNSC_ILi256EEENSC_ILi128EEENSB_IJNSC_ILi64EEEEEEEEENS_10tfloat32_tESM_NSA_8TiledMMAINSA_8MMA_AtomIJNSA_4SM904GMMA30MMA_64x128x8_F32TF32TF32_SS_TNILNSQ_7ScaleInE1ELSS_1EEEEEENSA_6LayoutISE_NSB_IJNSC_ILi0EEESW_SW_EEEEENSB_IJNSA_10UnderscoreESZ_SZ_EEEEENS7_6detail26Sm90ImplicitGemmTileTraitsINSA_20SM90_TMA_LOAD_IM2COLENSA_14ComposedLayoutINSA_7SwizzleILi3ELi4ELi3EEENSA_18smem_ptr_flag_bitsILi32EEENSV_INSB_IJNSB_IJNSC_ILi8EEENSC_ILi32EEEEEENSB_IJS1B_NSC_ILi2EEEEEENSB_IJSD_S1D_EEEEEENSB_IJNSB_IJS1B_NSC_ILi512EEEEEENSB_IJSD_SH_EEENSB_IJSW_NSC_ILi16384EEEEEEEEEEEEEvEENS13_INSA_13SM90_TMA_LOADENS15_IS17_S19_NSV_INSB_IJNSB_IJS1A_NSC_ILi16EEEEEES1E_S1F_EEENSB_IJS1I_S1J_NSB_IJSW_NSC_ILi8192EEEEEEEEEEEEEvEEEENS_8epilogue10collective6detail29Sm90TmaWarpSpecializedAdapterINS22_15DefaultEpilogueISM_NSB_IJNSB_IJlllEEESD_SW_EEES27_NS21_6thread17LinearCombinationISM_Li1EffLNS28_9ScaleType4KindE0ELNS_15FloatRoundStyleE2ESM_EENS_4gemm15EpilogueDefaultEEEEEvvEEEEvNT_6ParamsE --------------------------
	.section	.nv.info._ZN7cutlass13device_kernelINS_4conv6kernel13ConvUniversalINS1_16ConvProblemShapeILNS1_8OperatorE0ELi2EEENS1_10collective14CollectiveConvINS1_46MainloopSm90TmaGmmaWarpSpecializedImplicitGemmILS5_0ELi2ELi2EN4cute5tupleIJNSA_1CILi1EEESD_SD_EEENS1_36KernelImplicitTmaWarpSpecializedSm90ELi1EEENSB_IJNSC_ILi256EEENSC_ILi128EEENSB_IJNSC_ILi64EEEEEEEEENS_10tfloat32_tESM_NSA_8TiledMMAINSA_8MMA_AtomIJNSA_4SM904GMMA30MMA_64x128x8_F32TF32TF32_SS_TNILNSQ_7ScaleInE1ELSS_1EEEEEENSA_6LayoutISE_NSB_IJNSC_ILi0EEESW_SW_EEEEENSB_IJNSA_10UnderscoreESZ_SZ_EEEEENS7_6detail26Sm90ImplicitGemmTileTraitsINSA_20SM90_TMA_LOAD_IM2COLENSA_14ComposedLayoutINSA_7SwizzleILi3ELi4ELi3EEENSA_18smem_ptr_flag_bitsILi32EEENSV_INSB_IJNSB_IJNSC_ILi8EEENSC_ILi32EEEEEENSB_IJS1B_NSC_ILi2EEEEEENSB_IJSD_S1D_EEEEEENSB_IJNSB_IJS1B_NSC_ILi512EEEEEENSB_IJSD_SH_EEENSB_IJSW_NSC_ILi16384EEEEEEEEEEEEEvEENS13_INSA_13SM90_TMA_LOADENS15_IS17_S19_NSV_INSB_IJNSB_IJS1A_NSC_ILi16EEEEEES1E_S1F_EEENSB_IJS1I_S1J_NSB_IJSW_NSC_ILi8192EEEEEEEEEEEEEvEEEENS_8epilogue10collective6detail29Sm90TmaWarpSpecializedAdapterINS22_15DefaultEpilogueISM_NSB_IJNSB_IJlllEEESD_SW_EEES27_NS21_6thread17LinearCombinationISM_Li1EffLNS28_9ScaleType4KindE0ELNS_15FloatRoundStyleE2ESM_EENS_4gemm15EpilogueDefaultEEEEEvvEEEEvNT_6ParamsE,"",@"SHT_CUDA_INFO"
	.sectionflags	@""
	.align	4


	//----- nvinfo : EIATTR_CUDA_API_VERSION
	.align		4
        /*0000*/ 	.byte	0x04, 0x37
        /*0002*/ 	.short	(.L_18 - .L_17)
.L_17:
        /*0004*/ 	.word	0x00000082


	//----- nvinfo : EIATTR_KPARAM_INFO
	.align		4
.L_18:
        /*0008*/ 	.byte	0x04, 0x17
        /*000a*/ 	.short	(.L_20 - .L_19)
.L_19:
        /*000c*/ 	.word	0x00000000
        /*0010*/ 	.short	0x0000
        /*0012*/ 	.short	0x0070
        /*0014*/ 	.byte	0x00, 0xf0, 0x01, 0x0e


	//----- nvinfo : EIATTR_SPARSE_MMA_MASK
	.align		4
.L_20:
        /*0018*/ 	.byte	0x03, 0x50
        /*001a*/ 	.short	0x0000


	//----- nvinfo : EIATTR_MAXREG_COUNT
	.align		4
        /*001c*/ 	.byte	0x03, 0x1b
        /*001e*/ 	.short	0x00ff


	//----- nvinfo : EIATTR_NUM_BARRIERS
	.align		4
        /*0020*/ 	.byte	0x02, 0x4c
        /*0022*/ 	.byte	0x01
	.zero		1


	//----- nvinfo : EIATTR_ANNOTATIONS
	.align		4
        /*0024*/ 	.byte	0x04, 0x55
        /*0026*/ 	.short	(.L_22 - .L_21)


	//   ....[0]....
.L_21:
        /*0028*/ 	.word	0x00000001
        /*002c*/ 	.byte	0x10, 0x07, 0x00, 0x00, 0x01, 0x00, 0x00, 0x00, 0x50, 0x07, 0x00, 0x00, 0x01, 0x00, 0x00, 0x00
        /* <DEDUP_REMOVED lines=694> */
        /*2b9c*/ 	.byte	0x50, 0x69, 0x01, 0x00, 0x01, 0x00, 0x00, 0x00, 0x70, 0x69, 0x01, 0x00


	//----- nvinfo : EIATTR_MERCURY_ISA_VERSION
	.align		4
.L_22:
        /*2ba8*/ 	.byte	0x03, 0x5f
        /*2baa*/ 	.short	0x0101


	//----- nvinfo : EIATTR_COOP_GROUP_MASK_REGIDS
	.align		4
        /*2bac*/ 	.byte	0x04, 0x29
        /*2bae*/ 	.short	(.L_24 - .L_23)


	//   ....[0]....
.L_23:
        /*2bb0*/ 	.word	0xffffffff


	//   ....[1]....
        /*2bb4*/ 	.word	0xffffffff


	//   ....[2]....
        /*2bb8*/ 	.word	0xffffffff


	//----- nvinfo : EIATTR_COOP_GROUP_INSTR_OFFSETS
	.align		4
.L_24:
        /*2bbc*/ 	.byte	0x04, 0x28
        /*2bbe*/ 	.short	(.L_26 - .L_25)


	//   ....[0]....
.L_25:
        /*2bc0*/ 	.word	0x00000060


	//   ....[1]....
        /*2bc4*/ 	.word	0x00000090


	//   ....[2]....
        /*2bc8*/ 	.word	0x00000190


	//----- nvinfo : EIATTR_MBARRIER_INSTR_OFFSETS
	.align		4
.L_26:
        /*2bcc*/ 	.byte	0x04, 0x39
        /*2bce*/ 	.short	(.L_28 - .L_27)


	//   ....[0]....
.L_27:
        /*2bd0*/ 	.word	0x000002f0
        /*2bd4*/ 	.word	0x000000ff
        /*2bd8*/ 	.word	0x00030000
        /*2bdc*/ 	.short	0x0100
        /*2bde*/ 	.byte	0x09
	.zero		1


	//   ....[1]....
        /*2be0*/ 	.word	0x00000300
        /*2be4*/ 	.word	0x000000ff
        /*2be8*/ 	.word	0x00030010
        /*2bec*/ 	.short	0x0100
        /*2bee*/ 	.byte	0x09
	.zero		1


	//   ....[2]....
        /*2bf0*/ 	.word	0x00000310
        /*2bf4*/ 	.word	0x000000ff
        /*2bf8*/ 	.word	0x00030008
        /*2bfc*/ 	.short	0x0100
        /*2bfe*/ 	.byte	0x09
	.zero		1


	//   ....[3]....
        /*2c00*/ 	.word	0x00000320
        /*2c04*/ 	.word	0x000000ff
        /*2c08*/ 	.word	0x00030018
        /*2c0c*/ 	.short	0x0100
        /*2c0e*/ 	.byte	0x09
	.zero		1


	//   ....[4]....
        /*2c10*/ 	.word	0x00001210
        /*2c14*/ 	.word	0x00000005
        /*2c18*/ 	.word	0x00030000
        /*2c1c*/ 	.short	0x010a
        /*2c1e*/ 	.byte	0x3f
	.zero		1


	//   ....[5]....
        /*2c20*/ 	.word	0x00005da0
        /*2c24*/ 	.word	0x00000000
        /*2c28*/ 	.word	0x00030000
        /*2c2c*/ 	.short	0x010a
        /*2c2e*/ 	.byte	0x3f
	.zero		1


	//   ....[6]....
        /*2c30*/ 	.word	0x0000ad80
        /*2c34*/ 	.word	0x000000ff
        /*2c38*/ 	.word	0x00000000
        /*2c3c*/ 	.short	0x0101
        /*2c3e*/ 	.byte	0x09
	.zero		1


	//   ....[7]....
        /*2c40*/ 	.word	0x0000afb0
        /*2c44*/ 	.word	0x000000ff
        /*2c48*/ 	.word	0x00000000
        /*2c4c*/ 	.short	0x0101
        /*2c4e*/ 	.byte	0x04
	.zero		1


	//   ....[8]....
        /*2c50*/ 	.word	0x0001b870
        /*2c54*/ 	.word	0x0000000b
        /*2c58*/ 	.word	0x00030010
        /*2c5c*/ 	.short	0x010a
        /*2c5e*/ 	.byte	0x3f
	.zero		1


	//   ....[9]....
        /*2c60*/ 	.word	0x00022520
        /*2c64*/ 	.word	0x00000003
        /*2c68*/ 	.word	0x00000000
        /*2c6c*/ 	.short	0x010a
        /*2c6e*/ 	.byte	0x3f
	.zero		1


	//   ....[10]....
        /*2c70*/ 	.word	0x000225f0
        /*2c74*/ 	.word	0x00000003
        /*2c78*/ 	.word	0x00000000
        /*2c7c*/ 	.short	0x010a
        /*2c7e*/ 	.byte	0x3f
	.zero		1


	//----- nvinfo : EIATTR_NUM_MBARRIERS
	.align		4
.L_28:
        /*2c80*/ 	.byte	0x03, 0x38
        /*2c82*/ 	.short	0x0004


	//----- nvinfo : EIATTR_EXIT_INSTR_OFFSETS
	.align		4
        /*2c84*/ 	.byte	0x04, 0x1c
        /*2c86*/ 	.short	(.L_30 - .L_29)


	//   ....[0]....
.L_29:
        /*2c88*/ 	.word	0x00000700


	//   ....[1]....
        /*2c8c*/ 	.word	0x0000b1f0


	//   ....[2]....
        /*2c90*/ 	.word	0x00016240


	//   ....[3]....
        /*2c94*/ 	.word	0x00016280


	//   ....[4]....
        /*2c98*/ 	.word	0x0001b330


	//   ....[5]....
        /*2c9c*/ 	.word	0x0001b370


	//   ....[6]....
        /*2ca0*/ 	.word	0x0001b390


	//   ....[7]....
        /*2ca4*/ 	.word	0x000223d0


	//   ....[8]....
        /*2ca8*/ 	.word	0x00022620


	//----- nvinfo : EIATTR_MAX_THREADS
	.align		4
.L_30:
        /*2cac*/ 	.byte	0x04, 0x05
        /*2cae*/ 	.short	(.L_32 - .L_31)
.L_31:
        /*2cb0*/ 	.word	0x00000100
        /*2cb4*/ 	.word	0x00000001
        /*2cb8*/ 	.word	0x00000001


	//----- nvinfo : EIATTR_CRS_STACK_SIZE
	.align		4
.L_32:
        /*2cbc*/ 	.byte	0x04, 0x1e
        /*2cbe*/ 	.short	(.L_34 - .L_33)
.L_33:
        /*2cc0*/ 	.word	0x00000000


	//----- nvinfo : EIATTR_CBANK_PARAM_SIZE
	.align		4
.L_34:
        /*2cc4*/ 	.byte	0x03, 0x19
        /*2cc6*/ 	.short	0x03f0


	//----- nvinfo : EIATTR_PARAM_CBANK
	.align		4
        /*2cc8*/ 	.byte	0x04, 0x0a
        /*2cca*/ 	.short	(.L_36 - .L_35)
	.align		4
.L_35:
        /*2ccc*/ 	.word	index@(.nv.constant0._ZN7cutlass13device_kernelINS_4conv6kernel13ConvUniversalINS1_16ConvProblemShapeILNS1_8OperatorE0ELi2EEENS1_10collective14CollectiveConvINS1_46MainloopSm90TmaGmmaWarpSpecializedImplicitGemmILS5_0ELi2ELi2EN4cute5tupleIJNSA_1CILi1EEESD_SD_EEENS1_36KernelImplicitTmaWarpSpecializedSm90ELi1EEENSB_IJNSC_ILi256EEENSC_ILi128EEENSB_IJNSC_ILi64EEEEEEEEENS_10tfloat32_tESM_NSA_8TiledMMAINSA_8MMA_AtomIJNSA_4SM904GMMA30MMA_64x128x8_F32TF32TF32_SS_TNILNSQ_7ScaleInE1ELSS_1EEEEEENSA_6LayoutISE_NSB_IJNSC_ILi0EEESW_SW_EEEEENSB_IJNSA_10UnderscoreESZ_SZ_EEEEENS7_6detail26Sm90ImplicitGemmTileTraitsINSA_20SM90_TMA_LOAD_IM2COLENSA_14ComposedLayoutINSA_7SwizzleILi3ELi4ELi3EEENSA_18smem_ptr_flag_bitsILi32EEENSV_INSB_IJNSB_IJNSC_ILi8EEENSC_ILi32EEEEEENSB_IJS1B_NSC_ILi2EEEEEENSB_IJSD_S1D_EEEEEENSB_IJNSB_IJS1B_NSC_ILi512EEEEEENSB_IJSD_SH_EEENSB_IJSW_NSC_ILi16384EEEEEEEEEEEEEvEENS13_INSA_13SM90_TMA_LOADENS15_IS17_S19_NSV_INSB_IJNSB_IJS1A_NSC_ILi16EEEEEES1E_S1F_EEENSB_IJS1I_S1J_NSB_IJSW_NSC_ILi8192EEEEEEEEEEEEEvEEEENS_8epilogue10collective6detail29Sm90TmaWarpSpecializedAdapterINS22_15DefaultEpilogueISM_NSB_IJNSB_IJlllEEESD_SW_EEES27_NS21_6thread17LinearCombinationISM_Li1EffLNS28_9ScaleType4KindE0ELNS_15FloatRoundStyleE2ESM_EENS_4gemm15EpilogueDefaultEEEEEvvEEEEvNT_6ParamsE)
        /*2cd0*/ 	.short	0x0210
        /*2cd2*/ 	.short	0x03f0


	//----- nvinfo : EIATTR_SW_WAR
	.align		4
.L_36:
        /*2cd4*/ 	.byte	0x04, 0x36
        /*2cd6*/ 	.short	(.L_38 - .L_37)
.L_37:
        /*2cd8*/ 	.word	0x00000008
.L_38:


//--------------------- .nv.callgraph             --------------------------
	.section	.nv.callgraph,"",@"SHT_CUDA_CALLGRAPH"
	.align	4
	.sectionentsize	8
	.align		4
        /*0000*/ 	.word	0x00000000
	.align		4
        /*0004*/ 	.word	0xffffffff
	.align		4
        /*0008*/ 	.word	0x00000000
	.align		4
        /*000c*/ 	.word	0xfffffffe
	.align		4
        /*0010*/ 	.word	0x00000000
	.align		4
        /*0014*/ 	.word	0xfffffffd
	.align		4
        /*0018*/ 	.word	0x00000000
	.align		4
        /*001c*/ 	.word	0xfffffffc


//--------------------- .nv.constant4             --------------------------
	.section	.nv.constant4,"a",@progbits
	.align	8
	.align		8
.nv.constant4:
        /*0000*/ 	.dword	_ZN39_INTERNAL_88ec6bb4_4_k_cu_cd3835f1_37954cuda3std3__45__cpo5beginE
	.align		8
        /*0008*/ 	.dword	_ZN39_INTERNAL_88ec6bb4_4_k_cu_cd3835f1_37954cuda3std3__45__cpo3endE
	.align		8
        /*0010*/ 	.dword	_ZN39_INTERNAL_88ec6bb4_4_k_cu_cd3835f1_37954cuda3std3__45__cpo6cbeginE
	.align		8
        /*0018*/ 	.dword	_ZN39_INTERNAL_88ec6bb4_4_k_cu_cd3835f1_37954cuda3std3__45__cpo4cendE
	.align		8
        /*0020*/ 	.dword	_ZN39_INTERNAL_88ec6bb4_4_k_cu_cd3835f1_37954cuda3std3__441_GLOBAL__N__88ec6bb4_4_k_cu_cd3835f1_37956ignoreE
	.align		8
        /*0028*/ 	.dword	_ZN39_INTERNAL_88ec6bb4_4_k_cu_cd3835f1_37954cuda3std3__419piecewise_constructE
	.align		8
        /*0030*/ 	.dword	_ZN39_INTERNAL_88ec6bb4_4_k_cu_cd3835f1_37954cuda3std3__48in_placeE
	.align		8
        /*0038*/ 	.dword	_ZN39_INTERNAL_88ec6bb4_4_k_cu_cd3835f1_37954cuda3std6ranges3__45__cpo4swapE
	.align		8
        /*0040*/ 	.dword	_ZN39_INTERNAL_88ec6bb4_4_k_cu_cd3835f1_37954cuda3std6ranges3__45__cpo9iter_moveE
	.align		8
        /*0048*/ 	.dword	_ZN39_INTERNAL_88ec6bb4_4_k_cu_cd3835f1_37954cute7productE
	.align		8
        /*0050*/ 	.dword	_ZN39_INTERNAL_88ec6bb4_4_k_cu_cd3835f1_37954cute1_E


//--------------------- .text._ZN7cutlass13device_kernelINS_4conv6kernel13ConvUniversalINS1_16ConvProblemShapeILNS1_8OperatorE0ELi2EEENS1_10collective14CollectiveConvINS1_46MainloopSm90TmaGmmaWarpSpecializedImplicitGemmILS5_0ELi2ELi2EN4cute5tupleIJNSA_1CILi1EEESD_SD_EEENS1_36KernelImplicitTmaWarpSpecializedSm90ELi1EEENSB_IJNSC_ILi256EEENSC_ILi128EEENSB_IJNSC_ILi64EEEEEEEEENS_10tfloat32_tESM_NSA_8TiledMMAINSA_8MMA_AtomIJNSA_4SM904GMMA30MMA_64x128x8_F32TF32TF32_SS_TNILNSQ_7ScaleInE1ELSS_1EEEEEENSA_6LayoutISE_NSB_IJNSC_ILi0EEESW_SW_EEEEENSB_IJNSA_10UnderscoreESZ_SZ_EEEEENS7_6detail26Sm90ImplicitGemmTileTraitsINSA_20SM90_TMA_LOAD_IM2COLENSA_14ComposedLayoutINSA_7SwizzleILi3ELi4ELi3EEENSA_18smem_ptr_flag_bitsILi32EEENSV_INSB_IJNSB_IJNSC_ILi8EEENSC_ILi32EEEEEENSB_IJS1B_NSC_ILi2EEEEEENSB_IJSD_S1D_EEEEEENSB_IJNSB_IJS1B_NSC_ILi512EEEEEENSB_IJSD_SH_EEENSB_IJSW_NSC_ILi16384EEEEEEEEEEEEEvEENS13_INSA_13SM90_TMA_LOADENS15_IS17_S19_NSV_INSB_IJNSB_IJS1A_NSC_ILi16EEEEEES1E_S1F_EEENSB_IJS1I_S1J_NSB_IJSW_NSC_ILi8192EEEEEEEEEEEEEvEEEENS_8epilogue10collective6detail29Sm90TmaWarpSpecializedAdapterINS22_15DefaultEpilogueISM_NSB_IJNSB_IJlllEEESD_SW_EEES27_NS21_6thread17LinearCombinationISM_Li1EffLNS28_9ScaleType4KindE0ELNS_15FloatRoundStyleE2ESM_EENS_4gemm15EpilogueDefaultEEEEEvvEEEEvNT_6ParamsE --------------------------
	.section	.text._ZN7cutlass13device_kernelINS_4conv6kernel13ConvUniversalINS1_16ConvProblemShapeILNS1_8OperatorE0ELi2EEENS1_10collective14CollectiveConvINS1_46MainloopSm90TmaGmmaWarpSpecializedImplicitGemmILS5_0ELi2ELi2EN4cute5tupleIJNSA_1CILi1EEESD_SD_EEENS1_36KernelImplicitTmaWarpSpecializedSm90ELi1EEENSB_IJNSC_ILi256EEENSC_ILi128EEENSB_IJNSC_ILi64EEEEEEEEENS_10tfloat32_tESM_NSA_8TiledMMAINSA_8MMA_AtomIJNSA_4SM904GMMA30MMA_64x128x8_F32TF32TF32_SS_TNILNSQ_7ScaleInE1ELSS_1EEEEEENSA_6LayoutISE_NSB_IJNSC_ILi0EEESW_SW_EEEEENSB_IJNSA_10UnderscoreESZ_SZ_EEEEENS7_6detail26Sm90ImplicitGemmTileTraitsINSA_20SM90_TMA_LOAD_IM2COLENSA_14ComposedLayoutINSA_7SwizzleILi3ELi4ELi3EEENSA_18smem_ptr_flag_bitsILi32EEENSV_INSB_IJNSB_IJNSC_ILi8EEENSC_ILi32EEEEEENSB_IJS1B_NSC_ILi2EEEEEENSB_IJSD_S1D_EEEEEENSB_IJNSB_IJS1B_NSC_ILi512EEEEEENSB_IJSD_SH_EEENSB_IJSW_NSC_ILi16384EEEEEEEEEEEEEvEENS13_INSA_13SM90_TMA_LOADENS15_IS17_S19_NSV_INSB_IJNSB_IJS1A_NSC_ILi16EEEEEES1E_S1F_EEENSB_IJS1I_S1J_NSB_IJSW_NSC_ILi8192EEEEEEEEEEEEEvEEEENS_8epilogue10collective6detail29Sm90TmaWarpSpecializedAdapterINS22_15DefaultEpilogueISM_NSB_IJNSB_IJlllEEESD_SW_EEES27_NS21_6thread17LinearCombinationISM_Li1EffLNS28_9ScaleType4KindE0ELNS_15FloatRoundStyleE2ESM_EENS_4gemm15EpilogueDefaultEEEEEvvEEEEvNT_6ParamsE,"ax",@progbits
	.align	128
.text._ZN7cutlass13device_kernelINS_4conv6kernel13ConvUniversalINS1_16ConvProblemShapeILNS1_8OperatorE0ELi2EEENS1_10collective14CollectiveConvINS1_46MainloopSm90TmaGmmaWarpSpecializedImplicitGemmILS5_0ELi2ELi2EN4cute5tupleIJNSA_1CILi1EEESD_SD_EEENS1_36KernelImplicitTmaWarpSpecializedSm90ELi1EEENSB_IJNSC_ILi256EEENSC_ILi128EEENSB_IJNSC_ILi64EEEEEEEEENS_10tfloat32_tESM_NSA_8TiledMMAINSA_8MMA_AtomIJNSA_4SM904GMMA30MMA_64x128x8_F32TF32TF32_SS_TNILNSQ_7ScaleInE1ELSS_1EEEEEENSA_6LayoutISE_NSB_IJNSC_ILi0EEESW_SW_EEEEENSB_IJNSA_10UnderscoreESZ_SZ_EEEEENS7_6detail26Sm90ImplicitGemmTileTraitsINSA_20SM90_TMA_LOAD_IM2COLENSA_14ComposedLayoutINSA_7SwizzleILi3ELi4ELi3EEENSA_18smem_ptr_flag_bitsILi32EEENSV_INSB_IJNSB_IJNSC_ILi8EEENSC_ILi32EEEEEENSB_IJS1B_NSC_ILi2EEEEEENSB_IJSD_S1D_EEEEEENSB_IJNSB_IJS1B_NSC_ILi512EEEEEENSB_IJSD_SH_EEENSB_IJSW_NSC_ILi16384EEEEEEEEEEEEEvEENS13_INSA_13SM90_TMA_LOADENS15_IS17_S19_NSV_INSB_IJNSB_IJS1A_NSC_ILi16EEEEEES1E_S1F_EEENSB_IJS1I_S1J_NSB_IJSW_NSC_ILi8192EEEEEEEEEEEEEvEEEENS_8epilogue10collective6detail29Sm90TmaWarpSpecializedAdapterINS22_15DefaultEpilogueISM_NSB_IJNSB_IJlllEEESD_SW_EEES27_NS21_6thread17LinearCombinationISM_Li1EffLNS28_9ScaleType4KindE0ELNS_15FloatRoundStyleE2ESM_EENS_4gemm15EpilogueDefaultEEEEEvvEEEEvNT_6ParamsE:
        .type           _ZN7cutlass13device_kernelINS_4conv6kernel13ConvUniversalINS1_16ConvProblemShapeILNS1_8OperatorE0ELi2EEENS1_10collective14CollectiveConvINS1_46MainloopSm90TmaGmmaWarpSpecializedImplicitGemmILS5_0ELi2ELi2EN4cute5tupleIJNSA_1CILi1EEESD_SD_EEENS1_36KernelImplicitTmaWarpSpecializedSm90ELi1EEENSB_IJNSC_ILi256EEENSC_ILi128EEENSB_IJNSC_ILi64EEEEEEEEENS_10tfloat32_tESM_NSA_8TiledMMAINSA_8MMA_AtomIJNSA_4SM904GMMA30MMA_64x128x8_F32TF32TF32_SS_TNILNSQ_7ScaleInE1ELSS_1EEEEEENSA_6LayoutISE_NSB_IJNSC_ILi0EEESW_SW_EEEEENSB_IJNSA_10UnderscoreESZ_SZ_EEEEENS7_6detail26Sm90ImplicitGemmTileTraitsINSA_20SM90_TMA_LOAD_IM2COLENSA_14ComposedLayoutINSA_7SwizzleILi3ELi4ELi3EEENSA_18smem_ptr_flag_bitsILi32EEENSV_INSB_IJNSB_IJNSC_ILi8EEENSC_ILi32EEEEEENSB_IJS1B_NSC_ILi2EEEEEENSB_IJSD_S1D_EEEEEENSB_IJNSB_IJS1B_NSC_ILi512EEEEEENSB_IJSD_SH_EEENSB_IJSW_NSC_ILi16384EEEEEEEEEEEEEvEENS13_INSA_13SM90_TMA_LOADENS15_IS17_S19_NSV_INSB_IJNSB_IJS1A_NSC_ILi16EEEEEES1E_S1F_EEENSB_IJS1I_S1J_NSB_IJSW_NSC_ILi8192EEEEEEEEEEEEEvEEEENS_8epilogue10collective6detail29Sm90TmaWarpSpecializedAdapterINS22_15DefaultEpilogueISM_NSB_IJNSB_IJlllEEESD_SW_EEES27_NS21_6thread17LinearCombinationISM_Li1EffLNS28_9ScaleType4KindE0ELNS_15FloatRoundStyleE2ESM_EENS_4gemm15EpilogueDefaultEEEEEvvEEEEvNT_6ParamsE,@function
        .size           _ZN7cutlass13device_kernelINS_4conv6kernel13ConvUniversalINS1_16ConvProblemShapeILNS1_8OperatorE0ELi2EEENS1_10collective14CollectiveConvINS1_46MainloopSm90TmaGmmaWarpSpecializedImplicitGemmILS5_0ELi2ELi2EN4cute5tupleIJNSA_1CILi1EEESD_SD_EEENS1_36KernelImplicitTmaWarpSpecializedSm90ELi1EEENSB_IJNSC_ILi256EEENSC_ILi128EEENSB_IJNSC_ILi64EEEEEEEEENS_10tfloat32_tESM_NSA_8TiledMMAINSA_8MMA_AtomIJNSA_4SM904GMMA30MMA_64x128x8_F32TF32TF32_SS_TNILNSQ_7ScaleInE1ELSS_1EEEEEENSA_6LayoutISE_NSB_IJNSC_ILi0EEESW_SW_EEEEENSB_IJNSA_10UnderscoreESZ_SZ_EEEEENS7_6detail26Sm90ImplicitGemmTileTraitsINSA_20SM90_TMA_LOAD_IM2COLENSA_14ComposedLayoutINSA_7SwizzleILi3ELi4ELi3EEENSA_18smem_ptr_flag_bitsILi32EEENSV_INSB_IJNSB_IJNSC_ILi8EEENSC_ILi32EEEEEENSB_IJS1B_NSC_ILi2EEEEEENSB_IJSD_S1D_EEEEEENSB_IJNSB_IJS1B_NSC_ILi512EEEEEENSB_IJSD_SH_EEENSB_IJSW_NSC_ILi16384EEEEEEEEEEEEEvEENS13_INSA_13SM90_TMA_LOADENS15_IS17_S19_NSV_INSB_IJNSB_IJS1A_NSC_ILi16EEEEEES1E_S1F_EEENSB_IJS1I_S1J_NSB_IJSW_NSC_ILi8192EEEEEEEEEEEEEvEEEENS_8epilogue10collective6detail29Sm90TmaWarpSpecializedAdapterINS22_15DefaultEpilogueISM_NSB_IJNSB_IJlllEEESD_SW_EEES27_NS21_6thread17LinearCombinationISM_Li1EffLNS28_9ScaleType4KindE0ELNS_15FloatRoundStyleE2ESM_EENS_4gemm15EpilogueDefaultEEEEEvvEEEEvNT_6ParamsE,(.L_x_533 - _ZN7cutlass13device_kernelINS_4conv6kernel13ConvUniversalINS1_16ConvProblemShapeILNS1_8OperatorE0ELi2EEENS1_10collective14CollectiveConvINS1_46MainloopSm90TmaGmmaWarpSpecializedImplicitGemmILS5_0ELi2ELi2EN4cute5tupleIJNSA_1CILi1EEESD_SD_EEENS1_36KernelImplicitTmaWarpSpecializedSm90ELi1EEENSB_IJNSC_ILi256EEENSC_ILi128EEENSB_IJNSC_ILi64EEEEEEEEENS_10tfloat32_tESM_NSA_8TiledMMAINSA_8MMA_AtomIJNSA_4SM904GMMA30MMA_64x128x8_F32TF32TF32_SS_TNILNSQ_7ScaleInE1ELSS_1EEEEEENSA_6LayoutISE_NSB_IJNSC_ILi0EEESW_SW_EEEEENSB_IJNSA_10UnderscoreESZ_SZ_EEEEENS7_6detail26Sm90ImplicitGemmTileTraitsINSA_20SM90_TMA_LOAD_IM2COLENSA_14ComposedLayoutINSA_7SwizzleILi3ELi4ELi3EEENSA_18smem_ptr_flag_bitsILi32EEENSV_INSB_IJNSB_IJNSC_ILi8EEENSC_ILi32EEEEEENSB_IJS1B_NSC_ILi2EEEEEENSB_IJSD_S1D_EEEEEENSB_IJNSB_IJS1B_NSC_ILi512EEEEEENSB_IJSD_SH_EEENSB_IJSW_NSC_ILi16384EEEEEEEEEEEEEvEENS13_INSA_13SM90_TMA_LOADENS15_IS17_S19_NSV_INSB_IJNSB_IJS1A_NSC_ILi16EEEEEES1E_S1F_EEENSB_IJS1I_S1J_NSB_IJSW_NSC_ILi8192EEEEEEEEEEEEEvEEEENS_8epilogue10collective6detail29Sm90TmaWarpSpecializedAdapterINS22_15DefaultEpilogueISM_NSB_IJNSB_IJlllEEESD_SW_EEES27_NS21_6thread17LinearCombinationISM_Li1EffLNS28_9ScaleType4KindE0ELNS_15FloatRoundStyleE2ESM_EENS_4gemm15EpilogueDefaultEEEEEvvEEEEvNT_6ParamsE)
        .other          _ZN7cutlass13device_kernelINS_4conv6kernel13ConvUniversalINS1_16ConvProblemShapeILNS1_8OperatorE0ELi2EEENS1_10collective14CollectiveConvINS1_46MainloopSm90TmaGmmaWarpSpecializedImplicitGemmILS5_0ELi2ELi2EN4cute5tupleIJNSA_1CILi1EEESD_SD_EEENS1_36KernelImplicitTmaWarpSpecializedSm90ELi1EEENSB_IJNSC_ILi256EEENSC_ILi128EEENSB_IJNSC_ILi64EEEEEEEEENS_10tfloat32_tESM_NSA_8TiledMMAINSA_8MMA_AtomIJNSA_4SM904GMMA30MMA_64x128x8_F32TF32TF32_SS_TNILNSQ_7ScaleInE1ELSS_1EEEEEENSA_6LayoutISE_NSB_IJNSC_ILi0EEESW_SW_EEEEENSB_IJNSA_10UnderscoreESZ_SZ_EEEEENS7_6detail26Sm90ImplicitGemmTileTraitsINSA_20SM90_TMA_LOAD_IM2COLENSA_14ComposedLayoutINSA_7SwizzleILi3ELi4ELi3EEENSA_18smem_ptr_flag_bitsILi32EEENSV_INSB_IJNSB_IJNSC_ILi8EEENSC_ILi32EEEEEENSB_IJS1B_NSC_ILi2EEEEEENSB_IJSD_S1D_EEEEEENSB_IJNSB_IJS1B_NSC_ILi512EEEEEENSB_IJSD_SH_EEENSB_IJSW_NSC_ILi16384EEEEEEEEEEEEEvEENS13_INSA_13SM90_TMA_LOADENS15_IS17_S19_NSV_INSB_IJNSB_IJS1A_NSC_ILi16EEEEEES1E_S1F_EEENSB_IJS1I_S1J_NSB_IJSW_NSC_ILi8192EEEEEEEEEEEEEvEEEENS_8epilogue10collective6detail29Sm90TmaWarpSpecializedAdapterINS22_15DefaultEpilogueISM_NSB_IJNSB_IJlllEEESD_SW_EEES27_NS21_6thread17LinearCombinationISM_Li1EffLNS28_9ScaleType4KindE0ELNS_15FloatRoundStyleE2ESM_EENS_4gemm15EpilogueDefaultEEEEEvvEEEEvNT_6ParamsE,@"STO_CUDA_ENTRY STV_DEFAULT"
_ZN7cutlass13device_kernelINS_4conv6kernel13ConvUniversalINS1_16ConvProblemShapeILNS1_8OperatorE0ELi2EEENS1_10collective14CollectiveConvINS1_46MainloopSm90TmaGmmaWarpSpecializedImplicitGemmILS5_0ELi2ELi2EN4cute5tupleIJNSA_1CILi1EEESD_SD_EEENS1_36KernelImplicitTmaWarpSpecializedSm90ELi1EEENSB_IJNSC_ILi256EEENSC_ILi128EEENSB_IJNSC_ILi64EEEEEEEEENS_10tfloat32_tESM_NSA_8TiledMMAINSA_8MMA_AtomIJNSA_4SM904GMMA30MMA_64x128x8_F32TF32TF32_SS_TNILNSQ_7ScaleInE1ELSS_1EEEEEENSA_6LayoutISE_NSB_IJNSC_ILi0EEESW_SW_EEEEENSB_IJNSA_10UnderscoreESZ_SZ_EEEEENS7_6detail26Sm90ImplicitGemmTileTraitsINSA_20SM90_TMA_LOAD_IM2COLENSA_14ComposedLayoutINSA_7SwizzleILi3ELi4ELi3EEENSA_18smem_ptr_flag_bitsILi32EEENSV_INSB_IJNSB_IJNSC_ILi8EEENSC_ILi32EEEEEENSB_IJS1B_NSC_ILi2EEEEEENSB_IJSD_S1D_EEEEEENSB_IJNSB_IJS1B_NSC_ILi512EEEEEENSB_IJSD_SH_EEENSB_IJSW_NSC_ILi16384EEEEEEEEEEEEEvEENS13_INSA_13SM90_TMA_LOADENS15_IS17_S19_NSV_INSB_IJNSB_IJS1A_NSC_ILi16EEEEEES1E_S1F_EEENSB_IJS1I_S1J_NSB_IJSW_NSC_ILi8192EEEEEEEEEEEEEvEEEENS_8epilogue10collective6detail29Sm90TmaWarpSpecializedAdapterINS22_15DefaultEpilogueISM_NSB_IJNSB_IJlllEEESD_SW_EEES27_NS21_6thread17LinearCombinationISM_Li1EffLNS28_9ScaleType4KindE0ELNS_15FloatRoundStyleE2ESM_EENS_4gemm15EpilogueDefaultEEEEEvvEEEEvNT_6ParamsE:
[----:B------:R-:W0:Y:S01]  /*0000*/  LDC R1, c[0x0][0x28] ;  /* 0x00000a00ff017b82 */ /* 0x000e220000000800 */
[----:B------:R-:W1:Y:S01]  /*0010*/  S2R R6, SR_TID.X ;  /* 0x0000000000067919 */ /* 0x000e620000002100 */
[----:B------:R-:W-:Y:S01]  /*0020*/  ELECT P0, URZ, PT ;  /* 0x00000000003f782f */ /* 0x000fe20003800000 */
[----:B------:R-:W-:Y:S01]  /*0030*/  BSSY B0, `(.L_x_0) ;  /* 0x0000015000007945 */ /* 0x000fe20003800000 */
[----:B0-----:R-:W-:Y:S01]  /*0040*/  VIADD R1, R1, 0xfffff938 ;  /* 0xfffff93801017836 */ /* 0x001fe20000000000 */
[----:B-1----:R-:W-:-:S05]  /*0050*/  SHF.R.U32.HI R0, RZ, 0x5, R6 ;  /* 0x00000005ff007819 */ /* 0x002fca0000011606 */
[----:B------:R-:W0:Y:S02]  /*0060*/  SHFL.IDX PT, R2, R0, RZ, 0x1f ;  /* 0x00001fff00027589 */ /* 0x000e2400000e0000 */
[----:B0-----:R-:W-:Y:S02]  /*0070*/  R2UR UR4, R2 ;  /* 0x00000000020472ca */ /* 0x001fe400000e0000 */
[----:B------:R-:W-:-:S06]  /*0080*/  SHF.R.U32.HI R2, RZ, 0x7, R6 ;  /* 0x00000007ff027819 */ /* 0x000fcc0000011606 */
[----:B------:R-:W0:Y:S05]  /*0090*/  SHFL.IDX PT, R2, R2, RZ, 0x1f ;  /* 0x00001fff02027589 */ /* 0x000e2a00000e0000 */
[----:B------:R-:W-:Y:S02]  /*00a0*/  USHF.R.S32.HI UR5, URZ, 0x1f, UR4 ;  /* 0x0000001f3f057899 */ /* 0x000fe40008011404 */
[----:B------:R-:W-:Y:S02]  /*00b0*/  ISETP.NE.OR P0, PT, RZ, UR4, !P0 ;  /* 0x00000004ff007c0c */ /* 0x000fe4000c705670 */
[----:B------:R-:W-:-:S04]  /*00c0*/  ULEA.HI UR5, UR5, UR4, URZ, 0x2 ;  /* 0x0000000405057291 */ /* 0x000fc8000f8f103f */
[----:B------:R-:W-:-:S04]  /*00d0*/  ULOP3.LUT UR5, UR5, 0xfffffffc, URZ, 0xc0, !UPT ;  /* 0xfffffffc05057892 */ /* 0x000fc8000f8ec03f */
[----:B------:R-:W-:-:S03]  /*00e0*/  UIADD3 UR8, UR4, -UR5, URZ ;  /* 0x8000000504087290 */ /* 0x000fc6000fffe03f */
[----:B------:R-:W-:Y:S09]  /*00f0*/  @P0 BRA `(.L_x_1) ;  /* 0x0000000000200947 */ /* 0x000ff20003800000 */
[----:B------:R-:W-:Y:S02]  /*0100*/  ULDC.64 UR4, c[0x0][0x198] ;  /* 0x0000660000047ab9 */ /* 0x000fe40000000a00 */
[----:B------:R-:W-:Y:S02]  /*0110*/  UIADD3 UR6, UP0, UR4, 0xf0, URZ ;  /* 0x000000f004067890 */ /* 0x000fe4000ff1e03f */
[----:B------:R-:W-:Y:S02]  /*0120*/  UIADD3 UR4, UP1, UR4, 0x1f0, URZ ;  /* 0x000001f004047890 */ /* 0x000fe4000ff3e03f */
[----:B------:R-:W-:Y:S02]  /*0130*/  UIADD3.X UR7, URZ, UR5, URZ, UP0, !UPT ;  /* 0x000000053f077290 */ /* 0x000fe400087fe43f */
[----:B------:R-:W-:-:S07]  /*0140*/  UIADD3.X UR5, URZ, UR5, URZ, UP1, !UPT ;  /* 0x000000053f057290 */ /* 0x000fce0008ffe43f */
[----:B------:R1:W-:Y:S02]  /*0150*/  UTMACCTL.PF [UR6] ;  /* 0x00000000060079b9 */ /* 0x0003e40008040000 */
[----:B------:R1:W-:Y:S02]  /*0160*/  UTMACCTL.PF [UR4] ;  /* 0x00000000040079b9 */ /* 0x0003e40008040000 */
[----:B-1----:R-:W-:Y:S01]  /*0170*/  NOP ;  /* 0x0000000000007918 */ /* 0x002fe20000000000 */
.L_x_1:
[----:B------:R-:W-:Y:S05]  /*0180*/  BSYNC B0 ;  /* 0x0000000000007941 */ /* 0x000fea0003800000 */
.L_x_0:
[----:B------:R-:W1:Y:S01]  /*0190*/  SHFL.IDX PT, R0, R0, RZ, 0x1f ;  /* 0x00001fff00007589 */ /* 0x000e6200000e0000 */
[----:B0-----:R-:W-:-:S13]  /*01a0*/  R2UR UR10, R2 ;  /* 0x00000000020a72ca */ /* 0x001fda00000e0000 */
[----:B------:R-:W-:Y:S02]  /*01b0*/  ULOP3.LUT UP0, URZ, UR10, UR8, URZ, 0xfc, !UPT ;  /* 0x000000080a3f7292 */ /* 0x000fe4000f80fc3f */
[----:B------:R-:W-:Y:S02]  /*01c0*/  UISETP.NE.AND UP1, UPT, UR10, 0x1, UPT ;  /* 0x000000010a00788c */ /* 0x000fe4000bf25270 */
[----:B------:R-:W-:-:S04]  /*01d0*/  USEL UR4, URZ, 0x1, UP0 ;  /* 0x000000013f047887 */ /* 0x000fc80008000000 */
[----:B------:R-:W-:Y:S01]  /*01e0*/  USEL UR4, UR4, 0x2, UP1 ;  /* 0x0000000204047887 */ /* 0x000fe20008800000 */
[----:B-1----:R-:W-:-:S05]  /*01f0*/  ISETP.NE.AND P0, PT, R0, RZ, PT ;  /* 0x000000ff0000720c */ /* 0x002fca0003f05270 */
[----:B------:R-:W-:-:S08]  /*0200*/  IMAD.U32 R3, RZ, RZ, UR4 ;  /* 0x00000004ff037e24 */ /* 0x000fd0000f8e00ff */
[----:B------:R-:W-:Y:S05]  /*0210*/  @P0 BRA `(.L_x_2) ;  /* 0x0000000000480947 */ /* 0x000fea0003800000 */
[----:B------:R-:W0:Y:S01]  /*0220*/  S2UR UR9, SR_CgaCtaId ;  /* 0x00000000000979c3 */ /* 0x000e220000008800 */
[----:B------:R-:W-:Y:S01]  /*0230*/  UMOV UR4, 0x400 ;  /* 0x0000040000047882 */ /* 0x000fe20000000000 */
[----:B------:R-:W-:Y:S01]  /*0240*/  UMOV UR5, 0x1 ;  /* 0x0000000100057882 */ /* 0x000fe20000000000 */
[----:B------:R-:W-:Y:S01]  /*0250*/  UMOV UR6, 0x80 ;  /* 0x0000008000067882 */ /* 0x000fe20000000000 */
[----:B------:R-:W-:Y:S01]  /*0260*/  ELECT P0, URZ, PT ;  /* 0x00000000003f782f */ /* 0x000fe20003800000 */
[----:B------:R-:W-:-:S04]  /*0270*/  UIADD3 UR6, -UR6, 0x100000, URZ ;  /* 0x0010000006067890 */ /* 0x000fc8000fffe13f */
[----:B------:R-:W-:Y:S02]  /*0280*/  USHF.L.U32 UR7, UR6, 0xb, URZ ;  /* 0x0000000b06077899 */ /* 0x000fe4000800063f */
[----:B------:R-:W-:Y:S02]  /*0290*/  USHF.L.U32 UR6, UR6, 0x1, URZ ;  /* 0x0000000106067899 */ /* 0x000fe4000800063f */
[----:B0-----:R-:W-:Y:S02]  /*02a0*/  ULEA UR9, UR9, UR4, 0x18 ;  /* 0x0000000409097291 */ /* 0x001fe4000f8ec03f */
[----:B------:R-:W-:-:S04]  /*02b0*/  UIADD3 UR4, -UR5, 0x100000, URZ ;  /* 0x0010000005047890 */ /* 0x000fc8000fffe13f */
[----:B------:R-:W-:Y:S02]  /*02c0*/  USHF.L.U32 UR5, UR4, 0xb, URZ ;  /* 0x0000000b04057899 */ /* 0x000fe4000800063f */
[----:B------:R-:W-:Y:S01]  /*02d0*/  USHF.L.U32 UR4, UR4, 0x1, URZ ;  /* 0x0000000104047899 */ /* 0x000fe2000800063f */
[----:B------:R-:W0:Y:S11]  /*02e0*/  FENCE.VIEW.ASYNC.S ;  /* 0x00000000000073c6 */ /* 0x000e360000000000 */
[----:B0-----:R0:W1:Y:S01]  /*02f0*/  SYNCS.EXCH.64 URZ, [UR9+0x30000], UR4 ;  /* 0x03000004093f75b2 */ /* 0x0010620008000100 */
[----:B------:R0:W2:Y:S01]  /*0300*/  SYNCS.EXCH.64 URZ, [UR9+0x30010], UR6 ;  /* 0x03001006093f75b2 */ /* 0x0000a20008000100 */
[----:B------:R0:W3:Y:S01]  /*0310*/  SYNCS.EXCH.64 URZ, [UR9+0x30008], UR4 ;  /* 0x03000804093f75b2 */ /* 0x0000e20008000100 */
[----:B------:R0:W4:Y:S01]  /*0320*/  SYNCS.EXCH.64 URZ, [UR9+0x30018], UR6 ;  /* 0x03001806093f75b2 */ /* 0x0001220008000100 */
[----:B------:R-:W-:Y:S01]  /*0330*/  NOP ;  /* 0x0000000000007918 */ /* 0x000fe20000000000 */
.L_x_2:
[----:B0-----:R-:W-:Y:S01]  /*0340*/  ULDC.64 UR4, c[0x0][0x598] ;  /* 0x0001660000047ab9 */ /* 0x001fe20000000a00 */
[----:B------:R-:W-:Y:S01]  /*0350*/  NOP ;  /* 0x0000000000007918 */ /* 0x000fe20000000000 */
[----:B------:R-:W-:Y:S01]  /*0360*/  ISETP.NE.U32.AND P0, PT, RZ, UR4, PT ;  /* 0x00000004ff007c0c */ /* 0x000fe2000bf05070 */
[----:B------:R-:W-:Y:S01]  /*0370*/  NOP ;  /* 0x0000000000007918 */ /* 0x000fe20000000000 */
[----:B------:R-:W-:Y:S01]  /*0380*/  ULDC.64 UR20, c[0x0][0x208] ;  /* 0x0000820000147ab9 */ /* 0x000fe20000000a00 */
[----:B-1234-:R-:W-:Y:S01]  /*0390*/  BAR.SYNC.DEFER_BLOCKING 0x0 ;  /* 0x0000000000007b1d */ /* 0x01efe20000010000 */
[----:B------:R-:W-:-:S13]  /*03a0*/  ISETP.NE.AND.EX P0, PT, RZ, UR5, PT, P0 ;  /* 0x00000005ff007c0c */ /* 0x000fda000bf05300 */
[----:B------:R-:W-:Y:S05]  /*03b0*/  @!P0 BRA `(.L_x_3) ;  /* 0x0000000000208947 */ /* 0x000fea0003800000 */
[----:B------:R-:W0:Y:S02]  /*03c0*/  LDC.64 R4, c[0x0][0x598] ;  /* 0x00016600ff047b82 */ /* 0x000e240000000a00 */
[----:B0-----:R-:W2:Y:S02]  /*03d0*/  LDG.E.64 R4, desc[UR20][R4.64] ;  /* 0x0000001404047981 */ /* 0x001ea4000c1e1b00 */
[----:B--2---:R-:W-:-:S04]  /*03e0*/  ISETP.NE.U32.AND P0, PT, R4, RZ, PT ;  /* 0x000000ff0400720c */ /* 0x004fc80003f05070 */
[----:B------:R-:W-:-:S13]  /*03f0*/  ISETP.NE.AND.EX P0, PT, R5, RZ, PT, P0 ;  /* 0x000000ff0500720c */ /* 0x000fda0003f05300 */
[----:B------:R-:W-:Y:S05]  /*0400*/  @!P0 BRA `(.L_x_3) ;  /* 0x00000000000c8947 */ /* 0x000fea0003800000 */
[----:B------:R-:W2:Y:S02]  /*0410*/  LD.E R4, desc[UR20][R4.64] ;  /* 0x0000001404047980 */ /* 0x000ea4000c101900 */
[----:B--2---:R-:W-:Y:S01]  /*0420*/  R2UR UR11, R4 ;  /* 0x00000000040b72ca */ /* 0x004fe200000e0000 */
[----:B------:R-:W-:-:S14]  /*0430*/  BRA `(.L_x_4) ;  /* 0x0000000000247947 */ /* 0x000fdc0003800000 */
.L_x_3:
[----:B------:R-:W-:Y:S02]  /*0440*/  ULDC.64 UR4, c[0x0][0x588] ;  /* 0x0001620000047ab9 */ /* 0x000fe40000000a00 */
[----:B------:R-:W-:-:S04]  /*0450*/  ISETP.NE.U32.AND P0, PT, RZ, UR4, PT ;  /* 0x00000004ff007c0c */ /* 0x000fc8000bf05070 */
[----:B------:R-:W-:-:S13]  /*0460*/  ISETP.NE.AND.EX P0, PT, RZ, UR5, PT, P0 ;  /* 0x00000005ff007c0c */ /* 0x000fda000bf05300 */
[----:B------:R-:W-:Y:S05]  /*0470*/  @!P0 BRA `(.L_x_5) ;  /* 0x0000000000108947 */ /* 0x000fea0003800000 */
[----:B------:R-:W0:Y:S02]  /*0480*/  LDC.64 R4, c[0x0][0x588] ;  /* 0x00016200ff047b82 */ /* 0x000e240000000a00 */
[----:B0-----:R-:W2:Y:S02]  /*0490*/  LDG.E R4, desc[UR20][R4.64] ;  /* 0x0000001404047981 */ /* 0x001ea4000c1e1900 */
[----:B--2---:R-:W-:Y:S01]  /*04a0*/  R2UR UR11, R4 ;  /* 0x00000000040b72ca */ /* 0x004fe200000e0000 */
[----:B------:R-:W-:-:S14]  /*04b0*/  BRA `(.L_x_4) ;  /* 0x0000000000047947 */ /* 0x000fdc0003800000 */
.L_x_5:
[----:B------:R-:W-:-:S05]  /*04c0*/  ULDC UR11, c[0x0][0x580] ;  /* 0x00016000000b7ab9 */ /* 0x000fca0000000800 */
.L_x_4:
[----:B------:R-:W-:Y:S02]  /*04d0*/  ULDC.64 UR4, c[0x0][0x5a0] ;  /* 0x0001680000047ab9 */ /* 0x000fe40000000a00 */
[----:B------:R-:W-:-:S04]  /*04e0*/  ISETP.NE.U32.AND P0, PT, RZ, UR4, PT ;  /* 0x00000004ff007c0c */ /* 0x000fc8000bf05070 */
        /* <DEDUP_REMOVED lines=10> */
.L_x_6:
        /* <DEDUP_REMOVED lines=8> */
.L_x_8:
[----:B------:R-:W-:-:S05]  /*0610*/  ULDC UR22, c[0x0][0x584] ;  /* 0x0001610000167ab9 */ /* 0x000fca0000000800 */
.L_x_7:
[----:B------:R-:W-:Y:S01]  /*0620*/  ULDC UR4, c[0x0][0x3c4] ;  /* 0x0000f10000047ab9 */ /* 0x000fe20000000800 */
[----:B------:R-:W-:Y:S01]  /*0630*/  ISETP.NE.AND P0, PT, RZ, UR10, PT ;  /* 0x0000000aff007c0c */ /* 0x000fe2000bf05270 */
[----:B------:R-:W-:-:S04]  /*0640*/  UIADD3 UR4, UR4, 0x3f, URZ ;  /* 0x0000003f04047890 */ /* 0x000fc8000fffe03f */
[----:B------:R-:W-:-:S04]  /*0650*/  USHF.R.S32.HI UR5, URZ, 0x1f, UR4 ;  /* 0x0000001f3f057899 */ /* 0x000fc80008011404 */
[----:B------:R-:W-:-:S04]  /*0660*/  ULEA.HI UR5, UR5, UR4, URZ, 0x6 ;  /* 0x0000000405057291 */ /* 0x000fc8000f8f303f */
[----:B------:R-:W-:-:S03]  /*0670*/  USHF.R.S32.HI UR6, URZ, 0x6, UR5 ;  /* 0x000000063f067899 */ /* 0x000fc60008011405 */
[----:B------:R-:W-:Y:S02]  /*0680*/  ULDC.64 UR4, c[0x0][0x3c8] ;  /* 0x0000f20000047ab9 */ /* 0x000fe40000000a00 */
[----:B------:R-:W-:Y:S02]  /*0690*/  UIMAD UR4, UR6, UR4, URZ ;  /* 0x00000004060472a4 */ /* 0x000fe4000f8e023f */
[----:B------:R-:W-:Y:S02]  /*06a0*/  IMAD.U32 R29, RZ, RZ, UR6 ;  /* 0x00000006ff1d7e24 */ /* 0x000fe4000f8e00ff */
[----:B------:R-:W-:-:S06]  /*06b0*/  UIMAD UR4, UR4, UR5, URZ ;  /* 0x00000005040472a4 */ /* 0x000fcc000f8e023f */
[----:B------:R-:W-:Y:S01]  /*06c0*/  IMAD.U32 R0, RZ, RZ, UR4 ;  /* 0x00000004ff007e24 */ /* 0x000fe2000f8e00ff */
[----:B------:R-:W-:Y:S06]  /*06d0*/  @!P0 BRA `(.L_x_9) ;  /* 0x000001ac00288947 */ /* 0x000fec0003800000 */
[----:B------:R-:W-:-:S06]  /*06e0*/  UISETP.NE.AND UP0, UPT, UR10, 0x1, UPT ;  /* 0x000000010a00788c */ /* 0x000fcc000bf05270 */
[----:B------:R-:W-:-:S13]  /*06f0*/  PLOP3.LUT P0, PT, PT, PT, UP0, 0x80, 0x0 ;  /* 0x000000000000781c */ /* 0x000fda0003f0f008 */
[----:B------:R-:W-:Y:S05]  /*0700*/  @P0 EXIT ;  /* 0x000000000000094d */ /* 0x000fea0003800000 */
[----:B------:R0:W-:Y:S01]  /*0710*/  STL [R1], RZ ;  /* 0x000000ff01007387 */ /* 0x0001e20000100800 */
[----:B------:R-:W-:Y:S02]  /*0720*/  R2UR UR4, R0 ;  /* 0x00000000000472ca */ /* 0x000fe400000e0000 */
[----:B------:R-:W-:Y:S02]  /*0730*/  CS2R R86, SRZ ;  /* 0x0000000000567805 */ /* 0x000fe4000001ff00 */
[----:B------:R-:W-:Y:S01]  /*0740*/  CS2R R152, SRZ ;  /* 0x0000000000987805 */ /* 0x000fe2000001ff00 */
[----:B------:R0:W-:Y:S01]  /*0750*/  STL [R1+0x4], RZ ;  /* 0x000004ff01007387 */ /* 0x0001e20000100800 */
[----:B------:R-:W-:Y:S02]  /*0760*/  CS2R R154, SRZ ;  /* 0x00000000009a7805 */ /* 0x000fe4000001ff00 */
[----:B------:R-:W-:Y:S02]  /*0770*/  CS2R R156, SRZ ;  /* 0x00000000009c7805 */ /* 0x000fe4000001ff00 */
[----:B------:R-:W-:Y:S01]  /*0780*/  CS2R R158, SRZ ;  /* 0x00000000009e7805 */ /* 0x000fe2000001ff00 */
[----:B------:R0:W-:Y:S01]  /*0790*/  STL [R1+0x8], RZ ;  /* 0x000008ff01007387 */ /* 0x0001e20000100800 */
[----:B------:R-:W-:-:S02]  /*07a0*/  CS2R R160, SRZ ;  /* 0x0000000000a07805 */ /* 0x000fc4000001ff00 */
[----:B------:R-:W-:Y:S02]  /*07b0*/  CS2R R162, SRZ ;  /* 0x0000000000a27805 */ /* 0x000fe4000001ff00 */
[----:B------:R-:W-:Y:S01]  /*07c0*/  CS2R R164, SRZ ;  /* 0x0000000000a47805 */ /* 0x000fe2000001ff00 */
[----:B------:R0:W-:Y:S01]  /*07d0*/  STL [R1+0xc], RZ ;  /* 0x00000cff01007387 */ /* 0x0001e20000100800 */
[----:B------:R-:W-:Y:S01]  /*07e0*/  CS2R R166, SRZ ;  /* 0x0000000000a67805 */ /* 0x000fe2000001ff00 */
[----:B------:R-:W-:Y:S01]  /*07f0*/  UISETP.GE.AND UP0, UPT, UR4, 0x1, UPT ;  /* 0x000000010400788c */ /* 0x000fe2000bf06270 */
[----:B------:R-:W-:Y:S01]  /*0800*/  CS2R R168, SRZ ;  /* 0x0000000000a87805 */ /* 0x000fe2000001ff00 */
[----:B------:R0:W-:Y:S01]  /*0810*/  STL [R1+0x10], RZ ;  /* 0x000010ff01007387 */ /* 0x0001e20000100800 */
[----:B------:R-:W-:Y:S01]  /*0820*/  UMOV UR4, URZ ;  /* 0x0000003f00047c82 */ /* 0x000fe20008000000 */
[----:B------:R-:W-:Y:S02]  /*0830*/  CS2R R170, SRZ ;  /* 0x0000000000aa7805 */ /* 0x000fe4000001ff00 */
[----:B------:R-:W-:Y:S01]  /*0840*/  CS2R R172, SRZ ;  /* 0x0000000000ac7805 */ /* 0x000fe2000001ff00 */
[----:B------:R0:W-:Y:S01]  /*0850*/  STL [R1+0x14], RZ ;  /* 0x000014ff01007387 */ /* 0x0001e20000100800 */
[----:B------:R-:W-:-:S02]  /*0860*/  PLOP3.LUT P0, PT, PT, PT, UP0, 0x80, 0x0 ;  /* 0x000000000000781c */ /* 0x000fc40003f0f008 */
        /* <DEDUP_REMOVED lines=111> */
[----:B------:R-:W-:-:S03]  /*0f60*/  CS2R R84, SRZ ;  /* 0x0000000000547805 */ /* 0x000fc6000001ff00 */
[----:B------:R0:W-:Y:S04]  /*0f70*/  STL [R1+0x88], RZ ;  /* 0x000088ff01007387 */ /* 0x0001e80000100800 */
        /* <DEDUP_REMOVED lines=28> */
[----:B------:R0:W-:Y:S01]  /*1140*/  STL [R1+0xfc], RZ ;  /* 0x0000fcff01007387 */ /* 0x0001e20000100800 */
[----:B------:R-:W-:Y:S05]  /*1150*/  @!P0 BRA `(.L_x_10) ;  /* 0x0000004800b08947 */ /* 0x000fea0003800000 */
[----:B------:R-:W-:-:S13]  /*1160*/  R2UR UR4, R3 ;  /* 0x00000000030472ca */ /* 0x000fda00000e0000 */
[----:B------:R-:W-:-:S04]  /*1170*/  ULOP3.LUT UR4, UR4, 0x1, URZ, 0xfc, !UPT ;  /* 0x0000000104047892 */ /* 0x000fc8000f8efc3f */
[----:B------:R-:W-:-:S06]  /*1180*/  UISETP.NE.AND UP0, UPT, UR4, 0x3, UPT ;  /* 0x000000030400788c */ /* 0x000fcc000bf05270 */
[----:B------:R-:W-:-:S13]  /*1190*/  PLOP3.LUT P1, PT, PT, PT, UP0, 0x80, 0x0 ;  /* 0x000000000000781c */ /* 0x000fda0003f2f008 */
[----:B------:R-:W-:Y:S05]  /*11a0*/  @!P1 BRA `(.L_x_11) ;  /* 0x0000000000049947 */ /* 0x000fea0003800000 */
[----:B------:R-:W-:Y:S01]  /*11b0*/  BPT.TRAP 0x1 ;  /* 0x000000040000795c */ /* 0x000fe20000300000 */
.L_x_11:
[----:B------:R-:W1:Y:S01]  /*11c0*/  S2UR UR5, SR_CgaCtaId ;  /* 0x00000000000579c3 */ /* 0x000e620000008800 */
[----:B------:R-:W-:Y:S01]  /*11d0*/  SHF.L.U32 R2, RZ, 0x1f, RZ ;  /* 0x0000001fff027819 */ /* 0x000fe200000006ff */
[----:B------:R-:W-:Y:S02]  /*11e0*/  UMOV UR4, 0x400 ;  /* 0x0000040000047882 */ /* 0x000fe40000000000 */
[----:B-1----:R-:W-:-:S12]  /*11f0*/  ULEA UR4, UR5, UR4, 0x18 ;  /* 0x0000000405047291 */ /* 0x002fd8000f8ec03f */
.L_x_12:
[----:B-1----:R-:W-:-:S04]  /*1200*/  IMAD.U32 R5, RZ, RZ, UR4 ;  /* 0x00000004ff057e24 */ /* 0x002fc8000f8e00ff */
[----:B------:R1:W2:Y:S03]  /*1210*/  SYNCS.PHASECHK.TRANS64.TRYWAIT P1, [R5+URZ+0x30000], R2 ;  /* 0x03000002050075a7 */ /* 0x0002a6000802017f */
[----:B--2---:R-:W-:Y:S05]  /*1220*/  @!P1 NANOSLEEP.SYNCS 0x989680 ;  /* 0x009896800000995d */ /* 0x004fea0003900000 */
[----:B------:R-:W2:Y:S02]  /*1230*/  @!P1 SYNCS.PHASECHK.TRANS64 P1, [R5+URZ+0x30000], R2 ;  /* 0x03000002050095a7 */ /* 0x000ea4000802007f */
[----:B--2---:R-:W-:Y:S05]  /*1240*/  @!P1 BRA `(.L_x_12) ;  /* 0xfffffffc00ec9947 */ /* 0x004fea000383ffff */
[----:B------:R-:W-:Y:S01]  /*1250*/  UIADD3 UR5, UR4, 0x20000, URZ ;  /* 0x0002000004057890 */ /* 0x000fe2000fffe03f */
[----:B------:R-:W-:Y:S01]  /*1260*/  WARPGROUP.ARRIVE ;  /* 0x00000000000079c5 */ /* 0x000fe20000000000 */
[----:B------:R-:W-:Y:S01]  /*1270*/  USHF.R.U32.HI UR4, URZ, 0x4, UR4 ;  /* 0x000000043f047899 */ /* 0x000fe20008011604 */
[----:B------:R2:W-:Y:S01]  /*1280*/  STL [R1+0x174], R3 ;  /* 0x0001740301007387 */ /* 0x0005e20000100800 */
[----:B------:R-:W-:Y:S02]  /*1290*/  USHF.R.U32.HI UR5, URZ, 0x4, UR5 ;  /* 0x000000043f057899 */ /* 0x000fe40008011605 */
[----:B------:R-:W-:Y:S01]  /*12a0*/  ULOP3.LUT UR4, UR4, 0x3fff, URZ, 0xc0, !UPT ;  /* 0x00003fff04047892 */ /* 0x000fe2000f8ec03f */
[----:B------:R3:W-:Y:S01]  /*12b0*/  STL [R1+0x170], R0 ;  /* 0x0001700001007387 */ /* 0x0007e20000100800 */
[----:B------:R-:W-:Y:S02]  /*12c0*/  ULOP3.LUT UR5, UR5, 0x3fff, URZ, 0xc0, !UPT ;  /* 0x00003fff05057892 */ /* 0x000fe4000f8ec03f */
[----:B------:R-:W-:-:S02]  /*12d0*/  ULOP3.LUT UR6, UR4, 0x10000, URZ, 0xfc, !UPT ;  /* 0x0001000004067892 */ /* 0x000fc4000f8efc3f */
[----:B------:R-:W-:Y:S01]  /*12e0*/  ULOP3.LUT UR4, UR5, 0x10000, URZ, 0xfc, !UPT ;  /* 0x0001000005047892 */ /* 0x000fe2000f8efc3f */
[----:B------:R-:W-:Y:S01]  /*12f0*/  UMOV UR13, 0x40000080 ;  /* 0x40000080000d7882 */ /* 0x000fe20000000000 */
[----:B------:R-:W-:-:S03]  /*1300*/  UMOV UR15, 0x40000080 ;  /* 0x40000080000f7882 */ /* 0x000fc60000000000 */
[----:B------:R-:W-:Y:S02]  /*1310*/  UMOV UR12, UR6 ;  /* 0x00000006000c7c82 */ /* 0x000fe40008000000 */
[----:B------:R-:W-:Y:S02]  /*1320*/  UMOV UR14, UR4 ;  /* 0x00000004000e7c82 */ /* 0x000fe40008000000 */
[----:B------:R-:W-:Y:S01]  /*1330*/  HGMMA.64x128x8.F32.TF32 R68, gdesc[UR12], RZ, !UPT, gsb0 ;  /* 0x05e000000c4479f0 */ /* 0x000fe2000c0028ff */
[----:B------:R-:W-:Y:S01]  /*1340*/  UIADD3 UR12, UR6, 0x400, URZ ;  /* 0x00000400060c7890 */ /* 0x000fe2000fffe03f */
[----:B------:R-:W-:Y:S01]  /*1350*/  UMOV UR13, 0x40000080 ;  /* 0x40000080000d7882 */ /* 0x000fe20000000000 */
[----:B------:R-:W-:Y:S02]  /*1360*/  WARPGROUP.DEPBAR.LE gsb0, 0x0 ;  /* 0x00008000000079c5 */ /* 0x000fe40000010000 */
[----:B------:R-:W-:Y:S01]  /*1370*/  WARPGROUP.ARRIVE ;  /* 0x00000000000079c5 */ /* 0x000fe20000000000 */
[----:B------:R-:W-:Y:S01]  /*1380*/  IMAD.MOV.U32 R44, RZ, RZ, R88 ;  /* 0x000000ffff2c7224 */ /* 0x000fe200078e0058 */
[----:B------:R-:W-:Y:S01]  /*1390*/  MOV R37, R95 ;  /* 0x0000005f00257202 */ /* 0x000fe20000000f00 */
[----:B------:R-:W-:Y:S01]  /*13a0*/  IMAD.MOV.U32 R43, RZ, RZ, R89 ;  /* 0x000000ffff2b7224 */ /* 0x000fe200078e0059 */
[----:B------:R-:W-:Y:S01]  /*13b0*/  MOV R26, R106 ;  /* 0x0000006a001a7202 */ /* 0x000fe20000000f00 */
[----:B------:R-:W-:-:S02]  /*13c0*/  IMAD.MOV.U32 R42, RZ, RZ, R90 ;  /* 0x000000ffff2a7224 */ /* 0x000fc400078e005a */
[----:B------:R-:W-:Y:S01]  /*13d0*/  HGMMA.64x128x8.F32.TF32 R152, gdesc[UR12], RZ, !UPT, gsb0 ;  /* 0x05e000000c9879f0 */ /* 0x000fe2000c0028ff */
[----:B------:R-:W-:Y:S01]  /*13e0*/  UIADD3 UR12, UR6, 0x800, URZ ;  /* 0x00000800060c7890 */ /* 0x000fe2000fffe03f */
[----:B------:R-:W-:Y:S01]  /*13f0*/  IMAD.MOV.U32 R41, RZ, RZ, R91 ;  /* 0x000000ffff297224 */ /* 0x000fe200078e005b */
[----:B------:R-:W-:Y:S01]  /*1400*/  MOV R15, R117 ;  /* 0x00000075000f7202 */ /* 0x000fe20000000f00 */
[----:B------:R-:W-:Y:S01]  /*1410*/  IMAD.MOV.U32 R40, RZ, RZ, R92 ;  /* 0x000000ffff287224 */ /* 0x000fe200078e005c */
[----:B------:R-:W-:Y:S01]  /*1420*/  MOV R4, R128 ;  /* 0x0000008000047202 */ /* 0x000fe20000000f00 */
[----:B------:R-:W-:Y:S01]  /*1430*/  IMAD.MOV.U32 R39, RZ, RZ, R93 ;  /* 0x000000ffff277224 */ /* 0x000fe200078e005d */
[----:B------:R-:W-:Y:S01]  /*1440*/  UMOV UR13, 0x40000080 ;  /* 0x40000080000d7882 */ /* 0x000fe20000000000 */
[----:B------:R-:W-:Y:S01]  /*1450*/  IMAD.MOV.U32 R38, RZ, RZ, R94 ;  /* 0x000000ffff267224 */ /* 0x000fe200078e005e */
[----:B------:R-:W-:Y:S01]  /*1460*/  MOV R59, R73 ;  /* 0x00000049003b7202 */ /* 0x000fe20000000f00 */
[----:B------:R-:W-:Y:S01]  /*1470*/  IMAD.MOV.U32 R36, RZ, RZ, R96 ;  /* 0x000000ffff247224 */ /* 0x000fe200078e0060 */
[----:B------:R-:W-:Y:S01]  /*1480*/  MOV R48, R84 ;  /* 0x0000005400307202 */ /* 0x000fe20000000f00 */
[----:B------:R-:W-:-:S02]  /*1490*/  IMAD.MOV.U32 R35, RZ, RZ, R97 ;  /* 0x000000ffff237224 */ /* 0x000fc400078e0061 */
[----:B------:R-:W-:Y:S02]  /*14a0*/  IMAD.MOV.U32 R34, RZ, RZ, R98 ;  /* 0x000000ffff227224 */ /* 0x000fe400078e0062 */
[----:B------:R-:W-:Y:S01]  /*14b0*/  IMAD.MOV.U32 R33, RZ, RZ, R99 ;  /* 0x000000ffff217224 */ /* 0x000fe200078e0063 */
[----:B------:R-:W-:Y:S01]  /*14c0*/  MOV R217, R35 ;  /* 0x0000002300d97202 */ /* 0x000fe20000000f00 */
[----:B------:R-:W-:Y:S02]  /*14d0*/  IMAD.MOV.U32 R32, RZ, RZ, R100 ;  /* 0x000000ffff207224 */ /* 0x000fe400078e0064 */
[----:B------:R-:W-:Y:S02]  /*14e0*/  IMAD.MOV.U32 R31, RZ, RZ, R101 ;  /* 0x000000ffff1f7224 */ /* 0x000fe400078e0065 */
[----:B------:R-:W-:Y:S02]  /*14f0*/  IMAD.MOV.U32 R30, RZ, RZ, R102 ;  /* 0x000000ffff1e7224 */ /* 0x000fe400078e0066 */
[----:B------:R-:W-:-:S02]  /*1500*/  IMAD.MOV.U32 R29, RZ, RZ, R103 ;  /* 0x000000ffff1d7224 */ /* 0x000fc400078e0067 */
[----:B------:R-:W-:Y:S02]  /*1510*/  IMAD.MOV.U32 R28, RZ, RZ, R104 ;  /* 0x000000ffff1c7224 */ /* 0x000fe400078e0068 */
[----:B------:R-:W-:Y:S02]  /*1520*/  IMAD.MOV.U32 R27, RZ, RZ, R105 ;  /* 0x000000ffff1b7224 */ /* 0x000fe400078e0069 */
[----:B------:R-:W-:Y:S02]  /*1530*/  IMAD.MOV.U32 R25, RZ, RZ, R107 ;  /* 0x000000ffff197224 */ /* 0x000fe400078e006b */
[----:B------:R-:W-:Y:S02]  /*1540*/  IMAD.MOV.U32 R24, RZ, RZ, R108 ;  /* 0x000000ffff187224 */ /* 0x000fe400078e006c */
[----:B------:R-:W-:Y:S02]  /*1550*/  IMAD.MOV.U32 R23, RZ, RZ, R109 ;  /* 0x000000ffff177224 */ /* 0x000fe400078e006d */
[----:B------:R-:W-:Y:S01]  /*1560*/  IMAD.MOV.U32 R22, RZ, RZ, R110 ;  /* 0x000000ffff167224 */ /* 0x000fe200078e006e */
[----:B------:R-:W-:Y:S01]  /*1570*/  MOV R228, R24 ;  /* 0x0000001800e47202 */ /* 0x000fe20000000f00 */
[----:B------:R-:W-:-:S02]  /*1580*/  IMAD.MOV.U32 R21, RZ, RZ, R111 ;  /* 0x000000ffff157224 */ /* 0x000fc400078e006f */
[----:B------:R-:W-:Y:S02]  /*1590*/  IMAD.MOV.U32 R20, RZ, RZ, R112 ;  /* 0x000000ffff147224 */ /* 0x000fe400078e0070 */
[----:B------:R-:W-:Y:S02]  /*15a0*/  IMAD.MOV.U32 R19, RZ, RZ, R113 ;  /* 0x000000ffff137224 */ /* 0x000fe400078e0071 */
[----:B------:R-:W-:Y:S02]  /*15b0*/  IMAD.MOV.U32 R18, RZ, RZ, R114 ;  /* 0x000000ffff127224 */ /* 0x000fe400078e0072 */
[----:B------:R-:W-:Y:S02]  /*15c0*/  IMAD.MOV.U32 R17, RZ, RZ, R115 ;  /* 0x000000ffff117224 */ /* 0x000fe400078e0073 */
[----:B------:R-:W-:Y:S02]  /*15d0*/  IMAD.MOV.U32 R16, RZ, RZ, R116 ;  /* 0x000000ffff107224 */ /* 0x000fe400078e0074 */
[----:B------:R-:W-:-:S02]  /*15e0*/  IMAD.MOV.U32 R14, RZ, RZ, R118 ;  /* 0x000000ffff0e7224 */ /* 0x000fc400078e0076 */
[----:B------:R-:W-:Y:S02]  /*15f0*/  IMAD.MOV.U32 R13, RZ, RZ, R119 ;  /* 0x000000ffff0d7224 */ /* 0x000fe400078e0077 */
[----:B------:R-:W-:Y:S02]  /*1600*/  IMAD.MOV.U32 R12, RZ, RZ, R120 ;  /* 0x000000ffff0c7224 */ /* 0x000fe400078e0078 */
[----:B------:R-:W-:Y:S01]  /*1610*/  IMAD.MOV.U32 R11, RZ, RZ, R121 ;  /* 0x000000ffff0b7224 */ /* 0x000fe200078e0079 */
[----:B------:R-:W-:Y:S01]  /*1620*/  MOV R239, R13 ;  /* 0x0000000d00ef7202 */ /* 0x000fe20000000f00 */
[----:B------:R-:W-:Y:S02]  /*1630*/  IMAD.MOV.U32 R10, RZ, RZ, R122 ;  /* 0x000000ffff0a7224 */ /* 0x000fe400078e007a */
[----:B------:R-:W-:Y:S02]  /*1640*/  IMAD.MOV.U32 R9, RZ, RZ, R123 ;  /* 0x000000ffff097224 */ /* 0x000fe400078e007b */
[----:B------:R-:W-:-:S02]  /*1650*/  IMAD.MOV.U32 R8, RZ, RZ, R124 ;  /* 0x000000ffff087224 */ /* 0x000fc400078e007c */
[----:B------:R-:W-:Y:S02]  /*1660*/  IMAD.MOV.U32 R7, RZ, RZ, R125 ;  /* 0x000000ffff077224 */ /* 0x000fe400078e007d */
[----:B------:R-:W-:Y:S02]  /*1670*/  IMAD.MOV.U32 R6, RZ, RZ, R126 ;  /* 0x000000ffff067224 */ /* 0x000fe400078e007e */
[----:B-1----:R-:W-:Y:S02]  /*1680*/  IMAD.MOV.U32 R5, RZ, RZ, R127 ;  /* 0x000000ffff057224 */ /* 0x002fe400078e007f */
[----:B--2---:R-:W-:Y:S02]  /*1690*/  IMAD.MOV.U32 R3, RZ, RZ, R129 ;  /* 0x000000ffff037224 */ /* 0x004fe400078e0081 */
[----:B------:R-:W-:Y:S02]  /*16a0*/  IMAD.MOV.U32 R2, RZ, RZ, R130 ;  /* 0x000000ffff027224 */ /* 0x000fe400078e0082 */
[----:B---3--:R-:W-:-:S02]  /*16b0*/  IMAD.MOV.U32 R0, RZ, RZ, R131 ;  /* 0x000000ffff007224 */ /* 0x008fc400078e0083 */
[----:B------:R-:W-:Y:S01]  /*16c0*/  IMAD.MOV.U32 R64, RZ, RZ, R68 ;  /* 0x000000ffff407224 */ /* 0x000fe200078e0044 */
[----:B------:R-:W-:Y:S01]  /*16d0*/  MOV R250, R2 ;  /* 0x0000000200fa7202 */ /* 0x000fe20000000f00 */
[----:B------:R-:W-:Y:S02]  /*16e0*/  IMAD.MOV.U32 R63, RZ, RZ, R69 ;  /* 0x000000ffff3f7224 */ /* 0x000fe400078e0045 */
        /* <DEDUP_REMOVED lines=26> */
[----:B------:R-:W-:Y:S01]  /*1890*/  IMAD.MOV.U32 R227, RZ, RZ, R25 ;  /* 0x000000ffffe37224 */ /* 0x000fe200078e0019 */
[----:B------:R-:W-:Y:S02]  /*18a0*/  WARPGROUP.DEPBAR.LE gsb0, 0x0 ;  /* 0x00008000000079c5 */ /* 0x000fe40000010000 */
[----:B------:R-:W-:Y:S01]  /*18b0*/  WARPGROUP.ARRIVE ;  /* 0x00000000000079c5 */ /* 0x000fe20000000000 */
[----:B------:R1:W-:Y:S01]  /*18c0*/  STL.64 [R1+0x5c0], R214 ;  /* 0x0005c0d601007387 */ /* 0x0003e20000100a00 */
[----:B------:R-:W-:-:S02]  /*18d0*/  IMAD.MOV.U32 R229, RZ, RZ, R23 ;  /* 0x000000ffffe57224 */ /* 0x000fc400078e0017 */
[----:B------:R-:W-:Y:S01]  /*18e0*/  IMAD.MOV.U32 R230, RZ, RZ, R22 ;  /* 0x000000ffffe67224 */ /* 0x000fe200078e0016 */
[----:B------:R2:W-:Y:S01]  /*18f0*/  STL.64 [R1+0x5b8], R212 ;  /* 0x0005b8d401007387 */ /* 0x0005e20000100a00 */
[----:B------:R-:W-:Y:S01]  /*1900*/  HGMMA.64x128x8.F32.TF32 R88, gdesc[UR12], RZ, !UPT, gsb0 ;  /* 0x05e000000c5879f0 */ /* 0x000fe2000c0028ff */
[----:B------:R-:W-:Y:S01]  /*1910*/  UIADD3 UR12, UR6, 0xc00, URZ ;  /* 0x00000c00060c7890 */ /* 0x000fe2000fffe03f */
[----:B------:R-:W-:Y:S01]  /*1920*/  IMAD.MOV.U32 R231, RZ, RZ, R21 ;  /* 0x000000ffffe77224 */ /* 0x000fe200078e0015 */
[----:B------:R3:W-:Y:S01]  /*1930*/  STL.64 [R1+0x5b0], R210 ;  /* 0x0005b0d201007387 */ /* 0x0007e20000100a00 */
[----:B------:R-:W-:Y:S01]  /*1940*/  UMOV UR13, 0x40000080 ;  /* 0x40000080000d7882 */ /* 0x000fe20000000000 */
[----:B------:R-:W-:Y:S02]  /*1950*/  IMAD.MOV.U32 R232, RZ, RZ, R20 ;  /* 0x000000ffffe87224 */ /* 0x000fe400078e0014 */
[----:B------:R4:W-:Y:S01]  /*1960*/  STL.64 [R1+0x5a8], R208 ;  /* 0x0005a8d001007387 */ /* 0x0009e20000100a00 */
[----:B-1----:R-:W-:-:S02]  /*1970*/  IMAD.MOV.U32 R214, RZ, RZ, R38 ;  /* 0x000000ffffd67224 */ /* 0x002fc400078e0026 */
[----:B------:R-:W-:Y:S01]  /*1980*/  IMAD.MOV.U32 R215, RZ, RZ, R37 ;  /* 0x000000ffffd77224 */ /* 0x000fe200078e0025 */
[----:B------:R1:W-:Y:S01]  /*1990*/  STL.64 [R1+0x5a0], R206 ;  /* 0x0005a0ce01007387 */ /* 0x0003e20000100a00 */
[----:B--2---:R-:W-:Y:S02]  /*19a0*/  IMAD.MOV.U32 R212, RZ, RZ, R40 ;  /* 0x000000ffffd47224 */ /* 0x004fe400078e0028 */
[----:B------:R-:W-:Y:S01]  /*19b0*/  IMAD.MOV.U32 R213, RZ, RZ, R39 ;  /* 0x000000ffffd57224 */ /* 0x000fe200078e0027 */
[----:B------:R2:W-:Y:S01]  /*19c0*/  STL.64 [R1+0x598], R204 ;  /* 0x000598cc01007387 */ /* 0x0005e20000100a00 */
[----:B---3--:R-:W-:Y:S02]  /*19d0*/  IMAD.MOV.U32 R210, RZ, RZ, R42 ;  /* 0x000000ffffd27224 */ /* 0x008fe400078e002a */
[----:B------:R-:W-:Y:S01]  /*19e0*/  IMAD.MOV.U32 R211, RZ, RZ, R41 ;  /* 0x000000ffffd37224 */ /* 0x000fe200078e0029 */
[----:B------:R3:W-:Y:S01]  /*19f0*/  STL.64 [R1+0x590], R202 ;  /* 0x000590ca01007387 */ /* 0x0007e20000100a00 */
[----:B----4-:R-:W-:-:S02]  /*1a00*/  IMAD.MOV.U32 R208, RZ, RZ, R44 ;  /* 0x000000ffffd07224 */ /* 0x010fc400078e002c */
[----:B------:R-:W-:Y:S01]  /*1a10*/  IMAD.MOV.U32 R209, RZ, RZ, R43 ;  /* 0x000000ffffd17224 */ /* 0x000fe200078e002b */
[----:B------:R4:W-:Y:S01]  /*1a20*/  STL.64 [R1+0x588], R200 ;  /* 0x000588c801007387 */ /* 0x0009e20000100a00 */
[----:B-1----:R-:W-:Y:S01]  /*1a30*/  MOV R206, R46 ;  /* 0x0000002e00ce7202 */ /* 0x002fe20000000f00 */
[----:B------:R-:W-:Y:S02]  /*1a40*/  IMAD.MOV.U32 R207, RZ, RZ, R45 ;  /* 0x000000ffffcf7224 */ /* 0x000fe400078e002d */
[----:B------:R1:W-:Y:S01]  /*1a50*/  STL.64 [R1+0x580], R198 ;  /* 0x000580c601007387 */ /* 0x0003e20000100a00 */
[----:B--2---:R-:W-:Y:S02]  /*1a60*/  IMAD.MOV.U32 R204, RZ, RZ, R48 ;  /* 0x000000ffffcc7224 */ /* 0x004fe400078e0030 */
[----:B------:R-:W-:Y:S01]  /*1a70*/  IMAD.MOV.U32 R205, RZ, RZ, R47 ;  /* 0x000000ffffcd7224 */ /* 0x000fe200078e002f */
[----:B------:R2:W-:Y:S01]  /*1a80*/  STL.64 [R1+0x578], R196 ;  /* 0x000578c401007387 */ /* 0x0005e20000100a00 */
[----:B---3--:R-:W-:-:S02]  /*1a90*/  IMAD.MOV.U32 R202, RZ, RZ, R50 ;  /* 0x000000ffffca7224 */ /* 0x008fc400078e0032 */
[----:B------:R-:W-:Y:S01]  /*1aa0*/  IMAD.MOV.U32 R203, RZ, RZ, R49 ;  /* 0x000000ffffcb7224 */ /* 0x000fe200078e0031 */
[----:B------:R3:W-:Y:S01]  /*1ab0*/  STL.64 [R1+0x570], R194 ;  /* 0x000570c201007387 */ /* 0x0007e20000100a00 */
[----:B----4-:R-:W-:Y:S02]  /*1ac0*/  IMAD.MOV.U32 R200, RZ, RZ, R52 ;  /* 0x000000ffffc87224 */ /* 0x010fe400078e0034 */
[----:B------:R-:W-:Y:S01]  /*1ad0*/  IMAD.MOV.U32 R201, RZ, RZ, R51 ;  /* 0x000000ffffc97224 */ /* 0x000fe200078e0033 */
[----:B------:R4:W-:Y:S01]  /*1ae0*/  STL.64 [R1+0x568], R192 ;  /* 0x000568c001007387 */ /* 0x0009e20000100a00 */
[----:B-1----:R-:W-:Y:S02]  /*1af0*/  IMAD.MOV.U32 R198, RZ, RZ, R54 ;  /* 0x000000ffffc67224 */ /* 0x002fe400078e0036 */
[----:B------:R-:W-:Y:S01]  /*1b00*/  IMAD.MOV.U32 R199, RZ, RZ, R53 ;  /* 0x000000ffffc77224 */ /* 0x000fe200078e0035 */
[----:B------:R1:W-:Y:S01]  /*1b10*/  STL.64 [R1+0x560], R190 ;  /* 0x000560be01007387 */ /* 0x0003e20000100a00 */
[----:B--2---:R-:W-:-:S02]  /*1b20*/  IMAD.MOV.U32 R196, RZ, RZ, R56 ;  /* 0x000000ffffc47224 */ /* 0x004fc400078e0038 */
[----:B------:R-:W-:Y:S01]  /*1b30*/  IMAD.MOV.U32 R197, RZ, RZ, R55 ;  /* 0x000000ffffc57224 */ /* 0x000fe200078e0037 */
[----:B------:R2:W-:Y:S01]  /*1b40*/  STL.64 [R1+0x558], R188 ;  /* 0x000558bc01007387 */ /* 0x0005e20000100a00 */
[----:B---3--:R-:W-:Y:S01]  /*1b50*/  IMAD.MOV.U32 R194, RZ, RZ, R58 ;  /* 0x000000ffffc27224 */ /* 0x008fe200078e003a */
[----:B------:R-:W-:Y:S01]  /*1b60*/  MOV R195, R57 ;  /* 0x0000003900c37202 */ /* 0x000fe20000000f00 */
[----:B------:R-:W-:Y:S02]  /*1b70*/  IMAD.MOV.U32 R233, RZ, RZ, R19 ;  /* 0x000000ffffe97224 */ /* 0x000fe400078e0013 */
[----:B----4-:R-:W-:Y:S02]  /*1b80*/  IMAD.MOV.U32 R192, RZ, RZ, R60 ;  /* 0x000000ffffc07224 */ /* 0x010fe400078e003c */
[----:B------:R-:W-:Y:S02]  /*1b90*/  IMAD.MOV.U32 R193, RZ, RZ, R59 ;  /* 0x000000ffffc17224 */ /* 0x000fe400078e003b */
[----:B-1----:R-:W-:-:S02]  /*1ba0*/  IMAD.MOV.U32 R190, RZ, RZ, R62 ;  /* 0x000000ffffbe7224 */ /* 0x002fc400078e003e */
[----:B------:R-:W-:Y:S02]  /*1bb0*/  IMAD.MOV.U32 R191, RZ, RZ, R61 ;  /* 0x000000ffffbf7224 */ /* 0x000fe400078e003d */
[----:B--2---:R-:W-:Y:S02]  /*1bc0*/  IMAD.MOV.U32 R188, RZ, RZ, R64 ;  /* 0x000000ffffbc7224 */ /* 0x004fe400078e0040 */
        /* <DEDUP_REMOVED lines=16> */
[----:B------:R-:W-:Y:S01]  /*1cd0*/  IMAD.MOV.U32 R251, RZ, RZ, R0 ;  /* 0x000000fffffb7224 */ /* 0x000fe200078e0000 */
[----:B------:R-:W-:Y:S02]  /*1ce0*/  WARPGROUP.DEPBAR.LE gsb0, 0x0 ;  /* 0x00008000000079c5 */ /* 0x000fe40000010000 */
[----:B------:R-:W-:-:S06]  /*1cf0*/  WARPGROUP.ARRIVE ;  /* 0x00000000000079c5 */ /* 0x000fcc0000000000 */
[----:B------:R-:W-:Y:S01]  /*1d00*/  HGMMA.64x128x8.F32.TF32 R24, gdesc[UR12], RZ, !UPT, gsb0 ;  /* 0x05e000000c1879f0 */ /* 0x000fe2000c0028ff */
[----:B------:R-:W-:Y:S02]  /*1d10*/  UIADD3 UR12, UR6, 0x2, URZ ;  /* 0x00000002060c7890 */ /* 0x000fe4000fffe03f */
[----:B------:R-:W-:Y:S01]  /*1d20*/  UIADD3 UR14, UR4, 0x2, URZ ;  /* 0x00000002040e7890 */ /* 0x000fe2000fffe03f */
[----:B------:R-:W-:Y:S01]  /*1d30*/  UMOV UR13, 0x40000080 ;  /* 0x40000080000d7882 */ /* 0x000fe20000000000 */
[----:B------:R-:W-:Y:S01]  /*1d40*/  UMOV UR15, 0x40000080 ;  /* 0x40000080000f7882 */ /* 0x000fe20000000000 */
[----:B------:R-:W-:Y:S02]  /*1d50*/  WARPGROUP.DEPBAR.LE gsb0, 0x0 ;  /* 0x00008000000079c5 */ /* 0x000fe40000010000 */
[----:B------:R-:W-:-:S06]  /*1d60*/  WARPGROUP.ARRIVE ;  /* 0x00000000000079c5 */ /* 0x000fcc0000000000 */
[----:B------:R-:W-:Y:S03]  /*1d70*/  HGMMA.64x128x8.F32.TF32 R188, gdesc[UR12], R188, gsb0 ;  /* 0x05e000000cbc79f0 */ /* 0x000fe600080028bc */
[----:B------:R-:W-:Y:S02]  /*1d80*/  WARPGROUP.DEPBAR.LE gsb0, 0x0 ;  /* 0x00008000000079c5 */ /* 0x000fe40000010000 */
[----:B------:R-:W-:Y:S04]  /*1d90*/  STL.64 [R1], R188 ;  /* 0x000000bc01007387 */ /* 0x000fe80000100a00 */
[----:B------:R-:W-:Y:S04]  /*1da0*/  STL.64 [R1+0x8], R190 ;  /* 0x000008be01007387 */ /* 0x000fe80000100a00 */
        /* <DEDUP_REMOVED lines=11> */
[----:B------:R1:W-:Y:S04]  /*1e60*/  STL.64 [R1+0x68], R214 ;  /* 0x000068d601007387 */ /* 0x0003e80000100a00 */
        /* <DEDUP_REMOVED lines=18> */
[----:B-1----:R-:W2:Y:S04]  /*1f90*/  LDL.LU.64 R214, [R1+0x5c0] ;  /* 0x0005c00001d67983 */ /* 0x002ea80000300a00 */
[----:B------:R-:W2:Y:S04]  /*1fa0*/  LDL.LU.64 R212, [R1+0x5b8] ;  /* 0x0005b80001d47983 */ /* 0x000ea80000300a00 */
        /* <DEDUP_REMOVED lines=11> */
[----:B------:R-:W2:Y:S01]  /*2060*/  LDL.LU.64 R188, [R1+0x558] ;  /* 0x0005580001bc7983 */ /* 0x000ea20000300a00 */
[----:B------:R-:W-:Y:S01]  /*2070*/  UIADD3 UR12, UR6, 0x402, URZ ;  /* 0x00000402060c7890 */ /* 0x000fe2000fffe03f */
[----:B------:R-:W-:Y:S01]  /*2080*/  UMOV UR13, 0x40000080 ;  /* 0x40000080000d7882 */ /* 0x000fe20000000000 */
[----:B--2---:R-:W-:-:S07]  /*2090*/  WARPGROUP.ARRIVE ;  /* 0x00000000000079c5 */ /* 0x004fce0000000000 */
[----:B------:R-:W-:Y:S01]  /*20a0*/  HGMMA.64x128x8.F32.TF32 R152, gdesc[UR12], R152, gsb0 ;  /* 0x05e000000c9879f0 */ /* 0x000fe20008002898 */
[----:B------:R-:W-:Y:S02]  /*20b0*/  UIADD3 UR12, UR6, 0x802, URZ ;  /* 0x00000802060c7890 */ /* 0x000fe4000fffe03f */
[----:B------:R-:W-:Y:S02]  /*20c0*/  WARPGROUP.DEPBAR.LE gsb0, 0x0 ;  /* 0x00008000000079c5 */ /* 0x000fe40000010000 */
        /* <DEDUP_REMOVED lines=32> */
[----:B-1----:R-:W2:Y:S04]  /*22d0*/  LDL.LU.64 R152, [R1] ;  /* 0x0000000001987983 */ /* 0x002ea80000300a00 */
        /* <DEDUP_REMOVED lines=31> */
[----:B------:R-:W-:Y:S01]  /*24d0*/  WARPGROUP.ARRIVE ;  /* 0x00000000000079c5 */ /* 0x000fe20000000000 */
[----:B------:R-:W-:-:S05]  /*24e0*/  UMOV UR13, 0x40000080 ;  /* 0x40000080000d7882 */ /* 0x000fca0000000000 */
[----:B------:R-:W-:Y:S01]  /*24f0*/  HGMMA.64x128x8.F32.TF32 R88, gdesc[UR12], R88, gsb0 ;  /* 0x05e000000c5879f0 */ /* 0x000fe20008002858 */
[----:B------:R-:W-:Y:S01]  /*2500*/  UIADD3 UR12, UR6, 0xc02, URZ ;  /* 0x00000c02060c7890 */ /* 0x000fe2000fffe03f */
[----:B------:R-:W-:Y:S01]  /*2510*/  UMOV UR13, 0x40000080 ;  /* 0x40000080000d7882 */ /* 0x000fe20000000000 */
[----:B------:R-:W-:Y:S02]  /*2520*/  WARPGROUP.DEPBAR.LE gsb0, 0x0 ;  /* 0x00008000000079c5 */ /* 0x000fe40000010000 */
[----:B------:R-:W-:-:S07]  /*2530*/  WARPGROUP.ARRIVE ;  /* 0x00000000000079c5 */ /* 0x000fce0000000000 */
[----:B------:R-:W-:Y:S01]  /*2540*/  HGMMA.64x128x8.F32.TF32 R24, gdesc[UR12], R24, gsb0 ;  /* 0x05e000000c1879f0 */ /* 0x000fe20008002818 */
[----:B------:R-:W-:Y:S02]  /*2550*/  UIADD3 UR12, UR6, 0x4, URZ ;  /* 0x00000004060c7890 */ /* 0x000fe4000fffe03f */
[----:B------:R-:W-:Y:S01]  /*2560*/  UIADD3 UR14, UR4, 0x4, URZ ;  /* 0x00000004040e7890 */ /* 0x000fe2000fffe03f */
[----:B------:R-:W-:Y:S01]  /*2570*/  UMOV UR13, 0x40000080 ;  /* 0x40000080000d7882 */ /* 0x000fe20000000000 */
[----:B------:R-:W-:Y:S01]  /*2580*/  UMOV UR15, 0x40000080 ;  /* 0x40000080000f7882 */ /* 0x000fe20000000000 */
[----:B------:R-:W-:Y:S02]  /*2590*/  WARPGROUP.DEPBAR.LE gsb0, 0x0 ;  /* 0x00008000000079c5 */ /* 0x000fe40000010000 */
[----:B--2---:R-:W-:-:S06]  /*25a0*/  WARPGROUP.ARRIVE ;  /* 0x00000000000079c5 */ /* 0x004fcc0000000000 */
[----:B------:R-:W-:Y:S03]  /*25b0*/  HGMMA.64x128x8.F32.TF32 R152, gdesc[UR12], R152, gsb0 ;  /* 0x05e000000c9879f0 */ /* 0x000fe60008002898 */
[----:B------:R-:W-:Y:S02]  /*25c0*/  WARPGROUP.DEPBAR.LE gsb0, 0x0 ;  /* 0x00008000000079c5 */ /* 0x000fe40000010000 */
[----:B------:R-:W-:Y:S01]  /*25d0*/  STL.64 [R1], R152 ;  /* 0x0000009801007387 */ /* 0x000fe20000100a00 */
[----:B------:R-:W-:Y:S01]  /*25e0*/  IMAD.MOV.U32 R2, RZ, RZ, R214 ;  /* 0x000000ffff027224 */ /* 0x000fe200078e00d6 */
[----:B------:R-:W-:Y:S01]  /*25f0*/  MOV R7, R209 ;  /* 0x000000d100077202 */ /* 0x000fe20000000f00 */
[----:B------:R-:W-:Y:S01]  /*2600*/  IMAD.MOV.U32 R0, RZ, RZ, R215 ;  /* 0x000000ffff007224 */ /* 0x000fe200078e00d7 */
[----:B------:R1:W-:Y:S01]  /*2610*/  STL.64 [R1+0x8], R154 ;  /* 0x0000089a01007387 */ /* 0x0003e20000100a00 */
[----:B------:R-:W-:Y:S01]  /*2620*/  IMAD.MOV.U32 R4, RZ, RZ, R212 ;  /* 0x000000ffff047224 */ /* 0x000fe200078e00d4 */
[----:B------:R-:W-:Y:S01]  /*2630*/  MOV R18, R198 ;  /* 0x000000c600127202 */ /* 0x000fe20000000f00 */
[----:B------:R-:W-:Y:S01]  /*2640*/  IMAD.MOV.U32 R3, RZ, RZ, R213 ;  /* 0x000000ffff037224 */ /* 0x000fe200078e00d5 */
[----:B------:R-:W2:Y:S01]  /*2650*/  LDL.LU.64 R214, [R1+0x550] ;  /* 0x0005500001d67983 */ /* 0x000ea20000300a00 */
        /* <DEDUP_REMOVED lines=12> */
[----:B------:R-:W-:-:S02]  /*2720*/  IMAD.MOV.U32 R11, RZ, RZ, R205 ;  /* 0x000000ffff0b7224 */ /* 0x000fc400078e00cd */
[----:B------:R-:W-:Y:S01]  /*2730*/  IMAD.MOV.U32 R14, RZ, RZ, R202 ;  /* 0x000000ffff0e7224 */ /* 0x000fe200078e00ca */
[----:B------:R-:W2:Y:S01]  /*2740*/  LDL.LU.64 R206, [R1+0x530] ;  /* 0x0005300001ce7983 */ /* 0x000ea20000300a00 */
[----:B------:R-:W-:Y:S02]  /*2750*/  IMAD.MOV.U32 R13, RZ, RZ, R203 ;  /* 0x000000ffff0d7224 */ /* 0x000fe400078e00cb */
[----:B------:R-:W-:Y:S01]  /*2760*/  IMAD.MOV.U32 R16, RZ, RZ, R200 ;  /* 0x000000ffff107224 */ /* 0x000fe200078e00c8 */
[----:B------:R-:W2:Y:S01]  /*2770*/  LDL.LU.64 R204, [R1+0x528] ;  /* 0x0005280001cc7983 */ /* 0x000ea20000300a00 */
[----:B------:R-:W-:Y:S02]  /*2780*/  IMAD.MOV.U32 R15, RZ, RZ, R201 ;  /* 0x000000ffff0f7224 */ /* 0x000fe400078e00c9 */
        /* <DEDUP_REMOVED lines=59> */
[----:B------:R-:W-:-:S03]  /*2b40*/  IMAD.MOV.U32 R251, RZ, RZ, R157 ;  /* 0x000000fffffb7224 */ /* 0x000fc600078e009d */
[----:B------:R-:W2:Y:S04]  /*2b50*/  LDL.LU.64 R162, [R1+0x480] ;  /* 0x0004800001a27983 */ /* 0x000ea80000300a00 */
[----:B------:R-:W2:Y:S04]  /*2b60*/  LDL.LU.64 R160, [R1+0x478] ;  /* 0x0004780001a07983 */ /* 0x000ea80000300a00 */
[----:B------:R-:W2:Y:S04]  /*2b70*/  LDL.LU.64 R158, [R1+0x470] ;  /* 0x00047000019e7983 */ /* 0x000ea80000300a00 */
[----:B------:R-:W2:Y:S04]  /*2b80*/  LDL.LU.64 R156, [R1+0x468] ;  /* 0x00046800019c7983 */ /* 0x000ea80000300a00 */
[----:B-1----:R-:W2:Y:S04]  /*2b90*/  LDL.LU.64 R154, [R1+0x460] ;  /* 0x00046000019a7983 */ /* 0x002ea80000300a00 */
[----:B------:R-:W2:Y:S01]  /*2ba0*/  LDL.LU.64 R152, [R1+0x458] ;  /* 0x0004580001987983 */ /* 0x000ea20000300a00 */
[----:B------:R-:W-:Y:S01]  /*2bb0*/  UIADD3 UR12, UR6, 0x404, URZ ;  /* 0x00000404060c7890 */ /* 0x000fe2000fffe03f */
[----:B------:R-:W-:Y:S01]  /*2bc0*/  UMOV UR13, 0x40000080 ;  /* 0x40000080000d7882 */ /* 0x000fe20000000000 */
[----:B--2---:R-:W-:-:S07]  /*2bd0*/  WARPGROUP.ARRIVE ;  /* 0x00000000000079c5 */ /* 0x004fce0000000000 */
[----:B------:R-:W-:Y:S01]  /*2be0*/  HGMMA.64x128x8.F32.TF32 R152, gdesc[UR12], R152, gsb0 ;  /* 0x05e000000c9879f0 */ /* 0x000fe20008002898 */
[----:B------:R-:W-:Y:S01]  /*2bf0*/  UIADD3 UR12, UR6, 0x804, URZ ;  /* 0x00000804060c7890 */ /* 0x000fe2000fffe03f */
[----:B------:R-:W-:Y:S01]  /*2c00*/  UMOV UR13, 0x40000080 ;  /* 0x40000080000d7882 */ /* 0x000fe20000000000 */
        /* <DEDUP_REMOVED lines=15> */
[----:B-1----:R-:W2:Y:S04]  /*2d00*/  LDL.LU R188, [R1] ;  /* 0x0000000001bc7983 */ /* 0x002ea80000300800 */
[----:B------:R-:W2:Y:S04]  /*2d10*/  LDL.LU R189, [R1+0x4] ;  /* 0x0000040001bd7983 */ /* 0x000ea80000300800 */
[----:B------:R-:W2:Y:S04]  /*2d20*/  LDL.LU R190, [R1+0x8] ;  /* 0x0000080001be7983 */ /* 0x000ea80000300800 */
[----:B------:R-:W2:Y:S01]  /*2d30*/  LDL.LU R191, [R1+0xc] ;  /* 0x00000c0001bf7983 */ /* 0x000ea20000300800 */
[----:B------:R-:W-:-:S06]  /*2d40*/  WARPGROUP.ARRIVE ;  /* 0x00000000000079c5 */ /* 0x000fcc0000000000 */
[----:B------:R-:W-:Y:S01]  /*2d50*/  HGMMA.64x128x8.F32.TF32 R88, gdesc[UR12], R88, gsb0 ;  /* 0x05e000000c5879f0 */ /* 0x000fe20008002858 */
[----:B------:R-:W-:Y:S01]  /*2d60*/  UIADD3 UR12, UR6, 0xc04, URZ ;  /* 0x00000c04060c7890 */ /* 0x000fe2000fffe03f */
[----:B------:R-:W-:Y:S01]  /*2d70*/  UMOV UR13, 0x40000080 ;  /* 0x40000080000d7882 */ /* 0x000fe20000000000 */
[----:B------:R-:W-:Y:S01]  /*2d80*/  IMAD.MOV.U32 R193, RZ, RZ, R251 ;  /* 0x000000ffffc17224 */ /* 0x000fe200078e00fb */
[----:B------:R-:W-:Y:S01]  /*2d90*/  MOV R196, R248 ;  /* 0x000000f800c47202 */ /* 0x000fe20000000f00 */
[----:B------:R-:W-:Y:S01]  /*2da0*/  IMAD.MOV.U32 R194, RZ, RZ, R250 ;  /* 0x000000ffffc27224 */ /* 0x000fe200078e00fa */
[----:B------:R-:W-:Y:S01]  /*2db0*/  MOV R207, R237 ;  /* 0x000000ed00cf7202 */ /* 0x000fe20000000f00 */
[----:B------:R-:W-:Y:S02]  /*2dc0*/  IMAD.MOV.U32 R195, RZ, RZ, R249 ;  /* 0x000000ffffc37224 */ /* 0x000fe400078e00f9 */
[----:B------:R-:W-:Y:S02]  /*2dd0*/  IMAD.MOV.U32 R197, RZ, RZ, R247 ;  /* 0x000000ffffc57224 */ /* 0x000fe400078e00f7 */
[----:B------:R-:W-:-:S02]  /*2de0*/  IMAD.MOV.U32 R198, RZ, RZ, R246 ;  /* 0x000000ffffc67224 */ /* 0x000fc400078e00f6 */
[----:B------:R-:W-:Y:S02]  /*2df0*/  IMAD.MOV.U32 R199, RZ, RZ, R245 ;  /* 0x000000ffffc77224 */ /* 0x000fe400078e00f5 */
[----:B------:R-:W-:Y:S02]  /*2e00*/  IMAD.MOV.U32 R200, RZ, RZ, R244 ;  /* 0x000000ffffc87224 */ /* 0x000fe400078e00f4 */
[----:B------:R-:W-:Y:S02]  /*2e10*/  IMAD.MOV.U32 R201, RZ, RZ, R243 ;  /* 0x000000ffffc97224 */ /* 0x000fe400078e00f3 */
[----:B------:R-:W-:Y:S01]  /*2e20*/  IMAD.MOV.U32 R202, RZ, RZ, R242 ;  /* 0x000000ffffca7224 */ /* 0x000fe200078e00f2 */
[----:B------:R-:W-:Y:S01]  /*2e30*/  MOV R242, R10 ;  /* 0x0000000a00f27202 */ /* 0x000fe20000000f00 */
[----:B------:R-:W-:Y:S02]  /*2e40*/  IMAD.MOV.U32 R203, RZ, RZ, R241 ;  /* 0x000000ffffcb7224 */ /* 0x000fe400078e00f1 */
[----:B------:R-:W-:Y:S01]  /*2e50*/  IMAD.MOV.U32 R204, RZ, RZ, R240 ;  /* 0x000000ffffcc7224 */ /* 0x000fe200078e00f0 */
[----:B------:R-:W-:-:S02]  /*2e60*/  WARPGROUP.DEPBAR.LE gsb0, 0x0 ;  /* 0x00008000000079c5 */ /* 0x000fc40000010000 */
[----:B------:R-:W-:-:S06]  /*2e70*/  WARPGROUP.ARRIVE ;  /* 0x00000000000079c5 */ /* 0x000fcc0000000000 */
[----:B------:R-:W-:Y:S01]  /*2e80*/  HGMMA.64x128x8.F32.TF32 R24, gdesc[UR12], R24, gsb0 ;  /* 0x05e000000c1879f0 */ /* 0x000fe20008002818 */
[----:B------:R-:W-:Y:S02]  /*2e90*/  IMAD.MOV.U32 R205, RZ, RZ, R239 ;  /* 0x000000ffffcd7224 */ /* 0x000fe400078e00ef */
[----:B------:R-:W-:Y:S02]  /*2ea0*/  IMAD.MOV.U32 R206, RZ, RZ, R238 ;  /* 0x000000ffffce7224 */ /* 0x000fe400078e00ee */
[----:B------:R-:W-:Y:S02]  /*2eb0*/  IMAD.MOV.U32 R208, RZ, RZ, R236 ;  /* 0x000000ffffd07224 */ /* 0x000fe400078e00ec */
[----:B------:R-:W-:Y:S02]  /*2ec0*/  IMAD.MOV.U32 R209, RZ, RZ, R235 ;  /* 0x000000ffffd17224 */ /* 0x000fe400078e00eb */
[----:B------:R-:W-:Y:S02]  /*2ed0*/  IMAD.MOV.U32 R210, RZ, RZ, R234 ;  /* 0x000000ffffd27224 */ /* 0x000fe400078e00ea */
        /* <DEDUP_REMOVED lines=169> */
[----:B------:R-:W-:Y:S02]  /*3970*/  IMAD.MOV.U32 R2, RZ, RZ, R214 ;  /* 0x000000ffff027224 */ /* 0x000fe400078e00d6 */
[----:B------:R-:W-:Y:S01]  /*3980*/  IMAD.MOV.U32 R0, RZ, RZ, R215 ;  /* 0x000000ffff007224 */ /* 0x000fe200078e00d7 */
[----:B------:R1:W-:Y:S01]  /*3990*/  STL.64 [R1+0x8], R154 ;  /* 0x0000089a01007387 */ /* 0x0003e20000100a00 */
[----:B------:R-:W-:-:S02]  /*39a0*/  IMAD.MOV.U32 R4, RZ, RZ, R212 ;  /* 0x000000ffff047224 */ /* 0x000fc400078e00d4 */
[----:B------:R-:W-:Y:S01]  /*39b0*/  IMAD.MOV.U32 R3, RZ, RZ, R213 ;  /* 0x000000ffff037224 */ /* 0x000fe200078e00d5 */
[----:B------:R-:W2:Y:S01]  /*39c0*/  LDL.LU.64 R214, [R1+0x3e0] ;  /* 0x0003e00001d67983 */ /* 0x000ea20000300a00 */
[----:B------:R-:W-:Y:S01]  /*39d0*/  IMAD.MOV.U32 R6, RZ, RZ, R210 ;  /* 0x000000ffff067224 */ /* 0x000fe200078e00d2 */
[----:B------:R-:W-:Y:S01]  /*39e0*/  MOV R7, R209 ;  /* 0x000000d100077202 */ /* 0x000fe20000000f00 */
        /* <DEDUP_REMOVED lines=27> */
[----:B------:R-:W-:Y:S01]  /*3ba0*/  IMAD.MOV.U32 R226, RZ, RZ, R190 ;  /* 0x000000ffffe27224 */ /* 0x000fe200078e00be */
[----:B------:R-:W-:Y:S01]  /*3bb0*/  MOV R225, R189 ;  /* 0x000000bd00e17202 */ /* 0x000fe20000000f00 */
[----:B------:R-:W-:Y:S01]  /*3bc0*/  IMAD.MOV.U32 R227, RZ, RZ, R191 ;  /* 0x000000ffffe37224 */ /* 0x000fe200078e00bf */
[----:B------:R-:W2:Y:S01]  /*3bd0*/  LDL.LU.64 R194, [R1+0x390] ;  /* 0x0003900001c27983 */ /* 0x000ea20000300a00 */
[----:B------:R-:W-:-:S03]  /*3be0*/  IMAD.MOV.U32 R224, RZ, RZ, R188 ;  /* 0x000000ffffe07224 */ /* 0x000fc600078e00bc */
[----:B------:R-:W2:Y:S01]  /*3bf0*/  LDL.LU.64 R192, [R1+0x388] ;  /* 0x0003880001c07983 */ /* 0x000ea20000300a00 */
[----:B------:R-:W-:Y:S02]  /*3c00*/  IMAD.MOV.U32 R222, RZ, RZ, R186 ;  /* 0x000000ffffde7224 */ /* 0x000fe400078e00ba */
        /* <DEDUP_REMOVED lines=84> */
[----:B------:R-:W-:Y:S01]  /*4150*/  IMAD.MOV.U32 R196, RZ, RZ, R248 ;  /* 0x000000ffffc47224 */ /* 0x000fe200078e00f8 */
[----:B------:R-:W-:Y:S01]  /*4160*/  MOV R215, R229 ;  /* 0x000000e500d77202 */ /* 0x000fe20000000f00 */
        /* <DEDUP_REMOVED lines=8> */
[----:B------:R-:W-:Y:S01]  /*41f0*/  IMAD.MOV.U32 R204, RZ, RZ, R240 ;  /* 0x000000ffffcc7224 */ /* 0x000fe200078e00f0 */
[----:B------:R-:W-:-:S02]  /*4200*/  WARPGROUP.DEPBAR.LE gsb0, 0x0 ;  /* 0x00008000000079c5 */ /* 0x000fc40000010000 */
[----:B------:R-:W-:-:S06]  /*4210*/  WARPGROUP.ARRIVE ;  /* 0x00000000000079c5 */ /* 0x000fcc0000000000 */
[----:B------:R-:W-:Y:S01]  /*4220*/  HGMMA.64x128x8.F32.TF32 R24, gdesc[UR12], R24, gsb0 ;  /* 0x05e000000c1879f0 */ /* 0x000fe20008002818 */
        /* <DEDUP_REMOVED lines=335> */
[----:B------:R-:W-:Y:S01]  /*5720*/  IMAD.MOV.U32 R251, RZ, RZ, R2 ;  /* 0x000000fffffb7224 */ /* 0x000fe200078e0002 */
[----:B------:R-:W-:Y:S01]  /*5730*/  UIADD3 UR12, UR6, 0x46, URZ ;  /* 0x00000046060c7890 */ /* 0x000fe2000fffe03f */
[----:B------:R-:W-:Y:S01]  /*5740*/  IMAD.MOV.U32 R231, RZ, RZ, R23 ;  /* 0x000000ffffe77224 */ /* 0x000fe200078e0017 */
[----:B------:R-:W-:Y:S01]  /*5750*/  UIADD3 UR14, UR4, 0x46, URZ ;  /* 0x00000046040e7890 */ /* 0x000fe2000fffe03f */
[----:B------:R-:W-:Y:S01]  /*5760*/  IMAD.MOV.U32 R232, RZ, RZ, R22 ;  /* 0x000000ffffe87224 */ /* 0x000fe200078e0016 */
[----:B------:R-:W-:Y:S01]  /*5770*/  UMOV UR13, 0x40000080 ;  /* 0x40000080000d7882 */ /* 0x000fe20000000000 */
[----:B------:R-:W-:Y:S01]  /*5780*/  IMAD.MOV.U32 R234, RZ, RZ, R20 ;  /* 0x000000ffffea7224 */ /* 0x000fe200078e0014 */
[----:B------:R-:W-:Y:S01]  /*5790*/  UMOV UR15, 0x40000080 ;  /* 0x40000080000f7882 */ /* 0x000fe20000000000 */
[----:B------:R-:W-:Y:S01]  /*57a0*/  IMAD.MOV.U32 R235, RZ, RZ, R19 ;  /* 0x000000ffffeb7224 */ /* 0x000fe200078e0013 */
[----:B------:R1:W5:Y:S01]  /*57b0*/  LDL.LU R3, [R1+0x174] ;  /* 0x0001740001037983 */ /* 0x0003620000300800 */
[----:B------:R-:W-:-:S02]  /*57c0*/  IMAD.MOV.U32 R236, RZ, RZ, R18 ;  /* 0x000000ffffec7224 */ /* 0x000fc400078e0012 */
[----:B------:R-:W-:Y:S01]  /*57d0*/  IMAD.MOV.U32 R237, RZ, RZ, R17 ;  /* 0x000000ffffed7224 */ /* 0x000fe200078e0011 */
[----:B------:R1:W5:Y:S01]  /*57e0*/  LDL.LU R0, [R1+0x170] ;  /* 0x0001700001007983 */ /* 0x0003620000300800 */
[----:B------:R-:W-:Y:S01]  /*57f0*/  IMAD.MOV.U32 R239, RZ, RZ, R15 ;  /* 0x000000ffffef7224 */ /* 0x000fe200078e000f */
[----:B------:R-:W-:-:S05]  /*5800*/  WARPGROUP.DEPBAR.LE gsb0, 0x0 ;  /* 0x00008000000079c5 */ /* 0x000fca0000010000 */
        /* <DEDUP_REMOVED lines=35> */
[----:B--2---:R-:W2:Y:S04]  /*5a40*/  LDL.LU.64 R214, [R1+0x168] ;  /* 0x0001680001d67983 */ /* 0x004ea80000300a00 */
        /* <DEDUP_REMOVED lines=20> */
[----:B------:R-:W-:-:S07]  /*5b90*/  WARPGROUP.ARRIVE ;  /* 0x00000000000079c5 */ /* 0x000fce0000000000 */
[----:B------:R-:W-:Y:S01]  /*5ba0*/  HGMMA.64x128x8.F32.TF32 R88, gdesc[UR12], R88, gsb0 ;  /* 0x05e000000c5879f0 */ /* 0x000fe20008002858 */
[----:B------:R-:W-:Y:S01]  /*5bb0*/  UIADD3 UR12, UR6, 0xc46, URZ ;  /* 0x00000c46060c7890 */ /* 0x000fe2000fffe03f */
[----:B------:R-:W-:Y:S01]  /*5bc0*/  UMOV UR13, 0x40000080 ;  /* 0x40000080000d7882 */ /* 0x000fe20000000000 */
[----:B------:R-:W-:Y:S01]  /*5bd0*/  UMOV UR4, 0x1 ;  /* 0x0000000100047882 */ /* 0x000fe20000000000 */
[----:B------:R-:W-:Y:S02]  /*5be0*/  WARPGROUP.DEPBAR.LE gsb0, 0x0 ;  /* 0x00008000000079c5 */ /* 0x000fe40000010000 */
[----:B------:R-:W-:-:S06]  /*5bf0*/  WARPGROUP.ARRIVE ;  /* 0x00000000000079c5 */ /* 0x000fcc0000000000 */
[----:B-1----:R-:W-:Y:S03]  /*5c00*/  HGMMA.64x128x8.F32.TF32 R24, gdesc[UR12], R24, gsb0 ;  /* 0x05e000000c1879f0 */ /* 0x002fe60008002818 */
[----:B------:R-:W-:Y:S02]  /*5c10*/  WARPGROUP.DEPBAR.LE gsb0, 0x0 ;  /* 0x00008000000079c5 */ /* 0x000fe40000010000 */
.L_x_10:
[----:B-----5:R-:W-:-:S13]  /*5c20*/  R2UR UR5, R0 ;  /* 0x00000000000572ca */ /* 0x020fda00000e0000 */
[----:B------:R-:W-:-:S04]  /*5c30*/  UISETP.LT.AND UP0, UPT, UR5, 0x1, UPT ;  /* 0x000000010500788c */ /* 0x000fc8000bf01270 */
[----:B------:R-:W-:-:S04]  /*5c40*/  USEL UR7, UR5, 0x1, UP0 ;  /* 0x0000000105077887 */ /* 0x000fc80008000000 */
[----:B------:R-:W-:-:S04]  /*5c50*/  UIADD3 UR7, UR5, -UR7, URZ ;  /* 0x8000000705077290 */ /* 0x000fc8000fffe03f */
[----:B------:R-:W-:-:S06]  /*5c60*/  UISETP.GE.AND UP0, UPT, UR7, 0x1, UPT ;  /* 0x000000010700788c */ /* 0x000fcc000bf06270 */
[----:B------:R-:W-:-:S13]  /*5c70*/  PLOP3.LUT P1, PT, PT, PT, UP0, 0x80, 0x0 ;  /* 0x000000000000781c */ /* 0x000fda0003f2f008 */
[----:B------:R-:W-:Y:S05]  /*5c80*/  @!P1 BRA `(.L_x_13) ;  /* 0x0000005000849947 */ /* 0x000fea0003800000 */
[----:B------:R-:W-:Y:S01]  /*5c90*/  R2UR UR5, R3 ;  /* 0x00000000030572ca */ /* 0x000fe200000e0000 */
[----:B------:R-:W-:Y:S01]  /*5ca0*/  UISETP.NE.U32.AND UP0, UPT, UR4, URZ, UPT ;  /* 0x0000003f0400728c */ /* 0x000fe2000bf05070 */
[----:B------:R-:W-:Y:S01]  /*5cb0*/  UMOV UR8, UR7 ;  /* 0x0000000700087c82 */ /* 0x000fe20008000000 */
[----:B------:R-:W-:-:S10]  /*5cc0*/  UMOV UR6, URZ ;  /* 0x0000003f00067c82 */ /* 0x000fd40008000000 */
[----:B------:R-:W-:-:S03]  /*5cd0*/  ULOP3.LUT UR23, UR5, 0x1, URZ, 0xfc, !UPT ;  /* 0x0000000105177892 */ /* 0x000fc6000f8efc3f */
[----:B------:R-:W-:-:S09]  /*5ce0*/  UMOV UR5, URZ ;  /* 0x0000003f00057c82 */ /* 0x000fd20008000000 */
.L_x_18:
[----:B------:R-:W-:-:S06]  /*5cf0*/  UISETP.NE.AND UP1, UPT, UR23, 0x3, UPT ;  /* 0x000000031700788c */ /* 0x000fcc000bf25270 */
[----:B------:R-:W-:-:S13]  /*5d00*/  PLOP3.LUT P2, PT, PT, PT, UP1, 0x80, 0x0 ;  /* 0x000000000000781c */ /* 0x000fda0003f4f018 */
[----:B------:R-:W-:Y:S05]  /*5d10*/  @!P2 BRA `(.L_x_14) ;  /* 0x000000000004a947 */ /* 0x000fea0003800000 */
[----:B------:R-:W-:Y:S01]  /*5d20*/  BPT.TRAP 0x1 ;  /* 0x000000040000795c */ /* 0x000fe20000300000 */
.L_x_14:
[----:B------:R-:W1:Y:S01]  /*5d30*/  S2UR UR10, SR_CgaCtaId ;  /* 0x00000000000a79c3 */ /* 0x000e620000008800 */
[----:B------:R-:W-:Y:S01]  /*5d40*/  IMAD.U32 R2, RZ, RZ, UR5 ;  /* 0x00000005ff027e24 */ /* 0x000fe2000f8e00ff */
[----:B------:R-:W-:-:S04]  /*5d50*/  UMOV UR9, 0x400 ;  /* 0x0000040000097882 */ /* 0x000fc80000000000 */
[----:B------:R-:W-:Y:S01]  /*5d60*/  SHF.L.U32 R2, R2, 0x1f, RZ ;  /* 0x0000001f02027819 */ /* 0x000fe200000006ff */
[----:B-1----:R-:W-:-:S04]  /*5d70*/  ULEA UR9, UR10, UR9, 0x18 ;  /* 0x000000090a097291 */ /* 0x002fc8000f8ec03f */
[----:B------:R-:W-:-:S12]  /*5d80*/  ULEA UR10, UR4, UR9, 0x3 ;  /* 0x00000009040a7291 */ /* 0x000fd8000f8e183f */
.L_x_15:
[----:B-1----:R-:W-:-:S04]  /*5d90*/  MOV R0, UR10 ;  /* 0x0000000a00007c02 */ /* 0x002fc80008000f00 */
[----:B------:R1:W2:Y:S03]  /*5da0*/  SYNCS.PHASECHK.TRANS64.TRYWAIT P1, [R0+URZ+0x30000], R2 ;  /* 0x03000002000075a7 */ /* 0x0002a6000802017f */
[----:B--2---:R-:W-:Y:S05]  /*5db0*/  @!P1 NANOSLEEP.SYNCS 0x989680 ;  /* 0x009896800000995d */ /* 0x004fea0003900000 */
[----:B------:R-:W2:Y:S02]  /*5dc0*/  @!P1 SYNCS.PHASECHK.TRANS64 P1, [R0+URZ+0x30000], R2 ;  /* 0x03000002000095a7 */ /* 0x000ea4000802007f */
[----:B--2---:R-:W-:Y:S05]  /*5dd0*/  @!P1 BRA `(.L_x_15) ;  /* 0xfffffffc00ec9947 */ /* 0x004fea000383ffff */
        /* <DEDUP_REMOVED lines=32> */
[----:B--2---:R-:W2:Y:S04]  /*5fe0*/  LDL.LU.64 R24, [R1] ;  /* 0x0000000001187983 */ /* 0x004ea80000300a00 */
        /* <DEDUP_REMOVED lines=31> */
[----:B------:R-:W-:-:S02]  /*61e0*/  UIADD3 UR12, UR9, 0x20000, URZ ;  /* 0x00020000090c7890 */ /* 0x000fc4000fffe03f */
[----:B------:R-:W-:Y:S01]  /*61f0*/  USHF.R.U32.HI UR10, URZ, 0x4, UR9 ;  /* 0x000000043f0a7899 */ /* 0x000fe20008011609 */
[----:B------:R3:W-:Y:S01]  /*6200*/  STL [R1+0x170], R3 ;  /* 0x0001700301007387 */ /* 0x0007e20000100800 */
[----:B------:R-:W-:Y:S02]  /*6210*/  USHF.R.U32.HI UR12, URZ, 0x4, UR12 ;  /* 0x000000043f0c7899 */ /* 0x000fe4000801160c */
[----:B------:R-:W-:Y:S02]  /*6220*/  ULOP3.LUT UR10, UR10, 0x3fff, URZ, 0xc0, !UPT ;  /* 0x00003fff0a0a7892 */ /* 0x000fe4000f8ec03f */
[----:B------:R-:W-:Y:S02]  /*6230*/  ULOP3.LUT UR12, UR12, 0x3fff, URZ, 0xc0, !UPT ;  /* 0x00003fff0c0c7892 */ /* 0x000fe4000f8ec03f */
[----:B------:R-:W-:Y:S02]  /*6240*/  ULOP3.LUT UR10, UR10, 0x10000, URZ, 0xfc, !UPT ;  /* 0x000100000a0a7892 */ /* 0x000fe4000f8efc3f */
[----:B------:R-:W-:-:S02]  /*6250*/  ULOP3.LUT UR13, UR12, 0x10000, URZ, 0xfc, !UPT ;  /* 0x000100000c0d7892 */ /* 0x000fc4000f8efc3f */
[----:B------:R-:W-:Y:S02]  /*6260*/  ULEA UR12, UR4, UR10, 0xc ;  /* 0x0000000a040c7291 */ /* 0x000fe4000f8e603f */
[----:B------:R-:W-:Y:S01]  /*6270*/  ULEA UR10, UR4, UR13, 0xb ;  /* 0x0000000d040a7291 */ /* 0x000fe2000f8e583f */
[----:B------:R-:W-:Y:S02]  /*6280*/  UMOV UR15, 0x40000080 ;  /* 0x40000080000f7882 */ /* 0x000fe40000000000 */
[----:B------:R-:W-:-:S04]  /*6290*/  UMOV UR13, 0x40000080 ;  /* 0x40000080000d7882 */ /* 0x000fc80000000000 */
[----:B------:R-:W-:Y:S01]  /*62a0*/  UMOV UR14, UR10 ;  /* 0x0000000a000e7c82 */ /* 0x000fe20008000000 */
[----:B------:R-:W-:Y:S01]  /*62b0*/  UIADD3 UR16, UR12, 0x400, URZ ;  /* 0x000004000c107890 */ /* 0x000fe2000fffe03f */
[----:B------:R-:W-:Y:S01]  /*62c0*/  UMOV UR18, UR14 ;  /* 0x0000000e00127c82 */ /* 0x000fe20008000000 */
[----:B------:R-:W-:Y:S01]  /*62d0*/  UMOV UR19, UR15 ;  /* 0x0000000f00137c82 */ /* 0x000fe20008000000 */
[----:B------:R-:W-:Y:S01]  /*62e0*/  UMOV UR17, 0x40000080 ;  /* 0x4000008000117882 */ /* 0x000fe20000000000 */
[----:B--2---:R-:W-:-:S06]  /*62f0*/  WARPGROUP.ARRIVE ;  /* 0x00000000000079c5 */ /* 0x004fcc0000000000 */
[----:B------:R-:W-:Y:S03]  /*6300*/  HGMMA.64x128x8.F32.TF32 R24, gdesc[UR12], R24, UP0, gsb0 ;  /* 0x05e000000c1879f0 */ /* 0x000fe6000b802818 */
[----:B------:R-:W-:Y:S02]  /*6310*/  WARPGROUP.DEPBAR.LE gsb0, 0x0 ;  /* 0x00008000000079c5 */ /* 0x000fe40000010000 */
[----:B------:R-:W-:Y:S01]  /*6320*/  STL.64 [R1], R24 ;  /* 0x0000001801007387 */ /* 0x000fe20000100a00 */
[----:B-1----:R-:W-:Y:S01]  /*6330*/  IMAD.MOV.U32 R2, RZ, RZ, R86 ;  /* 0x000000ffff027224 */ /* 0x002fe200078e0056 */
[----:B------:R-:W-:Y:S01]  /*6340*/  MOV R0, R87 ;  /* 0x0000005700007202 */ /* 0x000fe20000000f00 */
[----:B------:R-:W-:Y:S01]  /*6350*/  IMAD.MOV.U32 R4, RZ, RZ, R84 ;  /* 0x000000ffff047224 */ /* 0x000fe200078e0054 */
[----:B------:R1:W-:Y:S01]  /*6360*/  STL.64 [R1+0x8], R26 ;  /* 0x0000081a01007387 */ /* 0x0003e20000100a00 */
[----:B---3--:R-:W-:Y:S01]  /*6370*/  IMAD.MOV.U32 R3, RZ, RZ, R85 ;  /* 0x000000ffff037224 */ /* 0x008fe200078e0055 */
        /* <DEDUP_REMOVED lines=12> */
[----:B------:R-:W-:Y:S01]  /*6440*/  WARPGROUP.ARRIVE ;  /* 0x00000000000079c5 */ /* 0x000fe20000000000 */
[----:B------:R-:W-:Y:S01]  /*6450*/  IMAD.MOV.U32 R12, RZ, RZ, R76 ;  /* 0x000000ffff0c7224 */ /* 0x000fe200078e004c */
[----:B------:R-:W2:Y:S01]  /*6460*/  LDL.LU.64 R80, [R1+0x6a8] ;  /* 0x0006a80001507983 */ /* 0x000ea20000300a00 */
[----:B------:R-:W-:Y:S01]  /*6470*/  IMAD.MOV.U32 R14, RZ, RZ, R74 ;  /* 0x000000ffff0e7224 */ /* 0x000fe200078e004a */
[----:B------:R-:W-:Y:S01]  /*6480*/  MOV R233, R47 ;  /* 0x0000002f00e97202 */ /* 0x000fe20000000f00 */
[----:B------:R-:W-:Y:S01]  /*6490*/  IMAD.MOV.U32 R13, RZ, RZ, R75 ;  /* 0x000000ffff0d7224 */ /* 0x000fe200078e004b */
[----:B------:R-:W2:Y:S01]  /*64a0*/  LDL.LU.64 R78, [R1+0x6a0] ;  /* 0x0006a000014e7983 */ /* 0x000ea20000300a00 */
[----:B------:R-:W-:Y:S01]  /*64b0*/  IMAD.MOV.U32 R16, RZ, RZ, R72 ;  /* 0x000000ffff107224 */ /* 0x000fe200078e0048 */
[----:B------:R-:W-:Y:S01]  /*64c0*/  HGMMA.64x128x8.F32.TF32 R152, gdesc[UR16], R152, UP0, gsb0 ;  /* 0x05e00000109879f0 */ /* 0x000fe2000b802898 */
        /* <DEDUP_REMOVED lines=62> */
[----:B------:R-:W2:Y:S04]  /*68b0*/  LDL.LU.64 R36, [R1+0x5f8] ;  /* 0x0005f80001247983 */ /* 0x000ea80000300a00 */
[----:B------:R-:W2:Y:S04]  /*68c0*/  LDL.LU.64 R34, [R1+0x5f0] ;  /* 0x0005f00001227983 */ /* 0x000ea80000300a00 */
[----:B------:R-:W2:Y:S04]  /*68d0*/  LDL.LU.64 R32, [R1+0x5e8] ;  /* 0x0005e80001207983 */ /* 0x000ea80000300a00 */
[----:B------:R-:W2:Y:S04]  /*68e0*/  LDL.LU.64 R30, [R1+0x5e0] ;  /* 0x0005e000011e7983 */ /* 0x000ea80000300a00 */
[----:B------:R-:W2:Y:S04]  /*68f0*/  LDL.LU.64 R28, [R1+0x5d8] ;  /* 0x0005d800011c7983 */ /* 0x000ea80000300a00 */
[----:B-1----:R-:W2:Y:S04]  /*6900*/  LDL.LU.64 R26, [R1+0x5d0] ;  /* 0x0005d000011a7983 */ /* 0x002ea80000300a00 */
[----:B------:R-:W2:Y:S01]  /*6910*/  LDL.LU.64 R24, [R1+0x5c8] ;  /* 0x0005c80001187983 */ /* 0x000ea20000300a00 */
[----:B------:R-:W-:-:S03]  /*6920*/  WARPGROUP.DEPBAR.LE gsb0, 0x0 ;  /* 0x00008000000079c5 */ /* 0x000fc60000010000 */
        /* <DEDUP_REMOVED lines=14> */
[----:B-1----:R-:W3:Y:S04]  /*6a10*/  LDL.LU R188, [R1] ;  /* 0x0000000001bc7983 */ /* 0x002ee80000300800 */
[----:B------:R-:W3:Y:S04]  /*6a20*/  LDL.LU R189, [R1+0x4] ;  /* 0x0000040001bd7983 */ /* 0x000ee80000300800 */
[----:B------:R-:W3:Y:S04]  /*6a30*/  LDL.LU R190, [R1+0x8] ;  /* 0x0000080001be7983 */ /* 0x000ee80000300800 */
[----:B------:R-:W3:Y:S01]  /*6a40*/  LDL.LU R191, [R1+0xc] ;  /* 0x00000c0001bf7983 */ /* 0x000ee20000300800 */
[----:B------:R-:W-:Y:S01]  /*6a50*/  UIADD3 UR16, UR12, 0x800, URZ ;  /* 0x000008000c107890 */ /* 0x000fe2000fffe03f */
[----:B------:R-:W-:Y:S01]  /*6a60*/  WARPGROUP.ARRIVE ;  /* 0x00000000000079c5 */ /* 0x000fe20000000000 */
[----:B------:R-:W-:Y:S01]  /*6a70*/  UMOV UR18, UR14 ;  /* 0x0000000e00127c82 */ /* 0x000fe20008000000 */
[----:B------:R-:W-:Y:S01]  /*6a80*/  UMOV UR19, UR15 ;  /* 0x0000000f00137c82 */ /* 0x000fe20008000000 */
[----:B------:R-:W-:-:S05]  /*6a90*/  UMOV UR17, 0x40000080 ;  /* 0x4000008000117882 */ /* 0x000fca0000000000 */
[----:B------:R-:W-:Y:S01]  /*6aa0*/  HGMMA.64x128x8.F32.TF32 R88, gdesc[UR16], R88, UP0, gsb0 ;  /* 0x05e00000105879f0 */ /* 0x000fe2000b802858 */
[----:B------:R-:W-:Y:S01]  /*6ab0*/  UIADD3 UR16, UR12, 0xc00, URZ ;  /* 0x00000c000c107890 */ /* 0x000fe2000fffe03f */
[----:B------:R-:W-:Y:S01]  /*6ac0*/  UMOV UR18, UR14 ;  /* 0x0000000e00127c82 */ /* 0x000fe20008000000 */
[----:B------:R-:W-:Y:S01]  /*6ad0*/  UMOV UR19, UR15 ;  /* 0x0000000f00137c82 */ /* 0x000fe20008000000 */
[----:B------:R-:W-:Y:S01]  /*6ae0*/  UMOV UR17, 0x40000080 ;  /* 0x4000008000117882 */ /* 0x000fe20000000000 */
[----:B------:R-:W-:Y:S01]  /*6af0*/  IMAD.MOV.U32 R193, RZ, RZ, R251 ;  /* 0x000000ffffc17224 */ /* 0x000fe200078e00fb */
[----:B------:R-:W-:Y:S01]  /*6b00*/  MOV R201, R243 ;  /* 0x000000f300c97202 */ /* 0x000fe20000000f00 */
[----:B------:R-:W-:Y:S01]  /*6b10*/  IMAD.MOV.U32 R194, RZ, RZ, R250 ;  /* 0x000000ffffc27224 */ /* 0x000fe200078e00fa */
[----:B------:R-:W-:Y:S01]  /*6b20*/  MOV R211, R233 ;  /* 0x000000e900d37202 */ /* 0x000fe20000000f00 */
        /* <DEDUP_REMOVED lines=10> */
[----:B--2---:R-:W-:-:S06]  /*6bd0*/  WARPGROUP.ARRIVE ;  /* 0x00000000000079c5 */ /* 0x004fcc0000000000 */
[----:B------:R-:W-:Y:S01]  /*6be0*/  HGMMA.64x128x8.F32.TF32 R24, gdesc[UR16], R24, UP0, gsb0 ;  /* 0x05e00000101879f0 */ /* 0x000fe2000b802818 */
[----:B------:R-:W-:Y:S02]  /*6bf0*/  IMAD.MOV.U32 R204, RZ, RZ, R240 ;  /* 0x000000ffffcc7224 */ /* 0x000fe400078e00f0 */
[----:B------:R-:W-:Y:S02]  /*6c00*/  IMAD.MOV.U32 R205, RZ, RZ, R239 ;  /* 0x000000ffffcd7224 */ /* 0x000fe400078e00ef */
[----:B------:R-:W-:Y:S02]  /*6c10*/  IMAD.MOV.U32 R206, RZ, RZ, R238 ;  /* 0x000000ffffce7224 */ /* 0x000fe400078e00ee */
[----:B------:R-:W-:Y:S02]  /*6c20*/  IMAD.MOV.U32 R207, RZ, RZ, R237 ;  /* 0x000000ffffcf7224 */ /* 0x000fe400078e00ed */
[----:B------:R-:W-:Y:S02]  /*6c30*/  IMAD.MOV.U32 R208, RZ, RZ, R236 ;  /* 0x000000ffffd07224 */ /* 0x000fe400078e00ec */
[----:B------:R-:W-:-:S02]  /*6c40*/  IMAD.MOV.U32 R209, RZ, RZ, R235 ;  /* 0x000000ffffd17224 */ /* 0x000fc400078e00eb */
        /* <DEDUP_REMOVED lines=28> */
[----:B------:R-:W-:Y:S02]  /*6e10*/  UIADD3 UR16, UR12, 0x2, URZ ;  /* 0x000000020c107890 */ /* 0x000fe4000fffe03f */
[----:B------:R-:W-:Y:S01]  /*6e20*/  UIADD3 UR18, UR10, 0x2, URZ ;  /* 0x000000020a127890 */ /* 0x000fe2000fffe03f */
[----:B------:R-:W-:Y:S01]  /*6e30*/  UMOV UR17, 0x40000080 ;  /* 0x4000008000117882 */ /* 0x000fe20000000000 */
[----:B------:R-:W-:Y:S01]  /*6e40*/  UMOV UR19, 0x40000080 ;  /* 0x4000008000137882 */ /* 0x000fe20000000000 */
[----:B------:R-:W-:-:S02]  /*6e50*/  WARPGROUP.DEPBAR.LE gsb0, 0x0 ;  /* 0x00008000000079c5 */ /* 0x000fc40000010000 */
[----:B---3--:R-:W-:-:S06]  /*6e60*/  WARPGROUP.ARRIVE ;  /* 0x00000000000079c5 */ /* 0x008fcc0000000000 */
        /* <DEDUP_REMOVED lines=761> */
[----:B------:R-:W-:Y:S01]  /*9e00*/  MOV R2, R214 ;  /* 0x000000d600027202 */ /* 0x000fe20000000f00 */
[----:B------:R-:W-:Y:S02]  /*9e10*/  IMAD.MOV.U32 R0, RZ, RZ, R215 ;  /* 0x000000ffff007224 */ /* 0x000fe400078e00d7 */
        /* <DEDUP_REMOVED lines=171> */
[----:B------:R-:W-:Y:S02]  /*a8d0*/  IMAD.MOV.U32 R237, RZ, RZ, R16 ;  /* 0x000000ffffed7224 */ /* 0x000fe400078e0010 */
[----:B------:R-:W-:Y:S02]  /*a8e0*/  IMAD.MOV.U32 R238, RZ, RZ, R15 ;  /* 0x000000ffffee7224 */ /* 0x000fe400078e000f */
        /* <DEDUP_REMOVED lines=62> */
[----:B------:R-:W-:Y:S02]  /*acd0*/  WARPGROUP.DEPBAR.LE gsb0, 0x0 ;  /* 0x00008000000079c5 */ /* 0x000fe40000010000 */
[----:B------:R-:W-:-:S07]  /*ace0*/  WARPGROUP.ARRIVE ;  /* 0x00000000000079c5 */ /* 0x000fce0000000000 */
[----:B------:R-:W-:Y:S03]  /*acf0*/  HGMMA.64x128x8.F32.TF32 R24, gdesc[UR16], R24, gsb0 ;  /* 0x05e00000101879f0 */ /* 0x000fe60008002818 */
[----:B------:R-:W-:Y:S02]  /*ad00*/  WARPGROUP.DEPBAR.LE gsb0, 0x0 ;  /* 0x00008000000079c5 */ /* 0x000fe40000010000 */
[----:B-1----:R-:W-:Y:S05]  /*ad10*/  @!P2 BRA `(.L_x_16) ;  /* 0x000000000004a947 */ /* 0x002fea0003800000 */
[----:B------:R-:W-:Y:S01]  /*ad20*/  BPT.TRAP 0x1 ;  /* 0x000000040000795c */ /* 0x000fe20000300000 */
.L_x_16:
[----:B-----5:R-:W-:Y:S01]  /*ad30*/  R2UR UR10, R3 ;  /* 0x00000000030a72ca */ /* 0x020fe200000e0000 */
[----:B------:R-:W-:-:S04]  /*ad40*/  ULEA UR9, UR6, UR9, 0x3 ;  /* 0x0000000906097291 */ /* 0x000fc8000f8e183f */
[----:B------:R-:W-:-:S04]  /*ad50*/  UIADD3 UR9, UR9, 0x30010, URZ ;  /* 0x0003001009097890 */ /* 0x000fc8000fffe03f */
[----:B------:R-:W-:-:S04]  /*ad60*/  UPRMT UR9, URZ, 0x654, UR9 ;  /* 0x000006543f097896 */ /* 0x000fc80008000009 */
[----:B------:R-:W-:-:S05]  /*ad70*/  UISETP.GT.U32.AND UP0, UPT, UR10, 0x1, UPT ;  /* 0x000000010a00788c */ /* 0x000fca000bf04070 */
[----:B------:R-:W-:Y:S01]  /*ad80*/  SYNCS.ARRIVE.TRANS64.RED.A1T0 RZ, [UR9], RZ ;  /* 0x000000ffffff79a7 */ /* 0x000fe20008100409 */
[----:B------:R-:W-:-:S13]  /*ad90*/  PLOP3.LUT P1, PT, PT, PT, UP0, 0x80, 0x0 ;  /* 0x000000000000781c */ /* 0x000fda0003f2f008 */
[----:B------:R-:W-:Y:S05]  /*ada0*/  @P1 BRA `(.L_x_17) ;  /* 0x0000000000041947 */ /* 0x000fea0003800000 */
[----:B------:R-:W-:Y:S01]  /*adb0*/  BPT.TRAP 0x1 ;  /* 0x000000040000795c */ /* 0x000fe20000300000 */
.L_x_17:
[----:B------:R-:W-:Y:S02]  /*adc0*/  UISETP.GT.AND UP2, UPT, UR8, 0x1, UPT ;  /* 0x000000010800788c */ /* 0x000fe4000bf44270 */
[----:B------:R-:W-:Y:S02]  /*add0*/  UIADD3 UR4, UR4, 0x1, URZ ;  /* 0x0000000104047890 */ /* 0x000fe4000fffe03f */
[----:B------:R-:W-:Y:S02]  /*ade0*/  UIADD3 UR6, UR6, 0x1, URZ ;  /* 0x0000000106067890 */ /* 0x000fe4000fffe03f */
[----:B------:R-:W-:Y:S01]  /*adf0*/  PLOP3.LUT P1, PT, PT, PT, UP2, 0x80, 0x0 ;  /* 0x000000000000781c */ /* 0x000fe20003f2f028 */
[----:B------:R-:W-:Y:S02]  /*ae00*/  UISETP.NE.AND UP0, UPT, UR4, 0x2, UPT ;  /* 0x000000020400788c */ /* 0x000fe4000bf05270 */
[----:B------:R-:W-:Y:S02]  /*ae10*/  UIADD3 UR9, UR8, -0x1, URZ ;  /* 0xffffffff08097890 */ /* 0x000fe4000fffe03f */
[----:B------:R-:W-:-:S02]  /*ae20*/  USEL UR8, URZ, 0x1, UP0 ;  /* 0x000000013f087887 */ /* 0x000fc40008000000 */
[----:B------:R-:W-:Y:S02]  /*ae30*/  UISETP.NE.AND UP1, UPT, UR6, 0x2, UPT ;  /* 0x000000020600788c */ /* 0x000fe4000bf25270 */
[----:B------:R-:W-:Y:S02]  /*ae40*/  USEL UR4, UR4, URZ, UP0 ;  /* 0x0000003f04047287 */ /* 0x000fe40008000000 */
[----:B------:R-:W-:Y:S02]  /*ae50*/  ULOP3.LUT UR5, UR5, UR8, URZ, 0x3c, !UPT ;  /* 0x0000000805057292 */ /* 0x000fe4000f8e3c3f */
[----:B------:R-:W-:Y:S02]  /*ae60*/  USEL UR6, UR6, URZ, UP1 ;  /* 0x0000003f06067287 */ /* 0x000fe40008800000 */
[----:B------:R-:W-:Y:S01]  /*ae70*/  UPLOP3.LUT UP0, UPT, UPT, UPT, UPT, 0x80, 0x0 ;  /* 0x000000000000789c */ /* 0x000fe20003f0f070 */
[----:B------:R-:W-:Y:S01]  /*ae80*/  UMOV UR8, UR9 ;  /* 0x0000000900087c82 */ /* 0x000fe20008000000 */
[----:B------:R-:W-:Y:S09]  /*ae90*/  @P1 BRA `(.L_x_18) ;  /* 0xffffffac00941947 */ /* 0x000ff2000383ffff */
.L_x_13:
[----:B------:R-:W-:Y:S05]  /*aea0*/  @!P0 BRA `(.L_x_19) ;  /* 0x00000000004c8947 */ /* 0x000fea0003800000 */
[----:B------:R-:W-:-:S13]  /*aeb0*/  R2UR UR4, R3 ;  /* 0x00000000030472ca */ /* 0x000fda00000e0000 */
[----:B------:R-:W-:-:S04]  /*aec0*/  ULOP3.LUT UR4, UR4, 0x1, URZ, 0xfc, !UPT ;  /* 0x0000000104047892 */ /* 0x000fc8000f8efc3f */
[----:B------:R-:W-:-:S06]  /*aed0*/  UISETP.NE.AND UP0, UPT, UR4, 0x3, UPT ;  /* 0x000000030400788c */ /* 0x000fcc000bf05270 */
[----:B------:R-:W-:-:S13]  /*aee0*/  PLOP3.LUT P0, PT, PT, PT, UP0, 0x80, 0x0 ;  /* 0x000000000000781c */ /* 0x000fda0003f0f008 */
[----:B------:R-:W-:Y:S05]  /*aef0*/  @!P0 BRA `(.L_x_20) ;  /* 0x0000000000048947 */ /* 0x000fea0003800000 */
[----:B------:R-:W-:Y:S01]  /*af00*/  BPT.TRAP 0x1 ;  /* 0x000000040000795c */ /* 0x000fe20000300000 */
.L_x_20:
[----:B------:R-:W1:Y:S01]  /*af10*/  S2UR UR6, SR_CgaCtaId ;  /* 0x00000000000679c3 */ /* 0x000e620000008800 */
[----:B------:R-:W-:Y:S01]  /*af20*/  R2UR UR8, R3 ;  /* 0x00000000030872ca */ /* 0x000fe200000e0000 */
[----:B------:R-:W-:Y:S01]  /*af30*/  USHF.L.U32 UR4, UR7, 0x3, URZ ;  /* 0x0000000307047899 */ /* 0x000fe2000800063f */
[----:B------:R-:W-:-:S03]  /*af40*/  UMOV UR5, 0x400 ;  /* 0x0000040000057882 */ /* 0x000fc60000000000 */
[----:B------:R-:W-:-:S08]  /*af50*/  ULOP3.LUT UR4, UR4, 0x8, URZ, 0xc0, !UPT ;  /* 0x0000000804047892 */ /* 0x000fd0000f8ec03f */
[----:B------:R-:W-:-:S06]  /*af60*/  UISETP.GT.U32.AND UP0, UPT, UR8, 0x1, UPT ;  /* 0x000000010800788c */ /* 0x000fcc000bf04070 */
[----:B------:R-:W-:Y:S01]  /*af70*/  PLOP3.LUT P0, PT, PT, PT, UP0, 0x80, 0x0 ;  /* 0x000000000000781c */ /* 0x000fe20003f0f008 */
[----:B-1----:R-:W-:-:S04]  /*af80*/  ULEA UR5, UR6, UR5, 0x18 ;  /* 0x0000000506057291 */ /* 0x002fc8000f8ec03f */
[----:B------:R-:W-:-:S04]  /*af90*/  UIADD3 UR4, UR5, 0x30010, UR4 ;  /* 0x0003001005047890 */ /* 0x000fc8000fffe004 */
[----:B------:R-:W-:-:S09]  /*afa0*/  UPRMT UR4, URZ, 0x654, UR4 ;  /* 0x000006543f047896 */ /* 0x000fd20008000004 */
[----:B------:R-:W-:Y:S01]  /*afb0*/  SYNCS.ARRIVE.TRANS64.RED.A1T0 RZ, [UR4], RZ ;  /* 0x000000ffffff79a7 */ /* 0x000fe20008100404 */
[----:B------:R-:W-:Y:S05]  /*afc0*/  @P0 BRA `(.L_x_19) ;  /* 0x0000000000040947 */ /* 0x000fea0003800000 */
[----:B------:R-:W-:Y:S01]  /*afd0*/  BPT.TRAP 0x1 ;  /* 0x000000040000795c */ /* 0x000fe20000300000 */
.L_x_19:
[----:B------:R-:W1:Y:S01]  /*afe0*/  S2R R2, SR_TID.X ;  /* 0x0000000000027919 */ /* 0x000e620000002100 */
[----:B------:R-:W-:Y:S01]  /*aff0*/  ULDC.64 UR4, c[0x0][0x280] ;  /* 0x0000a00000047ab9 */ /* 0x000fe20000000a00 */
[----:B------:R-:W2:Y:S01]  /*b000*/  S2R R5, SR_CTAID.Y ;  /* 0x0000000000057919 */ /* 0x000ea20000002600 */
[----:B------:R-:W3:Y:S01]  /*b010*/  S2R R6, SR_CTAID.X ;  /* 0x0000000000067919 */ /* 0x000ee20000002500 */
[----:B-1----:R-:W-:-:S04]  /*b020*/  SHF.R.S32.HI R0, RZ, 0x1f, R2 ;  /* 0x0000001fff007819 */ /* 0x002fc80000011402 */
[----:B------:R-:W-:Y:S01]  /*b030*/  LEA.HI R0, R0, R2, RZ, 0x7 ;  /* 0x0000000200007211 */ /* 0x000fe200078f38ff */
[----:B--2---:R-:W-:-:S03]  /*b040*/  IMAD.SHL.U32 R5, R5, 0x80, RZ ;  /* 0x0000008005057824 */ /* 0x004fc600078e00ff */
[----:B------:R-:W-:Y:S02]  /*b050*/  LOP3.LUT R0, R0, 0xffffff80, RZ, 0xc0, !PT ;  /* 0xffffff8000007812 */ /* 0x000fe400078ec0ff */
[----:B------:R-:W-:-:S03]  /*b060*/  ISETP.GE.AND P0, PT, R5, UR5, PT ;  /* 0x0000000505007c0c */ /* 0x000fc6000bf06270 */
[----:B------:R-:W-:-:S05]  /*b070*/  IMAD.IADD R0, R2, 0x1, -R0 ;  /* 0x0000000102007824 */ /* 0x000fca00078e0a00 */
[----:B------:R-:W-:-:S04]  /*b080*/  SHF.R.S32.HI R4, RZ, 0x1f, R0 ;  /* 0x0000001fff047819 */ /* 0x000fc80000011400 */
[CC--:B------:R-:W-:Y:S02]  /*b090*/  LEA.HI R2, R4.reuse, R0.reuse, RZ, 0x2 ;  /* 0x0000000004027211 */ /* 0x0c0fe400078f10ff */
[----:B------:R-:W-:Y:S02]  /*b0a0*/  LEA.HI R4, R4, R0, RZ, 0x5 ;  /* 0x0000000004047211 */ /* 0x000fe400078f28ff */
[--C-:B------:R-:W-:Y:S02]  /*b0b0*/  SHF.R.S32.HI R14, RZ, 0x2, R2.reuse ;  /* 0x00000002ff0e7819 */ /* 0x100fe40000011402 */
[----:B------:R-:W-:Y:S02]  /*b0c0*/  SHF.R.S32.HI R15, RZ, 0x1f, R2 ;  /* 0x0000001fff0f7819 */ /* 0x000fe40000011402 */
[----:B------:R-:W-:Y:S02]  /*b0d0*/  LOP3.LUT R2, R2, 0x7ffffffc, RZ, 0xc0, !PT ;  /* 0x7ffffffc02027812 */ /* 0x000fe400078ec0ff */
[----:B------:R-:W-:-:S03]  /*b0e0*/  LEA.HI R15, R15, R14, RZ, 0x3 ;  /* 0x0000000e0f0f7211 */ /* 0x000fc600078f18ff */
[----:B------:R-:W-:Y:S01]  /*b0f0*/  IMAD.IADD R2, R0, 0x1, -R2 ;  /* 0x0000000100027824 */ /* 0x000fe200078e0a02 */
[----:B------:R-:W-:-:S03]  /*b100*/  LOP3.LUT R15, R15, 0xfffffff8, RZ, 0xc0, !PT ;  /* 0xfffffff80f0f7812 */ /* 0x000fc600078ec0ff */
[----:B------:R-:W-:Y:S01]  /*b110*/  IMAD.SHL.U32 R0, R2, 0x2, RZ ;  /* 0x0000000202007824 */ /* 0x000fe200078e00ff */
[----:B------:R-:W-:-:S04]  /*b120*/  IADD3 R14, R14, -R15, RZ ;  /* 0x8000000f0e0e7210 */ /* 0x000fc80007ffe0ff */
[----:B------:R-:W-:Y:S02]  /*b130*/  SHF.R.S32.HI R2, RZ, 0x1f, R0 ;  /* 0x0000001fff027819 */ /* 0x000fe40000011400 */
[C---:B------:R-:W-:Y:S02]  /*b140*/  IADD3 R10, P1, R5.reuse, R0, RZ ;  /* 0x00000000050a7210 */ /* 0x040fe40007f3e0ff */
[----:B------:R-:W-:Y:S02]  /*b150*/  IADD3 R0, -R0, UR5, -R5 ;  /* 0x0000000500007c10 */ /* 0x000fe4000fffe905 */
[----:B------:R-:W-:Y:S01]  /*b160*/  LEA.HI.X.SX32 R11, R5, R2, 0x1, P1 ;  /* 0x00000002050b7211 */ /* 0x000fe200008f0eff */
[----:B---3--:R-:W-:Y:S01]  /*b170*/  IMAD.SHL.U32 R5, R6, 0x100, RZ ;  /* 0x0000010006057824 */ /* 0x008fe200078e00ff */
[----:B------:R-:W-:Y:S02]  /*b180*/  SHF.R.S32.HI R15, RZ, 0x1f, R14 ;  /* 0x0000001fff0f7819 */ /* 0x000fe4000001140e */
[----:B------:R-:W-:-:S02]  /*b190*/  SHF.R.S32.HI R2, RZ, 0x5, R4 ;  /* 0x00000005ff027819 */ /* 0x000fc40000011404 */
[----:B------:R-:W-:Y:S01]  /*b1a0*/  ISETP.GE.OR P0, PT, R5, UR4, P0 ;  /* 0x0000000405007c0c */ /* 0x000fe20008706670 */
[----:B------:R-:W-:-:S04]  /*b1b0*/  IMAD.WIDE R12, R6, 0x100, R14 ;  /* 0x00000100060c7825 */ /* 0x000fc800078e020e */
[----:B------:R-:W-:-:S04]  /*b1c0*/  IMAD.WIDE R12, R2, 0x10, R12 ;  /* 0x00000010020c7825 */ /* 0x000fc800078e020c */
[----:B------:R-:W-:-:S05]  /*b1d0*/  IMAD R2, R2, -0x10, -R5 ;  /* 0xfffffff002027824 */ /* 0x000fca00078e0a05 */
[----:B------:R-:W-:Y:S01]  /*b1e0*/  IADD3 R14, R2, UR4, -R14 ;  /* 0x00000004020e7c10 */ /* 0x000fe2000fffe80e */
[----:B------:R-:W-:Y:S06]  /*b1f0*/  @P0 EXIT ;  /* 0x000000000000094d */ /* 0x000fec0003800000 */
[----:B------:R-:W-:Y:S01]  /*b200*/  FSETP.NEU.AND P2, PT, RZ, UR22, PT ;  /* 0x00000016ff007c0b */ /* 0x000fe2000bf4d000 */
[----:B------:R-:W-:Y:S01]  /*b210*/  ULDC.64 UR14, c[0x0][0x5d0] ;  /* 0x00017400000e7ab9 */ /* 0x000fe20000000a00 */
[----:B------:R-:W-:Y:S01]  /*b220*/  ISETP.GT.AND P1, PT, R14, RZ, PT ;  /* 0x000000ff0e00720c */ /* 0x000fe20003f24270 */
[----:B------:R-:W-:Y:S01]  /*b230*/  IMAD R2, R13, UR14, RZ ;  /* 0x0000000e0d027c24 */ /* 0x000fe2000f8e02ff */
[----:B------:R-:W-:Y:S02]  /*b240*/  USHF.L.U64.HI UR5, UR14, 0x3, UR15 ;  /* 0x000000030e057899 */ /* 0x000fe4000801020f */
[----:B------:R-:W-:Y:S01]  /*b250*/  IMAD.WIDE.U32 R4, R12, UR14, R10 ;  /* 0x0000000e0c047c25 */ /* 0x000fe2000f8e000a */
[----:B------:R-:W-:Y:S01]  /*b260*/  USHF.L.U32 UR4, UR14, 0x3, URZ ;  /* 0x000000030e047899 */ /* 0x000fe2000800063f */
[----:B------:R-:W-:Y:S02]  /*b270*/  ISETP.GT.AND P0, PT, R0, RZ, P1 ;  /* 0x000000ff0000720c */ /* 0x000fe40000f04270 */
[----:B------:R-:W-:-:S04]  /*b280*/  IMAD R2, R12, UR15, R2 ;  /* 0x0000000f0c027c24 */ /* 0x000fc8000f8e0202 */
[----:B------:R-:W-:Y:S01]  /*b290*/  IMAD.IADD R3, R5, 0x1, R2 ;  /* 0x0000000105037824 */ /* 0x000fe200078e0202 */
[----:B------:R-:W-:Y:S06]  /*b2a0*/  @!P2 BRA `(.L_x_21) ;  /* 0x000000ac00f8a947 */ /* 0x000fec0003800000 */
[----:B------:R-:W-:Y:S01]  /*b2b0*/  ULDC.64 UR6, c[0x0][0x5c8] ;  /* 0x0001720000067ab9 */ /* 0x000fe20000000a00 */
[----:B------:R-:W-:Y:S01]  /*b2c0*/  ULDC.64 UR16, c[0x0][0x5b0] ;  /* 0x00016c0000107ab9 */ /* 0x000fe20000000a00 */
[C---:B------:R-:W-:Y:S01]  /*b2d0*/  LEA R2, P2, R4.reuse, UR6, 0x2 ;  /* 0x0000000604027c11 */ /* 0x040fe2000f8410ff */
[----:B------:R-:W-:Y:S01]  /*b2e0*/  IMAD R6, R13, UR16, RZ ;  /* 0x000000100d067c24 */ /* 0x000fe2000f8e02ff */
[----:B------:R-:W-:Y:S01]  /*b2f0*/  ULDC.64 UR18, c[0x0][0x5a8] ;  /* 0x00016a0000127ab9 */ /* 0x000fe20000000a00 */
[----:B------:R-:W2:Y:S01]  /*b300*/  LDL.LU R7, [R1] ;  /* 0x0000000001077983 */ /* 0x000ea20000300800 */
[----:B------:R-:W-:Y:S01]  /*b310*/  LEA.HI.X R3, R4, UR7, R3, 0x2, P2 ;  /* 0x0000000704037c11 */ /* 0x000fe200090f1403 */
[C---:B------:R-:W-:Y:S02]  /*b320*/  IMAD R6, R12.reuse, UR17, R6 ;  /* 0x000000110c067c24 */ /* 0x040fe4000f8e0206 */
[----:B------:R-:W-:-:S04]  /*b330*/  IMAD.WIDE.U32 R4, R12, UR16, R10 ;  /* 0x000000100c047c25 */ /* 0x000fc8000f8e000a */
[----:B------:R-:W-:Y:S01]  /*b340*/  IMAD.IADD R5, R5, 0x1, R6 ;  /* 0x0000000105057824 */ /* 0x000fe200078e0206 */
[----:B------:R-:W-:-:S04]  /*b350*/  LEA R8, P2, R4, UR18, 0x2 ;  /* 0x0000001204087c11 */ /* 0x000fc8000f8410ff */
[----:B------:R-:W-:-:S05]  /*b360*/  LEA.HI.X R9, R4, UR19, R5, 0x2, P2 ;  /* 0x0000001304097c11 */ /* 0x000fca00090f1405 */
[----:B------:R-:W3:Y:S01]  /*b370*/  @P0 LDG.E.LTC128B R15, desc[UR20][R8.64] ;  /* 0x00000014080f0981 */ /* 0x000ee2000c1e1920 */
[----:B------:R-:W-:Y:S01]  /*b380*/  ISETP.GT.AND P2, PT, R0, 0x1, P1 ;  /* 0x000000010000780c */ /* 0x000fe20000f44270 */
[----:B------:R-:W-:Y:S01]  /*b390*/  BSSY B0, `(.L_x_22) ;  /* 0x0000008000007945 */ /* 0x000fe20003800000 */
[----:B---3--:R-:W-:-:S05]  /*b3a0*/  LOP3.LUT R4, R15, 0xffffe000, RZ, 0xc0, !PT ;  /* 0xffffe0000f047812 */ /* 0x008fca00078ec0ff */
[----:B------:R-:W-:-:S04]  /*b3b0*/  FMUL R4, R4, UR22 ;  /* 0x0000001604047c20 */ /* 0x000fc80008400000 */
[----:B--2---:R-:W-:-:S05]  /*b3c0*/  FFMA R4, R7, UR11, R4 ;  /* 0x0000000b07047c23 */ /* 0x004fca0008000004 */
[----:B------:R-:W-:-:S05]  /*b3d0*/  F2FP.TF32.F32.PACK_B R4, R4 ;  /* 0x00000004ff04723e */ /* 0x000fca00024050ff */
[----:B------:R1:W-:Y:S01]  /*b3e0*/  @P0 STG.E desc[UR20][R2.64], R4 ;  /* 0x0000000402000986 */ /* 0x0003e2000c101914 */
[----:B------:R-:W-:Y:S05]  /*b3f0*/  @!P2 BRA `(.L_x_23) ;  /* 0x000000000004a947 */ /* 0x000fea0003800000 */
[----:B------:R2:W5:Y:S02]  /*b400*/  LDG.E.LTC128B R15, desc[UR20][R8.64+0x4] ;  /* 0x00000414080f7981 */ /* 0x000564000c1e1920 */
.L_x_23:
[----:B------:R-:W-:Y:S05]  /*b410*/  BSYNC B0 ;  /* 0x0000000000007941 */ /* 0x000fea0003800000 */
.L_x_22:
[----:B------:R-:W3:Y:S01]  /*b420*/  LDL.LU R5, [R1+0x4] ;  /* 0x0000040001057983 */ /* 0x000ee20000300800 */
[----:B-1---5:R-:W-:Y:S01]  /*b430*/  LOP3.LUT R4, R15, 0xffffe000, RZ, 0xc0, !PT ;  /* 0xffffe0000f047812 */ /* 0x022fe200078ec0ff */
[----:B------:R-:W-:Y:S02]  /*b440*/  USHF.L.U64.HI UR13, UR16, 0x3, UR17 ;  /* 0x00000003100d7899 */ /* 0x000fe40008010211 */
[----:B------:R-:W-:Y:S02]  /*b450*/  USHF.L.U32 UR12, UR16, 0x3, URZ ;  /* 0x00000003100c7899 */ /* 0x000fe4000800063f */
[----:B------:R-:W-:Y:S02]  /*b460*/  IMAD.U32 R17, RZ, RZ, UR16 ;  /* 0x00000010ff117e24 */ /* 0x000fe4000f8e00ff */
[----:B------:R-:W-:Y:S01]  /*b470*/  FMUL R4, R4, UR22 ;  /* 0x0000001604047c20 */ /* 0x000fe20008400000 */
[----:B------:R-:W4:Y:S03]  /*b480*/  LDL.LU R18, [R1+0x8] ;  /* 0x0000080001127983 */ /* 0x000f260000300800 */
[----:B---3--:R-:W-:-:S05]  /*b490*/  FFMA R4, R5, UR11, R4 ;  /* 0x0000000b05047c23 */ /* 0x008fca0008000004 */
[----:B------:R-:W-:-:S05]  /*b4a0*/  F2FP.TF32.F32.PACK_B R4, R4 ;  /* 0x00000004ff04723e */ /* 0x000fca00024050ff */
[----:B------:R1:W-:Y:S02]  /*b4b0*/  @P2 STG.E desc[UR20][R2.64+0x4], R4 ;  /* 0x0000040402002986 */ /* 0x0003e4000c101914 */
[----:B-1----:R-:W-:-:S03]  /*b4c0*/  IMAD.WIDE.U32 R4, R12, R17, UR12 ;  /* 0x0000000c0c047e25 */ /* 0x002fc6000f8e0011 */
[----:B------:R-:W-:-:S04]  /*b4d0*/  IADD3 R4, P0, R10, R4, RZ ;  /* 0x000000040a047210 */ /* 0x000fc80007f1e0ff */
[----:B------:R-:W-:Y:S02]  /*b4e0*/  IADD3.X R5, R11, R6, R5, P0, !PT ;  /* 0x000000060b057210 */ /* 0x000fe400007fe405 */
[----:B------:R-:W-:Y:S02]  /*b4f0*/  ISETP.GT.AND P0, PT, R14, 0x8, PT ;  /* 0x000000080e00780c */ /* 0x000fe40003f04270 */
[----:B------:R-:W-:Y:S02]  /*b500*/  LEA R6, P3, R4, UR18, 0x2 ;  /* 0x0000001204067c11 */ /* 0x000fe4000f8610ff */
[----:B------:R-:W-:Y:S02]  /*b510*/  ISETP.GT.AND P2, PT, R0, RZ, P0 ;  /* 0x000000ff0000720c */ /* 0x000fe40000744270 */
[----:B------:R-:W-:-:S11]  /*b520*/  LEA.HI.X R7, R4, UR19, R5, 0x2, P3 ;  /* 0x0000001304077c11 */ /* 0x000fd600098f1405 */
[----:B------:R-:W3:Y:S01]  /*b530*/  @P2 LDG.E.LTC128B R15, desc[UR20][R6.64] ;  /* 0x00000014060f2981 */ /* 0x000ee2000c1e1920 */
[----:B------:R-:W-:Y:S01]  /*b540*/  USHF.L.U32 UR8, UR4, 0x2, URZ ;  /* 0x0000000204087899 */ /* 0x000fe2000800063f */
[----:B------:R-:W-:Y:S01]  /*b550*/  ISETP.GT.AND P3, PT, R0, 0x1, P0 ;  /* 0x000000010000780c */ /* 0x000fe20000764270 */
[----:B------:R-:W-:Y:S01]  /*b560*/  USHF.L.U64.HI UR5, UR4, 0x2, UR5 ;  /* 0x0000000204057899 */ /* 0x000fe20008010205 */
[----:B------:R-:W-:Y:S03]  /*b570*/  BSSY B0, `(.L_x_24) ;  /* 0x000000a000007945 */ /* 0x000fe60003800000 */
[----:B------:R-:W-:-:S04]  /*b580*/  IADD3 R4, P4, R2, UR8, RZ ;  /* 0x0000000802047c10 */ /* 0x000fc8000ff9e0ff */
[----:B------:R-:W-:Y:S02]  /*b590*/  IADD3.X R5, R3, UR5, RZ, P4, !PT ;  /* 0x0000000503057c10 */ /* 0x000fe4000a7fe4ff */
[----:B---3--:R-:W-:-:S05]  /*b5a0*/  LOP3.LUT R16, R15, 0xffffe000, RZ, 0xc0, !PT ;  /* 0xffffe0000f107812 */ /* 0x008fca00078ec0ff */
[----:B------:R-:W-:-:S04]  /*b5b0*/  FMUL R16, R16, UR22 ;  /* 0x0000001610107c20 */ /* 0x000fc80008400000 */
[----:B----4-:R-:W-:-:S05]  /*b5c0*/  FFMA R16, R18, UR11, R16 ;  /* 0x0000000b12107c23 */ /* 0x010fca0008000010 */
[----:B------:R-:W-:-:S05]  /*b5d0*/  F2FP.TF32.F32.PACK_B R16, R16 ;  /* 0x00000010ff10723e */ /* 0x000fca00024050ff */
[----:B------:R1:W-:Y:S01]  /*b5e0*/  @P2 STG.E desc[UR20][R4.64], R16 ;  /* 0x0000001004002986 */ /* 0x0003e2000c101914 */
[----:B------:R-:W-:Y:S05]  /*b5f0*/  @!P3 BRA `(.L_x_25) ;  /* 0x000000000004b947 */ /* 0x000fea0003800000 */
[----:B------:R3:W5:Y:S02]  /*b600*/  LDG.E.LTC128B R15, desc[UR20][R6.64+0x4] ;  /* 0x00000414060f7981 */ /* 0x000764000c1e1920 */
.L_x_25:
[----:B------:R-:W-:Y:S05]  /*b610*/  BSYNC B0 ;  /* 0x0000000000007941 */ /* 0x000fea0003800000 */
.L_x_24:
[----:B------:R-:W4:Y:S01]  /*b620*/  LDL.LU R18, [R1+0xc] ;  /* 0x00000c0001127983 */ /* 0x000f220000300800 */
[----:B-1---5:R-:W-:Y:S01]  /*b630*/  LOP3.LUT R16, R15, 0xffffe000, RZ, 0xc0, !PT ;  /* 0xffffe0000f107812 */ /* 0x022fe200078ec0ff */
[----:B------:R-:W-:Y:S01]  /*b640*/  BSSY B0, `(.L_x_26) ;  /* 0x0000009000007945 */ /* 0x000fe20003800000 */
[----:B------:R-:W-:-:S03]  /*b650*/  ISETP.GT.AND P2, PT, R0, 0x8, P1 ;  /* 0x000000080000780c */ /* 0x000fc60000f44270 */
[----:B------:R-:W-:-:S04]  /*b660*/  FMUL R16, R16, UR22 ;  /* 0x0000001610107c20 */ /* 0x000fc80008400000 */
[----:B----4-:R-:W-:-:S05]  /*b670*/  FFMA R16, R18, UR11, R16 ;  /* 0x0000000b12107c23 */ /* 0x010fca0008000010 */
[----:B------:R-:W-:-:S05]  /*b680*/  F2FP.TF32.F32.PACK_B R16, R16 ;  /* 0x00000010ff10723e */ /* 0x000fca00024050ff */
[----:B------:R1:W-:Y:S02]  /*b690*/  @P3 STG.E desc[UR20][R4.64+0x4], R16 ;  /* 0x0000041004003986 */ /* 0x0003e4000c101914 */
[----:B-1----:R-:W-:Y:S01]  /*b6a0*/  IMAD.MOV.U32 R16, RZ, RZ, R15 ;  /* 0x000000ffff107224 */ /* 0x002fe200078e000f */
[----:B------:R-:W-:Y:S06]  /*b6b0*/  @!P2 BRA `(.L_x_27) ;  /* 0x000000000004a947 */ /* 0x000fec0003800000 */
[----:B------:R1:W5:Y:S02]  /*b6c0*/  LDG.E.LTC128B R16, desc[UR20][R8.64+0x20] ;  /* 0x0000201408107981 */ /* 0x000364000c1e1920 */
.L_x_27:
[----:B------:R-:W-:Y:S05]  /*b6d0*/  BSYNC B0 ;  /* 0x0000000000007941 */ /* 0x000fea0003800000 */
.L_x_26:
[----:B------:R-:W4:Y:S01]  /*b6e0*/  LDL.LU R18, [R1+0x10] ;  /* 0x0000100001127983 */ /* 0x000f220000300800 */
[----:B-----5:R-:W-:Y:S01]  /*b6f0*/  LOP3.LUT R15, R16, 0xffffe000, RZ, 0xc0, !PT ;  /* 0xffffe000100f7812 */ /* 0x020fe200078ec0ff */
[----:B------:R-:W-:Y:S04]  /*b700*/  BSSY B0, `(.L_x_28) ;  /* 0x0000008000007945 */ /* 0x000fe80003800000 */
[----:B------:R-:W-:-:S04]  /*b710*/  FMUL R15, R15, UR22 ;  /* 0x000000160f0f7c20 */ /* 0x000fc80008400000 */
[----:B----4-:R-:W-:-:S05]  /*b720*/  FFMA R15, R18, UR11, R15 ;  /* 0x0000000b120f7c23 */ /* 0x010fca000800000f */
[----:B------:R-:W-:-:S05]  /*b730*/  F2FP.TF32.F32.PACK_B R15, R15 ;  /* 0x0000000fff0f723e */ /* 0x000fca00024050ff */
[----:B------:R4:W-:Y:S01]  /*b740*/  @P2 STG.E desc[UR20][R2.64+0x20], R15 ;  /* 0x0000200f02002986 */ /* 0x0009e2000c101914 */
[----:B------:R-:W-:-:S13]  /*b750*/  ISETP.GT.AND P2, PT, R0, 0x9, P1 ;  /* 0x000000090000780c */ /* 0x000fda0000f44270 */
[----:B----4-:R-:W-:Y:S05]  /*b760*/  @!P2 BRA `(.L_x_29) ;  /* 0x000000000004a947 */ /* 0x010fea0003800000 */
[----:B------:R4:W5:Y:S02]  /*b770*/  LDG.E.LTC128B R16, desc[UR20][R8.64+0x24] ;  /* 0x0000241408107981 */ /* 0x000964000c1e1920 */
.L_x_29:
[----:B------:R-:W-:Y:S05]  /*b780*/  BSYNC B0 ;  /* 0x0000000000007941 */ /* 0x000fea0003800000 */
.L_x_28:
[----:B------:R-:W2:Y:S01]  /*b790*/  LDL.LU R18, [R1+0x14] ;  /* 0x0000140001127983 */ /* 0x000ea20000300800 */
[----:B-----5:R-:W-:Y:S01]  /*b7a0*/  LOP3.LUT R15, R16, 0xffffe000, RZ, 0xc0, !PT ;  /* 0xffffe000100f7812 */ /* 0x020fe200078ec0ff */
[----:B------:R-:W-:Y:S01]  /*b7b0*/  BSSY B0, `(.L_x_30) ;  /* 0x0000008000007945 */ /* 0x000fe20003800000 */
[----:B------:R-:W-:-:S03]  /*b7c0*/  ISETP.GT.AND P3, PT, R0, 0x8, P0 ;  /* 0x000000080000780c */ /* 0x000fc60000764270 */
[----:B------:R-:W-:-:S04]  /*b7d0*/  FMUL R15, R15, UR22 ;  /* 0x000000160f0f7c20 */ /* 0x000fc80008400000 */
[----:B--2---:R-:W-:-:S05]  /*b7e0*/  FFMA R15, R18, UR11, R15 ;  /* 0x0000000b120f7c23 */ /* 0x004fca000800000f */
[----:B------:R-:W-:-:S05]  /*b7f0*/  F2FP.TF32.F32.PACK_B R15, R15 ;  /* 0x0000000fff0f723e */ /* 0x000fca00024050ff */
[----:B------:R2:W-:Y:S01]  /*b800*/  @P2 STG.E desc[UR20][R2.64+0x24], R15 ;  /* 0x0000240f02002986 */ /* 0x0005e2000c101914 */
[----:B------:R-:W-:Y:S05]  /*b810*/  @!P3 BRA `(.L_x_31) ;  /* 0x000000000004b947 */ /* 0x000fea0003800000 */
[----:B------:R0:W5:Y:S02]  /*b820*/  LDG.E.LTC128B R16, desc[UR20][R6.64+0x20] ;  /* 0x0000201406107981 */ /* 0x000164000c1e1920 */
.L_x_31:
[----:B------:R-:W-:Y:S05]  /*b830*/  BSYNC B0 ;  /* 0x0000000000007941 */ /* 0x000fea0003800000 */
.L_x_30:
[----:B------:R-:W3:Y:S01]  /*b840*/  LDL.LU R18, [R1+0x18] ;  /* 0x0000180001127983 */ /* 0x000ee20000300800 */
[----:B--2--5:R-:W-:Y:S01]  /*b850*/  LOP3.LUT R15, R16, 0xffffe000, RZ, 0xc0, !PT ;  /* 0xffffe000100f7812 */ /* 0x024fe200078ec0ff */
[----:B------:R-:W-:Y:S01]  /*b860*/  BSSY B0, `(.L_x_32) ;  /* 0x0000008000007945 */ /* 0x000fe20003800000 */
[----:B------:R-:W-:-:S03]  /*b870*/  ISETP.GT.AND P2, PT, R0, 0x9, P0 ;  /* 0x000000090000780c */ /* 0x000fc60000744270 */
[----:B------:R-:W-:-:S04]  /*b880*/  FMUL R15, R15, UR22 ;  /* 0x000000160f0f7c20 */ /* 0x000fc80008400000 */
[----:B---3--:R-:W-:-:S05]  /*b890*/  FFMA R15, R18, UR11, R15 ;  /* 0x0000000b120f7c23 */ /* 0x008fca000800000f */
[----:B------:R-:W-:-:S05]  /*b8a0*/  F2FP.TF32.F32.PACK_B R15, R15 ;  /* 0x0000000fff0f723e */ /* 0x000fca00024050ff */
[----:B------:R2:W-:Y:S01]  /*b8b0*/  @P3 STG.E desc[UR20][R4.64+0x20], R15 ;  /* 0x0000200f04003986 */ /* 0x0005e2000c101914 */
[----:B------:R-:W-:Y:S05]  /*b8c0*/  @!P2 BRA `(.L_x_33) ;  /* 0x000000000004a947 */ /* 0x000fea0003800000 */
[----:B------:R3:W5:Y:S02]  /*b8d0*/  LDG.E.LTC128B R16, desc[UR20][R6.64+0x24] ;  /* 0x0000241406107981 */ /* 0x000764000c1e1920 */
.L_x_33:
[----:B------:R-:W-:Y:S05]  /*b8e0*/  BSYNC B0 ;  /* 0x0000000000007941 */ /* 0x000fea0003800000 */
.L_x_32:
[----:B------:R-:W4:Y:S01]  /*b8f0*/  LDL.LU R18, [R1+0x1c] ;  /* 0x00001c0001127983 */ /* 0x000f220000300800 */
[----:B--2--5:R-:W-:Y:S01]  /*b900*/  LOP3.LUT R15, R16, 0xffffe000, RZ, 0xc0, !PT ;  /* 0xffffe000100f7812 */ /* 0x024fe200078ec0ff */
[----:B------:R-:W-:Y:S01]  /*b910*/  BSSY B0, `(.L_x_34) ;  /* 0x0000008000007945 */ /* 0x000fe20003800000 */
[----:B------:R-:W-:-:S03]  /*b920*/  ISETP.GT.AND P3, PT, R0, 0x10, P1 ;  /* 0x000000100000780c */ /* 0x000fc60000f64270 */
[----:B------:R-:W-:-:S04]  /*b930*/  FMUL R15, R15, UR22 ;  /* 0x000000160f0f7c20 */ /* 0x000fc80008400000 */
[----:B----4-:R-:W-:-:S05]  /*b940*/  FFMA R15, R18, UR11, R15 ;  /* 0x0000000b120f7c23 */ /* 0x010fca000800000f */
[----:B------:R-:W-:-:S05]  /*b950*/  F2FP.TF32.F32.PACK_B R15, R15 ;  /* 0x0000000fff0f723e */ /* 0x000fca00024050ff */
[----:B------:R2:W-:Y:S01]  /*b960*/  @P2 STG.E desc[UR20][R4.64+0x24], R15 ;  /* 0x0000240f04002986 */ /* 0x0005e2000c101914 */
[----:B------:R-:W-:Y:S05]  /*b970*/  @!P3 BRA `(.L_x_35) ;  /* 0x000000000004b947 */ /* 0x000fea0003800000 */
[----:B------:R4:W5:Y:S02]  /*b980*/  LDG.E.LTC128B R16, desc[UR20][R8.64+0x40] ;  /* 0x0000401408107981 */ /* 0x000964000c1e1920 */
.L_x_35:
[----:B------:R-:W-:Y:S05]  /*b990*/  BSYNC B0 ;  /* 0x0000000000007941 */ /* 0x000fea0003800000 */
.L_x_34:
        /* <DEDUP_REMOVED lines=10> */
.L_x_37:
[----:B------:R-:W-:Y:S05]  /*ba40*/  BSYNC B0 ;  /* 0x0000000000007941 */ /* 0x000fea0003800000 */
.L_x_36:
        /* <DEDUP_REMOVED lines=10> */
.L_x_39:
[----:B------:R-:W-:Y:S05]  /*baf0*/  BSYNC B0 ;  /* 0x0000000000007941 */ /* 0x000fea0003800000 */
.L_x_38:
        /* <DEDUP_REMOVED lines=10> */
.L_x_41:
[----:B------:R-:W-:Y:S05]  /*bba0*/  BSYNC B0 ;  /* 0x0000000000007941 */ /* 0x000fea0003800000 */
.L_x_40:
        /* <DEDUP_REMOVED lines=10> */
.L_x_43:
[----:B------:R-:W-:Y:S05]  /*bc50*/  BSYNC B0 ;  /* 0x0000000000007941 */ /* 0x000fea0003800000 */
.L_x_42:
        /* <DEDUP_REMOVED lines=10> */
.L_x_45:
[----:B------:R-:W-:Y:S05]  /*bd00*/  BSYNC B0 ;  /* 0x0000000000007941 */ /* 0x000fea0003800000 */
.L_x_44:
        /* <DEDUP_REMOVED lines=10> */
.L_x_47:
[----:B------:R-:W-:Y:S05]  /*bdb0*/  BSYNC B0 ;  /* 0x0000000000007941 */ /* 0x000fea0003800000 */
.L_x_46:
        /* <DEDUP_REMOVED lines=10> */
.L_x_49:
[----:B------:R-:W-:Y:S05]  /*be60*/  BSYNC B0 ;  /* 0x0000000000007941 */ /* 0x000fea0003800000 */
.L_x_48:
        /* <DEDUP_REMOVED lines=10> */
.L_x_51:
[----:B------:R-:W-:Y:S05]  /*bf10*/  BSYNC B0 ;  /* 0x0000000000007941 */ /* 0x000fea0003800000 */
.L_x_50:
        /* <DEDUP_REMOVED lines=10> */
.L_x_53:
[----:B------:R-:W-:Y:S05]  /*bfc0*/  BSYNC B0 ;  /* 0x0000000000007941 */ /* 0x000fea0003800000 */
.L_x_52:
        /* <DEDUP_REMOVED lines=10> */
.L_x_55:
[----:B------:R-:W-:Y:S05]  /*c070*/  BSYNC B0 ;  /* 0x0000000000007941 */ /* 0x000fea0003800000 */
.L_x_54:
[----:B------:R-:W3:Y:S01]  /*c080*/  LDL.LU R18, [R1+0x48] ;  /* 0x0000480001127983 */ /* 0x000ee20000300800 */
[----:B--2--5:R-:W-:Y:S01]  /*c090*/  LOP3.LUT R15, R16, 0xffffe000, RZ, 0xc0, !PT ;  /* 0xffffe000100f7812 */ /* 0x024fe200078ec0ff */
[----:B------:R-:W-:Y:S01]  /*c0a0*/  BSSY B0, `(.L_x_56) ;  /* 0x0000009000007945 */ /* 0x000fe20003800000 */
[----:B------:R-:W-:-:S03]  /*c0b0*/  ISETP.GT.AND P2, PT, R0, 0x21, P0 ;  /* 0x000000210000780c */ /* 0x000fc60000744270 */
[----:B------:R-:W-:-:S04]  /*c0c0*/  FMUL R15, R15, UR22 ;  /* 0x000000160f0f7c20 */ /* 0x000fc80008400000 */
[----:B---3--:R-:W-:-:S05]  /*c0d0*/  FFMA R15, R18, UR11, R15 ;  /* 0x0000000b120f7c23 */ /* 0x008fca000800000f */
[----:B------:R-:W-:-:S05]  /*c0e0*/  F2FP.TF32.F32.PACK_B R15, R15 ;  /* 0x0000000fff0f723e */ /* 0x000fca00024050ff */
[----:B------:R2:W-:Y:S02]  /*c0f0*/  @P3 STG.E desc[UR20][R4.64+0x80], R15 ;  /* 0x0000800f04003986 */ /* 0x0005e4000c101914 */
[----:B--2---:R-:W-:Y:S01]  /*c100*/  IMAD.MOV.U32 R15, RZ, RZ, R16 ;  /* 0x000000ffff0f7224 */ /* 0x004fe200078e0010 */
[----:B------:R-:W-:Y:S06]  /*c110*/  @!P2 BRA `(.L_x_57) ;  /* 0x000000000004a947 */ /* 0x000fec0003800000 */
[----:B------:R2:W5:Y:S02]  /*c120*/  LDG.E.LTC128B R15, desc[UR20][R6.64+0x84] ;  /* 0x00008414060f7981 */ /* 0x000564000c1e1920 */
.L_x_57:
[----:B------:R-:W-:Y:S05]  /*c130*/  BSYNC B0 ;  /* 0x0000000000007941 */ /* 0x000fea0003800000 */
.L_x_56:
[----:B------:R-:W3:Y:S01]  /*c140*/  LDL.LU R18, [R1+0x4c] ;  /* 0x00004c0001127983 */ /* 0x000ee20000300800 */
[----:B-----5:R-:W-:Y:S01]  /*c150*/  LOP3.LUT R16, R15, 0xffffe000, RZ, 0xc0, !PT ;  /* 0xffffe0000f107812 */ /* 0x020fe200078ec0ff */
        /* <DEDUP_REMOVED lines=8> */
.L_x_59:
[----:B------:R-:W-:Y:S05]  /*c1e0*/  BSYNC B0 ;  /* 0x0000000000007941 */ /* 0x000fea0003800000 */
.L_x_58:
[----:B------:R-:W2:Y:S01]  /*c1f0*/  LDL.LU R18, [R1+0x50] ;  /* 0x0000500001127983 */ /* 0x000ea20000300800 */
[----:B---3-5:R-:W-:Y:S01]  /*c200*/  LOP3.LUT R16, R15, 0xffffe000, RZ, 0xc0, !PT ;  /* 0xffffe0000f107812 */ /* 0x028fe200078ec0ff */
        /* <DEDUP_REMOVED lines=8> */
.L_x_61:
[----:B------:R-:W-:Y:S05]  /*c290*/  BSYNC B0 ;  /* 0x0000000000007941 */ /* 0x000fea0003800000 */
.L_x_60:
        /* <DEDUP_REMOVED lines=10> */
.L_x_63:
[----:B------:R-:W-:Y:S05]  /*c340*/  BSYNC B0 ;  /* 0x0000000000007941 */ /* 0x000fea0003800000 */
.L_x_62:
        /* <DEDUP_REMOVED lines=10> */
.L_x_65:
[----:B------:R-:W-:Y:S05]  /*c3f0*/  BSYNC B0 ;  /* 0x0000000000007941 */ /* 0x000fea0003800000 */
.L_x_64:
        /* <DEDUP_REMOVED lines=10> */
.L_x_67:
[----:B------:R-:W-:Y:S05]  /*c4a0*/  BSYNC B0 ;  /* 0x0000000000007941 */ /* 0x000fea0003800000 */
.L_x_66:
        /* <DEDUP_REMOVED lines=10> */
.L_x_69:
[----:B------:R-:W-:Y:S05]  /*c550*/  BSYNC B0 ;  /* 0x0000000000007941 */ /* 0x000fea0003800000 */
.L_x_68:
        /* <DEDUP_REMOVED lines=10> */
.L_x_71:
[----:B------:R-:W-:Y:S05]  /*c600*/  BSYNC B0 ;  /* 0x0000000000007941 */ /* 0x000fea0003800000 */
.L_x_70:
        /* <DEDUP_REMOVED lines=10> */
.L_x_73:
[----:B------:R-:W-:Y:S05]  /*c6b0*/  BSYNC B0 ;  /* 0x0000000000007941 */ /* 0x000fea0003800000 */
.L_x_72:
        /* <DEDUP_REMOVED lines=10> */
.L_x_75:
[----:B------:R-:W-:Y:S05]  /*c760*/  BSYNC B0 ;  /* 0x0000000000007941 */ /* 0x000fea0003800000 */
.L_x_74:
        /* <DEDUP_REMOVED lines=10> */
.L_x_77:
[----:B------:R-:W-:Y:S05]  /*c810*/  BSYNC B0 ;  /* 0x0000000000007941 */ /* 0x000fea0003800000 */
.L_x_76:
        /* <DEDUP_REMOVED lines=10> */
.L_x_79:
[----:B------:R-:W-:Y:S05]  /*c8c0*/  BSYNC B0 ;  /* 0x0000000000007941 */ /* 0x000fea0003800000 */
.L_x_78:
        /* <DEDUP_REMOVED lines=10> */
.L_x_81:
[----:B------:R-:W-:Y:S05]  /*c970*/  BSYNC B0 ;  /* 0x0000000000007941 */ /* 0x000fea0003800000 */
.L_x_80:
        /* <DEDUP_REMOVED lines=10> */
.L_x_83:
[----:B------:R-:W-:Y:S05]  /*ca20*/  BSYNC B0 ;  /* 0x0000000000007941 */ /* 0x000fea0003800000 */
.L_x_82:
        /* <DEDUP_REMOVED lines=10> */
.L_x_85:
[----:B------:R-:W-:Y:S05]  /*cad0*/  BSYNC B0 ;  /* 0x0000000000007941 */ /* 0x000fea0003800000 */
.L_x_84:
        /* <DEDUP_REMOVED lines=10> */
.L_x_87:
[----:B------:R-:W-:Y:S05]  /*cb80*/  BSYNC B0 ;  /* 0x0000000000007941 */ /* 0x000fea0003800000 */
.L_x_86:
        /* <DEDUP_REMOVED lines=10> */
.L_x_89:
[----:B------:R-:W-:Y:S05]  /*cc30*/  BSYNC B0 ;  /* 0x0000000000007941 */ /* 0x000fea0003800000 */
.L_x_88:
        /* <DEDUP_REMOVED lines=10> */
.L_x_91:
[----:B------:R-:W-:Y:S05]  /*cce0*/  BSYNC B0 ;  /* 0x0000000000007941 */ /* 0x000fea0003800000 */
.L_x_90:
        /* <DEDUP_REMOVED lines=10> */
.L_x_93:
[----:B------:R-:W-:Y:S05]  /*cd90*/  BSYNC B0 ;  /* 0x0000000000007941 */ /* 0x000fea0003800000 */
.L_x_92:
        /* <DEDUP_REMOVED lines=10> */
.L_x_95:
[----:B------:R-:W-:Y:S05]  /*ce40*/  BSYNC B0 ;  /* 0x0000000000007941 */ /* 0x000fea0003800000 */
.L_x_94:
        /* <DEDUP_REMOVED lines=10> */
.L_x_97:
[----:B------:R-:W-:Y:S05]  /*cef0*/  BSYNC B0 ;  /* 0x0000000000007941 */ /* 0x000fea0003800000 */
.L_x_96:
        /* <DEDUP_REMOVED lines=10> */
.L_x_99:
[----:B------:R-:W-:Y:S05]  /*cfa0*/  BSYNC B0 ;  /* 0x0000000000007941 */ /* 0x000fea0003800000 */
.L_x_98:
        /* <DEDUP_REMOVED lines=10> */
.L_x_101:
[----:B------:R-:W-:Y:S05]  /*d050*/  BSYNC B0 ;  /* 0x0000000000007941 */ /* 0x000fea0003800000 */
.L_x_100:
        /* <DEDUP_REMOVED lines=10> */
.L_x_103:
[----:B------:R-:W-:Y:S05]  /*d100*/  BSYNC B0 ;  /* 0x0000000000007941 */ /* 0x000fea0003800000 */
.L_x_102:
        /* <DEDUP_REMOVED lines=10> */
.L_x_105:
[----:B------:R-:W-:Y:S05]  /*d1b0*/  BSYNC B0 ;  /* 0x0000000000007941 */ /* 0x000fea0003800000 */
.L_x_104:
        /* <DEDUP_REMOVED lines=10> */
.L_x_107:
[----:B------:R-:W-:Y:S05]  /*d260*/  BSYNC B0 ;  /* 0x0000000000007941 */ /* 0x000fea0003800000 */
.L_x_106:
        /* <DEDUP_REMOVED lines=10> */
.L_x_109:
[----:B------:R-:W-:Y:S05]  /*d310*/  BSYNC B0 ;  /* 0x0000000000007941 */ /* 0x000fea0003800000 */
.L_x_108:
        /* <DEDUP_REMOVED lines=10> */
.L_x_111:
[----:B------:R-:W-:Y:S05]  /*d3c0*/  BSYNC B0 ;  /* 0x0000000000007941 */ /* 0x000fea0003800000 */
.L_x_110:
        /* <DEDUP_REMOVED lines=10> */
.L_x_113:
[----:B------:R-:W-:Y:S05]  /*d470*/  BSYNC B0 ;  /* 0x0000000000007941 */ /* 0x000fea0003800000 */
.L_x_112:
        /* <DEDUP_REMOVED lines=10> */
.L_x_115:
[----:B------:R-:W-:Y:S05]  /*d520*/  BSYNC B0 ;  /* 0x0000000000007941 */ /* 0x000fea0003800000 */
.L_x_114:
        /* <DEDUP_REMOVED lines=10> */
.L_x_117:
[----:B------:R-:W-:Y:S05]  /*d5d0*/  BSYNC B0 ;  /* 0x0000000000007941 */ /* 0x000fea0003800000 */
.L_x_116:
        /* <DEDUP_REMOVED lines=10> */
.L_x_119:
[----:B------:R-:W-:Y:S05]  /*d680*/  BSYNC B0 ;  /* 0x0000000000007941 */ /* 0x000fea0003800000 */
.L_x_118:
        /* <DEDUP_REMOVED lines=10> */
.L_x_121:
[----:B------:R-:W-:Y:S05]  /*d730*/  BSYNC B0 ;  /* 0x0000000000007941 */ /* 0x000fea0003800000 */
.L_x_120:
        /* <DEDUP_REMOVED lines=10> */
.L_x_123:
[----:B------:R-:W-:Y:S05]  /*d7e0*/  BSYNC B0 ;  /* 0x0000000000007941 */ /* 0x000fea0003800000 */
.L_x_122:
        /* <DEDUP_REMOVED lines=10> */
.L_x_125:
[----:B------:R-:W-:Y:S05]  /*d890*/  BSYNC B0 ;  /* 0x0000000000007941 */ /* 0x000fea0003800000 */
.L_x_124:
        /* <DEDUP_REMOVED lines=10> */
.L_x_127:
[----:B------:R-:W-:Y:S05]  /*d940*/  BSYNC B0 ;  /* 0x0000000000007941 */ /* 0x000fea0003800000 */
.L_x_126:
        /* <DEDUP_REMOVED lines=10> */
.L_x_129:
[----:B------:R-:W-:Y:S05]  /*d9f0*/  BSYNC B0 ;  /* 0x0000000000007941 */ /* 0x000fea0003800000 */
.L_x_128:
        /* <DEDUP_REMOVED lines=10> */
.L_x_131:
[----:B------:R-:W-:Y:S05]  /*daa0*/  BSYNC B0 ;  /* 0x0000000000007941 */ /* 0x000fea0003800000 */
.L_x_130:
        /* <DEDUP_REMOVED lines=10> */
.L_x_133:
[----:B------:R-:W-:Y:S05]  /*db50*/  BSYNC B0 ;  /* 0x0000000000007941 */ /* 0x000fea0003800000 */
.L_x_132:
        /* <DEDUP_REMOVED lines=10> */
.L_x_135:
[----:B------:R-:W-:Y:S05]  /*dc00*/  BSYNC B0 ;  /* 0x0000000000007941 */ /* 0x000fea0003800000 */
.L_x_134:
        /* <DEDUP_REMOVED lines=10> */
.L_x_137:
[----:B------:R-:W-:Y:S05]  /*dcb0*/  BSYNC B0 ;  /* 0x0000000000007941 */ /* 0x000fea0003800000 */
.L_x_136:
        /* <DEDUP_REMOVED lines=10> */
.L_x_139:
[----:B------:R-:W-:Y:S05]  /*dd60*/  BSYNC B0 ;  /* 0x0000000000007941 */ /* 0x000fea0003800000 */
.L_x_138:
        /* <DEDUP_REMOVED lines=10> */
.L_x_141:
[----:B------:R-:W-:Y:S05]  /*de10*/  BSYNC B0 ;  /* 0x0000000000007941 */ /* 0x000fea0003800000 */
.L_x_140:
[----:B01----:R-:W3:Y:S01]  /*de20*/  LDL.LU R9, [R1+0xf4] ;  /* 0x0000f40001097983 */ /* 0x003ee20000300800 */
        /* <DEDUP_REMOVED lines=9> */
.L_x_143:
[----:B------:R-:W-:Y:S05]  /*dec0*/  BSYNC B0 ;  /* 0x0000000000007941 */ /* 0x000fea0003800000 */
.L_x_142:
[----:B0-----:R-:W3:Y:S01]  /*ded0*/  LDL.LU R9, [R1+0xf8] ;  /* 0x0000f80001097983 */ /* 0x001ee20000300800 */
[----:B-----5:R-:W-:Y:S01]  /*dee0*/  LOP3.LUT R8, R15, 0xffffe000, RZ, 0xc0, !PT ;  /* 0xffffe0000f087812 */ /* 0x020fe200078ec0ff */
[----:B------:R-:W-:Y:S01]  /*def0*/  BSSY B0, `(.L_x_144) ;  /* 0x000000a000007945 */ /* 0x000fe20003800000 */
[----:B------:R-:W-:Y:S02]  /*df00*/  ISETP.GT.AND P1, PT, R0, 0x79, P0 ;  /* 0x000000790000780c */ /* 0x000fe40000724270 */
[----:B------:R-:W-:Y:S01]  /*df10*/  IADD3 R16, P0, R12, 0x40, RZ ;  /* 0x000000400c107810 */ /* 0x000fe20007f1e0ff */
[----:B------:R-:W-:-:S04]  /*df20*/  FMUL R8, R8, UR22 ;  /* 0x0000001608087c20 */ /* 0x000fc80008400000 */
[----:B---3--:R-:W-:Y:S01]  /*df30*/  FFMA R9, R9, UR11, R8 ;  /* 0x0000000b09097c23 */ /* 0x008fe20008000008 */
[----:B------:R-:W-:-:S04]  /*df40*/  IMAD.X R8, RZ, RZ, R13, P0 ;  /* 0x000000ffff087224 */ /* 0x000fc800000e060d */
[----:B------:R-:W-:-:S05]  /*df50*/  F2FP.TF32.F32.PACK_B R9, R9 ;  /* 0x00000009ff09723e */ /* 0x000fca00024050ff */
[----:B------:R0:W-:Y:S01]  /*df60*/  @P2 STG.E desc[UR20][R4.64+0x1e0], R9 ;  /* 0x0001e00904002986 */ /* 0x0001e2000c101914 */
[----:B------:R-:W-:Y:S05]  /*df70*/  @!P1 BRA `(.L_x_145) ;  /* 0x0000000000049947 */ /* 0x000fea0003800000 */
[----:B------:R3:W5:Y:S02]  /*df80*/  LDG.E.LTC128B R15, desc[UR20][R6.64+0x1e4] ;  /* 0x0001e414060f7981 */ /* 0x000764000c1e1920 */
.L_x_145:
[----:B------:R-:W-:Y:S05]  /*df90*/  BSYNC B0 ;  /* 0x0000000000007941 */ /* 0x000fea0003800000 */
.L_x_144:
[----:B------:R-:W2:Y:S01]  /*dfa0*/  LDL.LU R18, [R1+0xfc] ;  /* 0x0000fc0001127983 */ /* 0x000ea20000300800 */
[----:B-1-345:R-:W-:Y:S01]  /*dfb0*/  LOP3.LUT R6, R15, 0xffffe000, RZ, 0xc0, !PT ;  /* 0xffffe0000f067812 */ /* 0x03afe200078ec0ff */
[----:B------:R-:W-:Y:S01]  /*dfc0*/  IMAD R7, R8, UR16, RZ ;  /* 0x0000001008077c24 */ /* 0x000fe2000f8e02ff */
[----:B------:R-:W-:Y:S01]  /*dfd0*/  ISETP.GT.AND P0, PT, R14, 0x40, PT ;  /* 0x000000400e00780c */ /* 0x000fe20003f04270 */
[----:B0-----:R-:W-:-:S04]  /*dfe0*/  IMAD.WIDE.U32 R8, R16, UR16, R10 ;  /* 0x0000001010087c25 */ /* 0x001fc8000f8e000a */
[----:B------:R-:W-:Y:S01]  /*dff0*/  FMUL R6, R6, UR22 ;  /* 0x0000001606067c20 */ /* 0x000fe20008400000 */
[----:B------:R-:W-:Y:S01]  /*e000*/  ISETP.GT.AND P3, PT, R0, RZ, P0 ;  /* 0x000000ff0000720c */ /* 0x000fe20000764270 */
[----:B--2---:R-:W-:-:S05]  /*e010*/  IMAD R19, R16, UR17, R7 ;  /* 0x0000001110137c24 */ /* 0x004fca000f8e0207 */
[----:B------:R-:W-:Y:S01]  /*e020*/  IADD3 R7, R9, R19, RZ ;  /* 0x0000001309077210 */ /* 0x000fe20007ffe0ff */
[----:B------:R-:W-:Y:S01]  /*e030*/  FFMA R21, R18, UR11, R6 ;  /* 0x0000000b12157c23 */ /* 0x000fe20008000006 */
[----:B------:R-:W-:-:S04]  /*e040*/  LEA R6, P2, R8, UR18, 0x2 ;  /* 0x0000001208067c11 */ /* 0x000fc8000f8410ff */
[----:B------:R-:W-:Y:S02]  /*e050*/  F2FP.TF32.F32.PACK_B R21, R21 ;  /* 0x00000015ff15723e */ /* 0x000fe400024050ff */
[----:B------:R-:W-:-:S03]  /*e060*/  LEA.HI.X R7, R8, UR19, R7, 0x2, P2 ;  /* 0x0000001308077c11 */ /* 0x000fc600090f1407 */
[----:B------:R0:W-:Y:S04]  /*e070*/  @P1 STG.E desc[UR20][R4.64+0x1e4], R21 ;  /* 0x0001e41504001986 */ /* 0x0001e8000c101914 */
[----:B------:R-:W2:Y:S01]  /*e080*/  @P3 LDG.E.LTC128B R15, desc[UR20][R6.64] ;  /* 0x00000014060f3981 */ /* 0x000ea2000c1e1920 */
[----:B------:R-:W-:Y:S01]  /*e090*/  USHF.L.U32 UR6, UR14, 0x6, URZ ;  /* 0x000000060e067899 */ /* 0x000fe2000800063f */
[----:B------:R-:W-:Y:S01]  /*e0a0*/  ISETP.GT.AND P2, PT, R0, 0x1, P0 ;  /* 0x000000010000780c */ /* 0x000fe20000744270 */
[----:B------:R-:W-:Y:S01]  /*e0b0*/  USHF.L.U64.HI UR4, UR14, 0x6, UR15 ;  /* 0x000000060e047899 */ /* 0x000fe2000801020f */
[----:B------:R-:W-:Y:S01]  /*e0c0*/  BSSY B0, `(.L_x_146) ;  /* 0x000000d000007945 */ /* 0x000fe20003800000 */
[----:B------:R-:W-:Y:S02]  /*e0d0*/  USHF.L.U32 UR7, UR6, 0x2, URZ ;  /* 0x0000000206077899 */ /* 0x000fe4000800063f */
[----:B------:R-:W-:Y:S01]  /*e0e0*/  USHF.L.U64.HI UR4, UR6, 0x2, UR4 ;  /* 0x0000000206047899 */ /* 0x000fe20008010204 */
[----:B0-----:R-:W-:Y:S01]  /*e0f0*/  IMAD.WIDE.U32 R4, R16, R17, UR12 ;  /* 0x0000000c10047e25 */ /* 0x001fe2000f8e0011 */
[----:B--2---:R-:W-:-:S05]  /*e100*/  LOP3.LUT R8, R15, 0xffffe000, RZ, 0xc0, !PT ;  /* 0xffffe0000f087812 */ /* 0x004fca00078ec0ff */
[----:B------:R-:W-:Y:S01]  /*e110*/  FMUL R9, R8, UR22 ;  /* 0x0000001608097c20 */ /* 0x000fe20008400000 */
[----:B------:R-:W-:-:S03]  /*e120*/  IADD3 R8, P1, R2, UR7, RZ ;  /* 0x0000000702087c10 */ /* 0x000fc6000ff3e0ff */
[----:B------:R-:W-:Y:S01]  /*e130*/  FFMA R23, R152, UR11, R9 ;  /* 0x0000000b98177c23 */ /* 0x000fe20008000009 */
[----:B------:R-:W-:-:S04]  /*e140*/  IADD3.X R9, R3, UR4, RZ, P1, !PT ;  /* 0x0000000403097c10 */ /* 0x000fc80008ffe4ff */
[----:B------:R-:W-:-:S05]  /*e150*/  F2FP.TF32.F32.PACK_B R23, R23 ;  /* 0x00000017ff17723e */ /* 0x000fca00024050ff */
[----:B------:R0:W-:Y:S01]  /*e160*/  @P3 STG.E desc[UR20][R8.64], R23 ;  /* 0x0000001708003986 */ /* 0x0001e2000c101914 */
[----:B------:R-:W-:Y:S05]  /*e170*/  @!P2 BRA `(.L_x_147) ;  /* 0x000000000004a947 */ /* 0x000fea0003800000 */
[----:B------:R1:W5:Y:S02]  /*e180*/  LDG.E.LTC128B R15, desc[UR20][R6.64+0x4] ;  /* 0x00000414060f7981 */ /* 0x000364000c1e1920 */
.L_x_147:
[----:B------:R-:W-:Y:S05]  /*e190*/  BSYNC B0 ;  /* 0x0000000000007941 */ /* 0x000fea0003800000 */
.L_x_146:
[----:B-----5:R-:W-:Y:S01]  /*e1a0*/  LOP3.LUT R16, R15, 0xffffe000, RZ, 0xc0, !PT ;  /* 0xffffe0000f107812 */ /* 0x020fe200078ec0ff */
[----:B------:R-:W-:Y:S01]  /*e1b0*/  BSSY B0, `(.L_x_148) ;  /* 0x000000d000007945 */ /* 0x000fe20003800000 */
[----:B------:R-:W-:Y:S02]  /*e1c0*/  IADD3 R18, P3, R10, R4, RZ ;  /* 0x000000040a127210 */ /* 0x000fe40007f7e0ff */
[----:B------:R-:W-:Y:S01]  /*e1d0*/  ISETP.GT.AND P1, PT, R14, 0x48, PT ;  /* 0x000000480e00780c */ /* 0x000fe20003f24270 */
[----:B------:R-:W-:Y:S01]  /*e1e0*/  FMUL R16, R16, UR22 ;  /* 0x0000001610107c20 */ /* 0x000fe20008400000 */
[----:B------:R-:W-:Y:S02]  /*e1f0*/  IADD3.X R5, R11, R19, R5, P3, !PT ;  /* 0x000000130b057210 */ /* 0x000fe40001ffe405 */
[----:B------:R-:W-:Y:S01]  /*e200*/  ISETP.GT.AND P3, PT, R0, RZ, P1 ;  /* 0x000000ff0000720c */ /* 0x000fe20000f64270 */
[----:B------:R-:W-:Y:S01]  /*e210*/  FFMA R153, R153, UR11, R16 ;  /* 0x0000000b99997c23 */ /* 0x000fe20008000010 */
[----:B------:R-:W-:-:S04]  /*e220*/  LEA R4, P4, R18, UR18, 0x2 ;  /* 0x0000001212047c11 */ /* 0x000fc8000f8810ff */
[----:B------:R-:W-:Y:S02]  /*e230*/  F2FP.TF32.F32.PACK_B R153, R153 ;  /* 0x00000099ff99723e */ /* 0x000fe400024050ff */
[----:B------:R-:W-:-:S03]  /*e240*/  LEA.HI.X R5, R18, UR19, R5, 0x2, P4 ;  /* 0x0000001312057c11 */ /* 0x000fc6000a0f1405 */
[----:B------:R2:W-:Y:S02]  /*e250*/  @P2 STG.E desc[UR20][R8.64+0x4], R153 ;  /* 0x0000049908002986 */ /* 0x0005e4000c101914 */
[----:B------:R-:W-:Y:S05]  /*e260*/  @!P3 BRA `(.L_x_149) ;  /* 0x000000000004b947 */ /* 0x000fea0003800000 */
[----:B------:R3:W5:Y:S02]  /*e270*/  LDG.E.LTC128B R15, desc[UR20][R4.64] ;  /* 0x00000014040f7981 */ /* 0x000764000c1e1920 */
.L_x_149:
[----:B------:R-:W-:Y:S05]  /*e280*/  BSYNC B0 ;  /* 0x0000000000007941 */ /* 0x000fea0003800000 */
.L_x_148:
[----:B-----5:R-:W-:Y:S01]  /*e290*/  LOP3.LUT R16, R15, 0xffffe000, RZ, 0xc0, !PT ;  /* 0xffffe0000f107812 */ /* 0x020fe200078ec0ff */
[----:B------:R-:W-:Y:S01]  /*e2a0*/  BSSY B0, `(.L_x_150) ;  /* 0x000000a000007945 */ /* 0x000fe20003800000 */
[----:B------:R-:W-:Y:S02]  /*e2b0*/  IADD3 R18, P4, R8, UR8, RZ ;  /* 0x0000000808127c10 */ /* 0x000fe4000ff9e0ff */
[----:B------:R-:W-:Y:S01]  /*e2c0*/  ISETP.GT.AND P2, PT, R0, 0x1, P1 ;  /* 0x000000010000780c */ /* 0x000fe20000f44270 */
[----:B------:R-:W-:-:S04]  /*e2d0*/  FMUL R19, R16, UR22 ;  /* 0x0000001610137c20 */ /* 0x000fc80008400000 */
[----:B------:R-:W-:Y:S01]  /*e2e0*/  FFMA R21, R154, UR11, R19 ;  /* 0x0000000b9a157c23 */ /* 0x000fe20008000013 */
[----:B------:R-:W-:-:S04]  /*e2f0*/  IADD3.X R19, R9, UR5, RZ, P4, !PT ;  /* 0x0000000509137c10 */ /* 0x000fc8000a7fe4ff */
[----:B------:R-:W-:-:S05]  /*e300*/  F2FP.TF32.F32.PACK_B R21, R21 ;  /* 0x00000015ff15723e */ /* 0x000fca00024050ff */
[----:B------:R4:W-:Y:S01]  /*e310*/  @P3 STG.E desc[UR20][R18.64], R21 ;  /* 0x0000001512003986 */ /* 0x0009e2000c101914 */
[----:B------:R-:W-:Y:S05]  /*e320*/  @!P2 BRA `(.L_x_151) ;  /* 0x000000000004a947 */ /* 0x000fea0003800000 */
[----:B------:R0:W5:Y:S02]  /*e330*/  LDG.E.LTC128B R15, desc[UR20][R4.64+0x4] ;  /* 0x00000414040f7981 */ /* 0x000164000c1e1920 */
.L_x_151:
[----:B------:R-:W-:Y:S05]  /*e340*/  BSYNC B0 ;  /* 0x0000000000007941 */ /* 0x000fea0003800000 */
.L_x_150:
[----:B-----5:R-:W-:Y:S01]  /*e350*/  LOP3.LUT R16, R15, 0xffffe000, RZ, 0xc0, !PT ;  /* 0xffffe0000f107812 */ /* 0x020fe200078ec0ff */
[----:B------:R-:W-:Y:S01]  /*e360*/  BSSY B0, `(.L_x_152) ;  /* 0x0000008000007945 */ /* 0x000fe20003800000 */
[----:B------:R-:W-:-:S03]  /*e370*/  ISETP.GT.AND P3, PT, R0, 0x8, P0 ;  /* 0x000000080000780c */ /* 0x000fc60000764270 */
[----:B------:R-:W-:-:S04]  /*e380*/  FMUL R16, R16, UR22 ;  /* 0x0000001610107c20 */ /* 0x000fc80008400000 */
[----:B------:R-:W-:-:S05]  /*e390*/  FFMA R155, R155, UR11, R16 ;  /* 0x0000000b9b9b7c23 */ /* 0x000fca0008000010 */
[----:B------:R-:W-:-:S05]  /*e3a0*/  F2FP.TF32.F32.PACK_B R155, R155 ;  /* 0x0000009bff9b723e */ /* 0x000fca00024050ff */
[----:B------:R0:W-:Y:S01]  /*e3b0*/  @P2 STG.E desc[UR20][R18.64+0x4], R155 ;  /* 0x0000049b12002986 */ /* 0x0001e2000c101914 */
[----:B------:R-:W-:Y:S05]  /*e3c0*/  @!P3 BRA `(.L_x_153) ;  /* 0x000000000004b947 */ /* 0x000fea0003800000 */
[----:B------:R0:W5:Y:S02]  /*e3d0*/  LDG.E.LTC128B R15, desc[UR20][R6.64+0x20] ;  /* 0x00002014060f7981 */ /* 0x000164000c1e1920 */
.L_x_153:
[----:B------:R-:W-:Y:S05]  /*e3e0*/  BSYNC B0 ;  /* 0x0000000000007941 */ /* 0x000fea0003800000 */
.L_x_152:
[----:B-----5:R-:W-:Y:S01]  /*e3f0*/  LOP3.LUT R16, R15, 0xffffe000, RZ, 0xc0, !PT ;  /* 0xffffe0000f107812 */ /* 0x020fe200078ec0ff */
[----:B------:R-:W-:Y:S01]  /*e400*/  BSSY B0, `(.L_x_154) ;  /* 0x0000008000007945 */ /* 0x000fe20003800000 */
[----:B------:R-:W-:-:S03]  /*e410*/  ISETP.GT.AND P2, PT, R0, 0x9, P0 ;  /* 0x000000090000780c */ /* 0x000fc60000744270 */
[----:B0---4-:R-:W-:-:S04]  /*e420*/  FMUL R19, R16, UR22 ;  /* 0x0000001610137c20 */ /* 0x011fc80008400000 */
[----:B------:R-:W-:-:S05]  /*e430*/  FFMA R19, R156, UR11, R19 ;  /* 0x0000000b9c137c23 */ /* 0x000fca0008000013 */
[----:B------:R-:W-:-:S05]  /*e440*/  F2FP.TF32.F32.PACK_B R19, R19 ;  /* 0x00000013ff13723e */ /* 0x000fca00024050ff */
[----:B------:R0:W-:Y:S01]  /*e450*/  @P3 STG.E desc[UR20][R8.64+0x20], R19 ;  /* 0x0000201308003986 */ /* 0x0001e2000c101914 */
[----:B------:R-:W-:Y:S05]  /*e460*/  @!P2 BRA `(.L_x_155) ;  /* 0x000000000004a947 */ /* 0x000fea0003800000 */
[----:B------:R4:W5:Y:S02]  /*e470*/  LDG.E.LTC128B R15, desc[UR20][R6.64+0x24] ;  /* 0x00002414060f7981 */ /* 0x000964000c1e1920 */
.L_x_155:
[----:B------:R-:W-:Y:S05]  /*e480*/  BSYNC B0 ;  /* 0x0000000000007941 */ /* 0x000fea0003800000 */
.L_x_154:
        /* <DEDUP_REMOVED lines=9> */
.L_x_157:
[----:B------:R-:W-:Y:S05]  /*e520*/  BSYNC B0 ;  /* 0x0000000000007941 */ /* 0x000fea0003800000 */
.L_x_156:
[----:B-----5:R-:W-:Y:S01]  /*e530*/  LOP3.LUT R16, R15, 0xffffe000, RZ, 0xc0, !PT ;  /* 0xffffe0000f107812 */ /* 0x020fe200078ec0ff */
[----:B------:R-:W-:Y:S01]  /*e540*/  IMAD.U32 R21, RZ, RZ, UR8 ;  /* 0x00000008ff157e24 */ /* 0x000fe2000f8e00ff */
[----:B------:R-:W-:Y:S01]  /*e550*/  ISETP.GT.AND P2, PT, R0, 0x9, P1 ;  /* 0x000000090000780c */ /* 0x000fe20000f44270 */
[----:B------:R-:W-:Y:S01]  /*e560*/  IMAD.U32 R23, RZ, RZ, UR5 ;  /* 0x00000005ff177e24 */ /* 0x000fe2000f8e00ff */
[----:B------:R-:W-:Y:S01]  /*e570*/  BSSY B0, `(.L_x_158) ;  /* 0x0000009000007945 */ /* 0x000fe20003800000 */
[----:B0-----:R-:W-:Y:S01]  /*e580*/  FMUL R19, R16, UR22 ;  /* 0x0000001610137c20 */ /* 0x001fe20008400000 */
[----:B------:R-:W-:-:S03]  /*e590*/  IADD3 R18, P4, P5, R21, UR7, R2 ;  /* 0x0000000715127c10 */ /* 0x000fc6000fd9e002 */
[----:B------:R-:W-:Y:S01]  /*e5a0*/  FFMA R21, R158, UR11, R19 ;  /* 0x0000000b9e157c23 */ /* 0x000fe20008000013 */
[----:B------:R-:W-:-:S04]  /*e5b0*/  IADD3.X R19, R23, UR4, R3, P4, P5 ;  /* 0x0000000417137c10 */ /* 0x000fc8000a7ea403 */
[----:B------:R-:W-:-:S05]  /*e5c0*/  F2FP.TF32.F32.PACK_B R21, R21 ;  /* 0x00000015ff15723e */ /* 0x000fca00024050ff */
[----:B------:R0:W-:Y:S01]  /*e5d0*/  @P3 STG.E desc[UR20][R18.64+0x20], R21 ;  /* 0x0000201512003986 */ /* 0x0001e2000c101914 */
[----:B------:R-:W-:Y:S05]  /*e5e0*/  @!P2 BRA `(.L_x_159) ;  /* 0x000000000004a947 */ /* 0x000fea0003800000 */
[----:B------:R0:W5:Y:S02]  /*e5f0*/  LDG.E.LTC128B R15, desc[UR20][R4.64+0x24] ;  /* 0x00002414040f7981 */ /* 0x000164000c1e1920 */
.L_x_159:
[----:B------:R-:W-:Y:S05]  /*e600*/  BSYNC B0 ;  /* 0x0000000000007941 */ /* 0x000fea0003800000 */
.L_x_158:
        /* <DEDUP_REMOVED lines=9> */
.L_x_161:
[----:B------:R-:W-:Y:S05]  /*e6a0*/  BSYNC B0 ;  /* 0x0000000000007941 */ /* 0x000fea0003800000 */
.L_x_160:
[----:B-----5:R-:W-:Y:S01]  /*e6b0*/  LOP3.LUT R16, R15, 0xffffe000, RZ, 0xc0, !PT ;  /* 0xffffe0000f107812 */ /* 0x020fe200078ec0ff */
[----:B------:R-:W-:Y:S01]  /*e6c0*/  BSSY B0, `(.L_x_162) ;  /* 0x0000008000007945 */ /* 0x000fe20003800000 */
[----:B------:R-:W-:-:S03]  /*e6d0*/  ISETP.GT.AND P2, PT, R0, 0x11, P0 ;  /* 0x000000110000780c */ /* 0x000fc60000744270 */
[----:B0-----:R-:W-:-:S04]  /*e6e0*/  FMUL R21, R16, UR22 ;  /* 0x0000001610157c20 */ /* 0x001fc80008400000 */
[----:B------:R-:W-:-:S05]  /*e6f0*/  FFMA R21, R160, UR11, R21 ;  /* 0x0000000ba0157c23 */ /* 0x000fca0008000015 */
[----:B------:R-:W-:-:S05]  /*e700*/  F2FP.TF32.F32.PACK_B R21, R21 ;  /* 0x00000015ff15723e */ /* 0x000fca00024050ff */
[----:B------:R0:W-:Y:S01]  /*e710*/  @P3 STG.E desc[UR20][R8.64+0x40], R21 ;  /* 0x0000401508003986 */ /* 0x0001e2000c101914 */
[----:B------:R-:W-:Y:S05]  /*e720*/  @!P2 BRA `(.L_x_163) ;  /* 0x000000000004a947 */ /* 0x000fea0003800000 */
[----:B------:R0:W5:Y:S02]  /*e730*/  LDG.E.LTC128B R15, desc[UR20][R6.64+0x44] ;  /* 0x00004414060f7981 */ /* 0x000164000c1e1920 */
.L_x_163:
[----:B------:R-:W-:Y:S05]  /*e740*/  BSYNC B0 ;  /* 0x0000000000007941 */ /* 0x000fea0003800000 */
.L_x_162:
        /* <DEDUP_REMOVED lines=9> */
.L_x_165:
[----:B------:R-:W-:Y:S05]  /*e7e0*/  BSYNC B0 ;  /* 0x0000000000007941 */ /* 0x000fea0003800000 */
.L_x_164:
        /* <DEDUP_REMOVED lines=9> */
.L_x_167:
[----:B------:R-:W-:Y:S05]  /*e880*/  BSYNC B0 ;  /* 0x0000000000007941 */ /* 0x000fea0003800000 */
.L_x_166:
        /* <DEDUP_REMOVED lines=9> */
.L_x_169:
[----:B------:R-:W-:Y:S05]  /*e920*/  BSYNC B0 ;  /* 0x0000000000007941 */ /* 0x000fea0003800000 */
.L_x_168:
        /* <DEDUP_REMOVED lines=9> */
.L_x_171:
[----:B------:R-:W-:Y:S05]  /*e9c0*/  BSYNC B0 ;  /* 0x0000000000007941 */ /* 0x000fea0003800000 */
.L_x_170:
        /* <DEDUP_REMOVED lines=9> */
.L_x_173:
[----:B------:R-:W-:Y:S05]  /*ea60*/  BSYNC B0 ;  /* 0x0000000000007941 */ /* 0x000fea0003800000 */
.L_x_172:
        /* <DEDUP_REMOVED lines=9> */
.L_x_175:
[----:B------:R-:W-:Y:S05]  /*eb00*/  BSYNC B0 ;  /* 0x0000000000007941 */ /* 0x000fea0003800000 */
.L_x_174:
        /* <DEDUP_REMOVED lines=9> */
.L_x_177:
[----:B------:R-:W-:Y:S05]  /*eba0*/  BSYNC B0 ;  /* 0x0000000000007941 */ /* 0x000fea0003800000 */
.L_x_176:
        /* <DEDUP_REMOVED lines=9> */
.L_x_179:
[----:B------:R-:W-:Y:S05]  /*ec40*/  BSYNC B0 ;  /* 0x0000000000007941 */ /* 0x000fea0003800000 */
.L_x_178:
        /* <DEDUP_REMOVED lines=9> */
.L_x_181:
[----:B------:R-:W-:Y:S05]  /*ece0*/  BSYNC B0 ;  /* 0x0000000000007941 */ /* 0x000fea0003800000 */
.L_x_180:
        /* <DEDUP_REMOVED lines=9> */
.L_x_183:
[----:B------:R-:W-:Y:S05]  /*ed80*/  BSYNC B0 ;  /* 0x0000000000007941 */ /* 0x000fea0003800000 */
.L_x_182:
        /* <DEDUP_REMOVED lines=9> */
.L_x_185:
[----:B------:R-:W-:Y:S05]  /*ee20*/  BSYNC B0 ;  /* 0x0000000000007941 */ /* 0x000fea0003800000 */
.L_x_184:
        /* <DEDUP_REMOVED lines=9> */
.L_x_187:
[----:B------:R-:W-:Y:S05]  /*eec0*/  BSYNC B0 ;  /* 0x0000000000007941 */ /* 0x000fea0003800000 */
.L_x_186:
        /* <DEDUP_REMOVED lines=9> */
.L_x_189:
[----:B------:R-:W-:Y:S05]  /*ef60*/  BSYNC B0 ;  /* 0x0000000000007941 */ /* 0x000fea0003800000 */
.L_x_188:
        /* <DEDUP_REMOVED lines=9> */
.L_x_191:
[----:B------:R-:W-:Y:S05]  /*f000*/  BSYNC B0 ;  /* 0x0000000000007941 */ /* 0x000fea0003800000 */
.L_x_190:
        /* <DEDUP_REMOVED lines=9> */
.L_x_193:
[----:B------:R-:W-:Y:S05]  /*f0a0*/  BSYNC B0 ;  /* 0x0000000000007941 */ /* 0x000fea0003800000 */
.L_x_192:
        /* <DEDUP_REMOVED lines=9> */
.L_x_195:
[----:B------:R-:W-:Y:S05]  /*f140*/  BSYNC B0 ;  /* 0x0000000000007941 */ /* 0x000fea0003800000 */
.L_x_194:
        /* <DEDUP_REMOVED lines=9> */
.L_x_197:
[----:B------:R-:W-:Y:S05]  /*f1e0*/  BSYNC B0 ;  /* 0x0000000000007941 */ /* 0x000fea0003800000 */
.L_x_196:
        /* <DEDUP_REMOVED lines=9> */
.L_x_199:
[----:B------:R-:W-:Y:S05]  /*f280*/  BSYNC B0 ;  /* 0x0000000000007941 */ /* 0x000fea0003800000 */
.L_x_198:
        /* <DEDUP_REMOVED lines=9> */
.L_x_201:
[----:B------:R-:W-:Y:S05]  /*f320*/  BSYNC B0 ;  /* 0x0000000000007941 */ /* 0x000fea0003800000 */
.L_x_200:
        /* <DEDUP_REMOVED lines=9> */
.L_x_203:
[----:B------:R-:W-:Y:S05]  /*f3c0*/  BSYNC B0 ;  /* 0x0000000000007941 */ /* 0x000fea0003800000 */
.L_x_202:
        /* <DEDUP_REMOVED lines=9> */
.L_x_205:
[----:B------:R-:W-:Y:S05]  /*f460*/  BSYNC B0 ;  /* 0x0000000000007941 */ /* 0x000fea0003800000 */
.L_x_204:
        /* <DEDUP_REMOVED lines=9> */
.L_x_207:
[----:B------:R-:W-:Y:S05]  /*f500*/  BSYNC B0 ;  /* 0x0000000000007941 */ /* 0x000fea0003800000 */
.L_x_206:
        /* <DEDUP_REMOVED lines=9> */
.L_x_209:
[----:B------:R-:W-:Y:S05]  /*f5a0*/  BSYNC B0 ;  /* 0x0000000000007941 */ /* 0x000fea0003800000 */
.L_x_208:
        /* <DEDUP_REMOVED lines=9> */
.L_x_211:
[----:B------:R-:W-:Y:S05]  /*f640*/  BSYNC B0 ;  /* 0x0000000000007941 */ /* 0x000fea0003800000 */
.L_x_210:
        /* <DEDUP_REMOVED lines=9> */
.L_x_213:
[----:B------:R-:W-:Y:S05]  /*f6e0*/  BSYNC B0 ;  /* 0x0000000000007941 */ /* 0x000fea0003800000 */
.L_x_212:
        /* <DEDUP_REMOVED lines=9> */
.L_x_215:
[----:B------:R-:W-:Y:S05]  /*f780*/  BSYNC B0 ;  /* 0x0000000000007941 */ /* 0x000fea0003800000 */
.L_x_214:
        /* <DEDUP_REMOVED lines=9> */
.L_x_217:
[----:B------:R-:W-:Y:S05]  /*f820*/  BSYNC B0 ;  /* 0x0000000000007941 */ /* 0x000fea0003800000 */
.L_x_216:
        /* <DEDUP_REMOVED lines=9> */
.L_x_219:
[----:B------:R-:W-:Y:S05]  /*f8c0*/  BSYNC B0 ;  /* 0x0000000000007941 */ /* 0x000fea0003800000 */
.L_x_218:
        /* <DEDUP_REMOVED lines=9> */
.L_x_221:
[----:B------:R-:W-:Y:S05]  /*f960*/  BSYNC B0 ;  /* 0x0000000000007941 */ /* 0x000fea0003800000 */
.L_x_220:
        /* <DEDUP_REMOVED lines=9> */
.L_x_223:
[----:B------:R-:W-:Y:S05]  /*fa00*/  BSYNC B0 ;  /* 0x0000000000007941 */ /* 0x000fea0003800000 */
.L_x_222:
        /* <DEDUP_REMOVED lines=9> */
.L_x_225:
[----:B------:R-:W-:Y:S05]  /*faa0*/  BSYNC B0 ;  /* 0x0000000000007941 */ /* 0x000fea0003800000 */
.L_x_224:
        /* <DEDUP_REMOVED lines=9> */
.L_x_227:
[----:B------:R-:W-:Y:S05]  /*fb40*/  BSYNC B0 ;  /* 0x0000000000007941 */ /* 0x000fea0003800000 */
.L_x_226:
        /* <DEDUP_REMOVED lines=9> */
.L_x_229:
[----:B------:R-:W-:Y:S05]  /*fbe0*/  BSYNC B0 ;  /* 0x0000000000007941 */ /* 0x000fea0003800000 */
.L_x_228:
        /* <DEDUP_REMOVED lines=9> */
.L_x_231:
[----:B------:R-:W-:Y:S05]  /*fc80*/  BSYNC B0 ;  /* 0x0000000000007941 */ /* 0x000fea0003800000 */
.L_x_230:
        /* <DEDUP_REMOVED lines=9> */
.L_x_233:
[----:B------:R-:W-:Y:S05]  /*fd20*/  BSYNC B0 ;  /* 0x0000000000007941 */ /* 0x000fea0003800000 */
.L_x_232:
        /* <DEDUP_REMOVED lines=9> */
.L_x_235:
[----:B------:R-:W-:Y:S05]  /*fdc0*/  BSYNC B0 ;  /* 0x0000000000007941 */ /* 0x000fea0003800000 */
.L_x_234:
        /* <DEDUP_REMOVED lines=9> */
.L_x_237:
[----:B------:R-:W-:Y:S05]  /*fe60*/  BSYNC B0 ;  /* 0x0000000000007941 */ /* 0x000fea0003800000 */
.L_x_236:
        /* <DEDUP_REMOVED lines=9> */
.L_x_239:
[----:B------:R-:W-:Y:S05]  /*ff00*/  BSYNC B0 ;  /* 0x0000000000007941 */ /* 0x000fea0003800000 */
.L_x_238:
        /* <DEDUP_REMOVED lines=9> */
.L_x_241:
[----:B------:R-:W-:Y:S05]  /*ffa0*/  BSYNC B0 ;  /* 0x0000000000007941 */ /* 0x000fea0003800000 */
.L_x_240:
        /* <DEDUP_REMOVED lines=9> */
.L_x_243:
[----:B------:R-:W-:Y:S05]  /*10040*/  BSYNC B0 ;  /* 0x0000000000007941 */ /* 0x000fea0003800000 */
.L_x_242:
        /* <DEDUP_REMOVED lines=9> */
.L_x_245:
[----:B------:R-:W-:Y:S05]  /*100e0*/  BSYNC B0 ;  /* 0x0000000000007941 */ /* 0x000fea0003800000 */
.L_x_244:
        /* <DEDUP_REMOVED lines=9> */
.L_x_247:
[----:B------:R-:W-:Y:S05]  /*10180*/  BSYNC B0 ;  /* 0x0000000000007941 */ /* 0x000fea0003800000 */
.L_x_246:
        /* <DEDUP_REMOVED lines=9> */
.L_x_249:
[----:B------:R-:W-:Y:S05]  /*10220*/  BSYNC B0 ;  /* 0x0000000000007941 */ /* 0x000fea0003800000 */
.L_x_248:
        /* <DEDUP_REMOVED lines=9> */
.L_x_251:
[----:B------:R-:W-:Y:S05]  /*102c0*/  BSYNC B0 ;  /* 0x0000000000007941 */ /* 0x000fea0003800000 */
.L_x_250:
        /* <DEDUP_REMOVED lines=9> */
.L_x_253:
[----:B------:R-:W-:Y:S05]  /*10360*/  BSYNC B0 ;  /* 0x0000000000007941 */ /* 0x000fea0003800000 */
.L_x_252:
        /* <DEDUP_REMOVED lines=9> */
.L_x_255:
[----:B------:R-:W-:Y:S05]  /*10400*/  BSYNC B0 ;  /* 0x0000000000007941 */ /* 0x000fea0003800000 */
.L_x_254:
        /* <DEDUP_REMOVED lines=9> */
.L_x_257:
[----:B------:R-:W-:Y:S05]  /*104a0*/  BSYNC B0 ;  /* 0x0000000000007941 */ /* 0x000fea0003800000 */
.L_x_256:
        /* <DEDUP_REMOVED lines=9> */
.L_x_259:
[----:B------:R-:W-:Y:S05]  /*10540*/  BSYNC B0 ;  /* 0x0000000000007941 */ /* 0x000fea0003800000 */
.L_x_258:
        /* <DEDUP_REMOVED lines=9> */
.L_x_261:
[----:B------:R-:W-:Y:S05]  /*105e0*/  BSYNC B0 ;  /* 0x0000000000007941 */ /* 0x000fea0003800000 */
.L_x_260:
        /* <DEDUP_REMOVED lines=9> */
.L_x_263:
[----:B------:R-:W-:Y:S05]  /*10680*/  BSYNC B0 ;  /* 0x0000000000007941 */ /* 0x000fea0003800000 */
.L_x_262:
        /* <DEDUP_REMOVED lines=9> */
.L_x_265:
[----:B------:R-:W-:Y:S05]  /*10720*/  BSYNC B0 ;  /* 0x0000000000007941 */ /* 0x000fea0003800000 */
.L_x_264:
        /* <DEDUP_REMOVED lines=9> */
.L_x_267:
[----:B------:R-:W-:Y:S05]  /*107c0*/  BSYNC B0 ;  /* 0x0000000000007941 */ /* 0x000fea0003800000 */
.L_x_266:
[----:B01--45:R-:W-:Y:S01]  /*107d0*/  LOP3.LUT R6, R15, 0xffffe000, RZ, 0xc0, !PT ;  /* 0xffffe0000f067812 */ /* 0x033fe200078ec0ff */
        /* <DEDUP_REMOVED lines=8> */
.L_x_269:
[----:B------:R-:W-:Y:S05]  /*10860*/  BSYNC B0 ;  /* 0x0000000000007941 */ /* 0x000fea0003800000 */
.L_x_268:
[----:B-----5:R-:W-:Y:S01]  /*10870*/  LOP3.LUT R6, R15, 0xffffe000, RZ, 0xc0, !PT ;  /* 0xffffe0000f067812 */ /* 0x020fe200078ec0ff */
[----:B------:R-:W-:Y:S01]  /*10880*/  BSSY B0, `(.L_x_270) ;  /* 0x000000c000007945 */ /* 0x000fe20003800000 */
[----:B------:R-:W-:Y:S02]  /*10890*/  ISETP.GT.AND P1, PT, R0, 0x79, P1 ;  /* 0x000000790000780c */ /* 0x000fe40000f24270 */
[----:B------:R-:W-:Y:S01]  /*108a0*/  IADD3 R16, P0, R12, 0x80, RZ ;  /* 0x000000800c107810 */ /* 0x000fe20007f1e0ff */
[----:B------:R-:W-:Y:S01]  /*108b0*/  FMUL R7, R6, UR22 ;  /* 0x0000001606077c20 */ /* 0x000fe20008400000 */
[----:B------:R-:W-:-:S03]  /*108c0*/  @P2 IMAD.MOV.U32 R6, RZ, RZ, R18 ;  /* 0x000000ffff062224 */ /* 0x000fc600078e0012 */
[----:B0-2---:R-:W-:Y:S01]  /*108d0*/  FFMA R9, R214, UR11, R7 ;  /* 0x0000000bd6097c23 */ /* 0x005fe20008000007 */
[----:B------:R-:W-:Y:S02]  /*108e0*/  @P2 IMAD.MOV.U32 R7, RZ, RZ, R19 ;  /* 0x000000ffff072224 */ /* 0x000fe400078e0013 */
[----:B------:R-:W-:Y:S02]  /*108f0*/  IMAD.X R8, RZ, RZ, R13, P0 ;  /* 0x000000ffff087224 */ /* 0x000fe400000e060d */
[----:B------:R-:W-:-:S05]  /*10900*/  F2FP.TF32.F32.PACK_B R9, R9 ;  /* 0x00000009ff09723e */ /* 0x000fca00024050ff */
[----:B------:R0:W-:Y:S01]  /*10910*/  @P2 STG.E desc[UR20][R6.64+0x1e0], R9 ;  /* 0x0001e00906002986 */ /* 0x0001e2000c101914 */
[----:B------:R-:W-:Y:S05]  /*10920*/  @!P1 BRA `(.L_x_271) ;  /* 0x0000000000049947 */ /* 0x000fea0003800000 */
[----:B------:R2:W5:Y:S02]  /*10930*/  LDG.E.LTC128B R15, desc[UR20][R4.64+0x1e4] ;  /* 0x0001e414040f7981 */ /* 0x000564000c1e1920 */
.L_x_271:
[----:B------:R-:W-:Y:S05]  /*10940*/  BSYNC B0 ;  /* 0x0000000000007941 */ /* 0x000fea0003800000 */
.L_x_270:
[----:B-123-5:R-:W-:Y:S01]  /*10950*/  LOP3.LUT R4, R15, 0xffffe000, RZ, 0xc0, !PT ;  /* 0xffffe0000f047812 */ /* 0x02efe200078ec0ff */
[----:B------:R-:W-:Y:S01]  /*10960*/  IMAD R5, R8, UR16, RZ ;  /* 0x0000001008057c24 */ /* 0x000fe2000f8e02ff */
[----:B------:R-:W-:Y:S01]  /*10970*/  ISETP.GT.AND P0, PT, R14, 0x80, PT ;  /* 0x000000800e00780c */ /* 0x000fe20003f04270 */
[----:B0-----:R-:W-:-:S04]  /*10980*/  IMAD.WIDE.U32 R6, R16, UR16, R10 ;  /* 0x0000001010067c25 */ /* 0x001fc8000f8e000a */
[----:B------:R-:W-:Y:S01]  /*10990*/  FMUL R4, R4, UR22 ;  /* 0x0000001604047c20 */ /* 0x000fe20008400000 */
[----:B------:R-:W-:Y:S01]  /*109a0*/  ISETP.GT.AND P3, PT, R0, RZ, P0 ;  /* 0x000000ff0000720c */ /* 0x000fe20000764270 */
[----:B------:R-:W-:Y:S02]  /*109b0*/  IMAD R21, R16, UR17, R5 ;  /* 0x0000001110157c24 */ /* 0x000fe4000f8e0205 */
[----:B------:R-:W-:Y:S01]  /*109c0*/  FFMA R215, R215, UR11, R4 ;  /* 0x0000000bd7d77c23 */ /* 0x000fe20008000004 */
[----:B------:R-:W-:Y:S01]  /*109d0*/  LEA R4, P2, R6, UR18, 0x2 ;  /* 0x0000001206047c11 */ /* 0x000fe2000f8410ff */
[----:B------:R-:W-:-:S03]  /*109e0*/  IMAD.IADD R5, R7, 0x1, R21 ;  /* 0x0000000107057824 */ /* 0x000fc600078e0215 */
[----:B------:R-:W-:Y:S02]  /*109f0*/  F2FP.TF32.F32.PACK_B R215, R215 ;  /* 0x000000d7ffd7723e */ /* 0x000fe400024050ff */
[----:B------:R-:W-:-:S03]  /*10a00*/  LEA.HI.X R5, R6, UR19, R5, 0x2, P2 ;  /* 0x0000001306057c11 */ /* 0x000fc600090f1405 */
[----:B------:R0:W-:Y:S04]  /*10a10*/  @P1 STG.E desc[UR20][R18.64+0x1e4], R215 ;  /* 0x0001e4d712001986 */ /* 0x0001e8000c101914 */
[----:B------:R-:W2:Y:S01]  /*10a20*/  @P3 LDG.E.LTC128B R15, desc[UR20][R4.64] ;  /* 0x00000014040f3981 */ /* 0x000ea2000c1e1920 */
[----:B------:R-:W-:Y:S01]  /*10a30*/  USHF.L.U32 UR4, UR14, 0x9, URZ ;  /* 0x000000090e047899 */ /* 0x000fe2000800063f */
[----:B------:R-:W-:Y:S01]  /*10a40*/  ISETP.GT.AND P2, PT, R0, 0x1, P0 ;  /* 0x000000010000780c */ /* 0x000fe20000744270 */
[----:B------:R-:W-:Y:S01]  /*10a50*/  USHF.L.U64.HI UR6, UR14, 0x9, UR15 ;  /* 0x000000090e067899 */ /* 0x000fe2000801020f */
[----:B------:R-:W-:Y:S03]  /*10a60*/  BSSY B0, `(.L_x_272) ;  /* 0x000000b000007945 */ /* 0x000fe60003800000 */
[----:B------:R-:W-:-:S04]  /*10a70*/  IADD3 R8, P1, R2, UR4, RZ ;  /* 0x0000000402087c10 */ /* 0x000fc8000ff3e0ff */
[----:B------:R-:W-:Y:S02]  /*10a80*/  IADD3.X R9, R3, UR6, RZ, P1, !PT ;  /* 0x0000000603097c10 */ /* 0x000fe40008ffe4ff */
[----:B--2---:R-:W-:-:S05]  /*10a90*/  LOP3.LUT R6, R15, 0xffffe000, RZ, 0xc0, !PT ;  /* 0xffffe0000f067812 */ /* 0x004fca00078ec0ff */
[----:B------:R-:W-:-:S04]  /*10aa0*/  FMUL R7, R6, UR22 ;  /* 0x0000001606077c20 */ /* 0x000fc80008400000 */
[----:B------:R-:W-:Y:S01]  /*10ab0*/  FFMA R23, R88, UR11, R7 ;  /* 0x0000000b58177c23 */ /* 0x000fe20008000007 */
[----:B------:R-:W-:-:S04]  /*10ac0*/  IMAD.WIDE.U32 R6, R16, R17, UR12 ;  /* 0x0000000c10067e25 */ /* 0x000fc8000f8e0011 */
[----:B------:R-:W-:-:S05]  /*10ad0*/  F2FP.TF32.F32.PACK_B R23, R23 ;  /* 0x00000017ff17723e */ /* 0x000fca00024050ff */
[----:B------:R0:W-:Y:S01]  /*10ae0*/  @P3 STG.E desc[UR20][R8.64], R23 ;  /* 0x0000001708003986 */ /* 0x0001e2000c101914 */
[----:B------:R-:W-:Y:S05]  /*10af0*/  @!P2 BRA `(.L_x_273) ;  /* 0x000000000004a947 */ /* 0x000fea0003800000 */
[----:B------:R1:W5:Y:S02]  /*10b00*/  LDG.E.LTC128B R15, desc[UR20][R4.64+0x4] ;  /* 0x00000414040f7981 */ /* 0x000364000c1e1920 */
.L_x_273:
[----:B------:R-:W-:Y:S05]  /*10b10*/  BSYNC B0 ;  /* 0x0000000000007941 */ /* 0x000fea0003800000 */
.L_x_272:
[----:B-----5:R-:W-:Y:S01]  /*10b20*/  LOP3.LUT R16, R15, 0xffffe000, RZ, 0xc0, !PT ;  /* 0xffffe0000f107812 */ /* 0x020fe200078ec0ff */
[----:B------:R-:W-:Y:S01]  /*10b30*/  BSSY B0, `(.L_x_274) ;  /* 0x000000d000007945 */ /* 0x000fe20003800000 */
[----:B0-----:R-:W-:Y:S02]  /*10b40*/  IADD3 R18, P3, R10, R6, RZ ;  /* 0x000000060a127210 */ /* 0x001fe40007f7e0ff */
        /* <DEDUP_REMOVED lines=11> */
.L_x_275:
[----:B------:R-:W-:Y:S05]  /*10c00*/  BSYNC B0 ;  /* 0x0000000000007941 */ /* 0x000fea0003800000 */
.L_x_274:
        /* <DEDUP_REMOVED lines=11> */
.L_x_277:
[----:B------:R-:W-:Y:S05]  /*10cc0*/  BSYNC B0 ;  /* 0x0000000000007941 */ /* 0x000fea0003800000 */
.L_x_276:
        /* <DEDUP_REMOVED lines=9> */
.L_x_279:
[----:B------:R-:W-:Y:S05]  /*10d60*/  BSYNC B0 ;  /* 0x0000000000007941 */ /* 0x000fea0003800000 */
.L_x_278:
[----:B-----5:R-:W-:Y:S01]  /*10d70*/  LOP3.LUT R16, R15, 0xffffe000, RZ, 0xc0, !PT ;  /* 0xffffe0000f107812 */ /* 0x020fe200078ec0ff */
[----:B------:R-:W-:Y:S01]  /*10d80*/  BSSY B0, `(.L_x_280) ;  /* 0x0000008000007945 */ /* 0x000fe20003800000 */
[----:B------:R-:W-:-:S03]  /*10d90*/  ISETP.GT.AND P2, PT, R0, 0x9, P0 ;  /* 0x000000090000780c */ /* 0x000fc60000744270 */
[----:B0--3--:R-:W-:-:S04]  /*10da0*/  FMUL R19, R16, UR22 ;  /* 0x0000001610137c20 */ /* 0x009fc80008400000 */
[----:B------:R-:W-:-:S05]  /*10db0*/  FFMA R19, R92, UR11, R19 ;  /* 0x0000000b5c137c23 */ /* 0x000fca0008000013 */
[----:B------:R-:W-:-:S05]  /*10dc0*/  F2FP.TF32.F32.PACK_B R19, R19 ;  /* 0x00000013ff13723e */ /* 0x000fca00024050ff */
[----:B------:R0:W-:Y:S01]  /*10dd0*/  @P3 STG.E desc[UR20][R8.64+0x20], R19 ;  /* 0x0000201308003986 */ /* 0x0001e2000c101914 */
[----:B------:R-:W-:Y:S05]  /*10de0*/  @!P2 BRA `(.L_x_281) ;  /* 0x000000000004a947 */ /* 0x000fea0003800000 */
[----:B------:R3:W5:Y:S02]  /*10df0*/  LDG.E.LTC128B R15, desc[UR20][R4.64+0x24] ;  /* 0x00002414040f7981 */ /* 0x000764000c1e1920 */
.L_x_281:
[----:B------:R-:W-:Y:S05]  /*10e00*/  BSYNC B0 ;  /* 0x0000000000007941 */ /* 0x000fea0003800000 */
.L_x_280:
        /* <DEDUP_REMOVED lines=9> */
.L_x_283:
[----:B------:R-:W-:Y:S05]  /*10ea0*/  BSYNC B0 ;  /* 0x0000000000007941 */ /* 0x000fea0003800000 */
.L_x_282:
        /* <DEDUP_REMOVED lines=13> */
.L_x_285:
[----:B------:R-:W-:Y:S05]  /*10f80*/  BSYNC B0 ;  /* 0x0000000000007941 */ /* 0x000fea0003800000 */
.L_x_284:
        /* <DEDUP_REMOVED lines=9> */
.L_x_287:
[----:B------:R-:W-:Y:S05]  /*11020*/  BSYNC B0 ;  /* 0x0000000000007941 */ /* 0x000fea0003800000 */
.L_x_286:
        /* <DEDUP_REMOVED lines=9> */
.L_x_289:
[----:B------:R-:W-:Y:S05]  /*110c0*/  BSYNC B0 ;  /* 0x0000000000007941 */ /* 0x000fea0003800000 */
.L_x_288:
        /* <DEDUP_REMOVED lines=9> */
.L_x_291:
[----:B------:R-:W-:Y:S05]  /*11160*/  BSYNC B0 ;  /* 0x0000000000007941 */ /* 0x000fea0003800000 */
.L_x_290:
        /* <DEDUP_REMOVED lines=9> */
.L_x_293:
[----:B------:R-:W-:Y:S05]  /*11200*/  BSYNC B0 ;  /* 0x0000000000007941 */ /* 0x000fea0003800000 */
.L_x_292:
        /* <DEDUP_REMOVED lines=9> */
.L_x_295:
[----:B------:R-:W-:Y:S05]  /*112a0*/  BSYNC B0 ;  /* 0x0000000000007941 */ /* 0x000fea0003800000 */
.L_x_294:
        /* <DEDUP_REMOVED lines=9> */
.L_x_297:
[----:B------:R-:W-:Y:S05]  /*11340*/  BSYNC B0 ;  /* 0x0000000000007941 */ /* 0x000fea0003800000 */
.L_x_296:
        /* <DEDUP_REMOVED lines=9> */
.L_x_299:
[----:B------:R-:W-:Y:S05]  /*113e0*/  BSYNC B0 ;  /* 0x0000000000007941 */ /* 0x000fea0003800000 */
.L_x_298:
        /* <DEDUP_REMOVED lines=9> */
.L_x_301:
[----:B------:R-:W-:Y:S05]  /*11480*/  BSYNC B0 ;  /* 0x0000000000007941 */ /* 0x000fea0003800000 */
.L_x_300:
        /* <DEDUP_REMOVED lines=9> */
.L_x_303:
[----:B------:R-:W-:Y:S05]  /*11520*/  BSYNC B0 ;  /* 0x0000000000007941 */ /* 0x000fea0003800000 */
.L_x_302:
        /* <DEDUP_REMOVED lines=9> */
.L_x_305:
[----:B------:R-:W-:Y:S05]  /*115c0*/  BSYNC B0 ;  /* 0x0000000000007941 */ /* 0x000fea0003800000 */
.L_x_304:
        /* <DEDUP_REMOVED lines=9> */
.L_x_307:
[----:B------:R-:W-:Y:S05]  /*11660*/  BSYNC B0 ;  /* 0x0000000000007941 */ /* 0x000fea0003800000 */
.L_x_306:
        /* <DEDUP_REMOVED lines=9> */
.L_x_309:
[----:B------:R-:W-:Y:S05]  /*11700*/  BSYNC B0 ;  /* 0x0000000000007941 */ /* 0x000fea0003800000 */
.L_x_308:
        /* <DEDUP_REMOVED lines=9> */
.L_x_311:
[----:B------:R-:W-:Y:S05]  /*117a0*/  BSYNC B0 ;  /* 0x0000000000007941 */ /* 0x000fea0003800000 */
.L_x_310:
        /* <DEDUP_REMOVED lines=9> */
.L_x_313:
[----:B------:R-:W-:Y:S05]  /*11840*/  BSYNC B0 ;  /* 0x0000000000007941 */ /* 0x000fea0003800000 */
.L_x_312:
        /* <DEDUP_REMOVED lines=9> */
.L_x_315:
[----:B------:R-:W-:Y:S05]  /*118e0*/  BSYNC B0 ;  /* 0x0000000000007941 */ /* 0x000fea0003800000 */
.L_x_314:
        /* <DEDUP_REMOVED lines=9> */
.L_x_317:
[----:B------:R-:W-:Y:S05]  /*11980*/  BSYNC B0 ;  /* 0x0000000000007941 */ /* 0x000fea0003800000 */
.L_x_316:
        /* <DEDUP_REMOVED lines=9> */
.L_x_319:
[----:B------:R-:W-:Y:S05]  /*11a20*/  BSYNC B0 ;  /* 0x0000000000007941 */ /* 0x000fea0003800000 */
.L_x_318:
        /* <DEDUP_REMOVED lines=9> */
.L_x_321:
[----:B------:R-:W-:Y:S05]  /*11ac0*/  BSYNC B0 ;  /* 0x0000000000007941 */ /* 0x000fea0003800000 */
.L_x_320:
        /* <DEDUP_REMOVED lines=9> */
.L_x_323:
[----:B------:R-:W-:Y:S05]  /*11b60*/  BSYNC B0 ;  /* 0x0000000000007941 */ /* 0x000fea0003800000 */
.L_x_322:
        /* <DEDUP_REMOVED lines=9> */
.L_x_325:
[----:B------:R-:W-:Y:S05]  /*11c00*/  BSYNC B0 ;  /* 0x0000000000007941 */ /* 0x000fea0003800000 */
.L_x_324:
        /* <DEDUP_REMOVED lines=9> */
.L_x_327:
[----:B------:R-:W-:Y:S05]  /*11ca0*/  BSYNC B0 ;  /* 0x0000000000007941 */ /* 0x000fea0003800000 */
.L_x_326:
        /* <DEDUP_REMOVED lines=9> */
.L_x_329:
[----:B------:R-:W-:Y:S05]  /*11d40*/  BSYNC B0 ;  /* 0x0000000000007941 */ /* 0x000fea0003800000 */
.L_x_328:
        /* <DEDUP_REMOVED lines=9> */
.L_x_331:
[----:B------:R-:W-:Y:S05]  /*11de0*/  BSYNC B0 ;  /* 0x0000000000007941 */ /* 0x000fea0003800000 */
.L_x_330:
        /* <DEDUP_REMOVED lines=9> */
.L_x_333:
[----:B------:R-:W-:Y:S05]  /*11e80*/  BSYNC B0 ;  /* 0x0000000000007941 */ /* 0x000fea0003800000 */
.L_x_332:
        /* <DEDUP_REMOVED lines=9> */
.L_x_335:
[----:B------:R-:W-:Y:S05]  /*11f20*/  BSYNC B0 ;  /* 0x0000000000007941 */ /* 0x000fea0003800000 */
.L_x_334:
        /* <DEDUP_REMOVED lines=9> */
.L_x_337:
[----:B------:R-:W-:Y:S05]  /*11fc0*/  BSYNC B0 ;  /* 0x0000000000007941 */ /* 0x000fea0003800000 */
.L_x_336:
        /* <DEDUP_REMOVED lines=9> */
.L_x_339:
[----:B------:R-:W-:Y:S05]  /*12060*/  BSYNC B0 ;  /* 0x0000000000007941 */ /* 0x000fea0003800000 */
.L_x_338:
        /* <DEDUP_REMOVED lines=9> */
.L_x_341:
[----:B------:R-:W-:Y:S05]  /*12100*/  BSYNC B0 ;  /* 0x0000000000007941 */ /* 0x000fea0003800000 */
.L_x_340:
        /* <DEDUP_REMOVED lines=9> */
.L_x_343:
[----:B------:R-:W-:Y:S05]  /*121a0*/  BSYNC B0 ;  /* 0x0000000000007941 */ /* 0x000fea0003800000 */
.L_x_342:
        /* <DEDUP_REMOVED lines=9> */
.L_x_345:
[----:B------:R-:W-:Y:S05]  /*12240*/  BSYNC B0 ;  /* 0x0000000000007941 */ /* 0x000fea0003800000 */
.L_x_344:
        /* <DEDUP_REMOVED lines=9> */
.L_x_347:
[----:B------:R-:W-:Y:S05]  /*122e0*/  BSYNC B0 ;  /* 0x0000000000007941 */ /* 0x000fea0003800000 */
.L_x_346:
        /* <DEDUP_REMOVED lines=9> */
.L_x_349:
[----:B------:R-:W-:Y:S05]  /*12380*/  BSYNC B0 ;  /* 0x0000000000007941 */ /* 0x000fea0003800000 */
.L_x_348:
        /* <DEDUP_REMOVED lines=9> */
.L_x_351:
[----:B------:R-:W-:Y:S05]  /*12420*/  BSYNC B0 ;  /* 0x0000000000007941 */ /* 0x000fea0003800000 */
.L_x_350:
        /* <DEDUP_REMOVED lines=9> */
.L_x_353:
[----:B------:R-:W-:Y:S05]  /*124c0*/  BSYNC B0 ;  /* 0x0000000000007941 */ /* 0x000fea0003800000 */
.L_x_352:
        /* <DEDUP_REMOVED lines=9> */
.L_x_355:
[----:B------:R-:W-:Y:S05]  /*12560*/  BSYNC B0 ;  /* 0x0000000000007941 */ /* 0x000fea0003800000 */
.L_x_354:
        /* <DEDUP_REMOVED lines=9> */
.L_x_357:
[----:B------:R-:W-:Y:S05]  /*12600*/  BSYNC B0 ;  /* 0x0000000000007941 */ /* 0x000fea0003800000 */
.L_x_356:
        /* <DEDUP_REMOVED lines=9> */
.L_x_359:
[----:B------:R-:W-:Y:S05]  /*126a0*/  BSYNC B0 ;  /* 0x0000000000007941 */ /* 0x000fea0003800000 */
.L_x_358:
        /* <DEDUP_REMOVED lines=9> */
.L_x_361:
[----:B------:R-:W-:Y:S05]  /*12740*/  BSYNC B0 ;  /* 0x0000000000007941 */ /* 0x000fea0003800000 */
.L_x_360:
        /* <DEDUP_REMOVED lines=9> */
.L_x_363:
[----:B------:R-:W-:Y:S05]  /*127e0*/  BSYNC B0 ;  /* 0x0000000000007941 */ /* 0x000fea0003800000 */
.L_x_362:
        /* <DEDUP_REMOVED lines=9> */
.L_x_365:
[----:B------:R-:W-:Y:S05]  /*12880*/  BSYNC B0 ;  /* 0x0000000000007941 */ /* 0x000fea0003800000 */
.L_x_364:
        /* <DEDUP_REMOVED lines=9> */
.L_x_367:
[----:B------:R-:W-:Y:S05]  /*12920*/  BSYNC B0 ;  /* 0x0000000000007941 */ /* 0x000fea0003800000 */
.L_x_366:
        /* <DEDUP_REMOVED lines=9> */
.L_x_369:
[----:B------:R-:W-:Y:S05]  /*129c0*/  BSYNC B0 ;  /* 0x0000000000007941 */ /* 0x000fea0003800000 */
.L_x_368:
        /* <DEDUP_REMOVED lines=9> */
.L_x_371:
[----:B------:R-:W-:Y:S05]  /*12a60*/  BSYNC B0 ;  /* 0x0000000000007941 */ /* 0x000fea0003800000 */
.L_x_370:
        /* <DEDUP_REMOVED lines=9> */
.L_x_373:
[----:B------:R-:W-:Y:S05]  /*12b00*/  BSYNC B0 ;  /* 0x0000000000007941 */ /* 0x000fea0003800000 */
.L_x_372:
        /* <DEDUP_REMOVED lines=9> */
.L_x_375:
[----:B------:R-:W-:Y:S05]  /*12ba0*/  BSYNC B0 ;  /* 0x0000000000007941 */ /* 0x000fea0003800000 */
.L_x_374:
        /* <DEDUP_REMOVED lines=9> */
.L_x_377:
[----:B------:R-:W-:Y:S05]  /*12c40*/  BSYNC B0 ;  /* 0x0000000000007941 */ /* 0x000fea0003800000 */
.L_x_376:
        /* <DEDUP_REMOVED lines=9> */
.L_x_379:
[----:B------:R-:W-:Y:S05]  /*12ce0*/  BSYNC B0 ;  /* 0x0000000000007941 */ /* 0x000fea0003800000 */
.L_x_378:
        /* <DEDUP_REMOVED lines=9> */
.L_x_381:
[----:B------:R-:W-:Y:S05]  /*12d80*/  BSYNC B0 ;  /* 0x0000000000007941 */ /* 0x000fea0003800000 */
.L_x_380:
        /* <DEDUP_REMOVED lines=9> */
.L_x_383:
[----:B------:R-:W-:Y:S05]  /*12e20*/  BSYNC B0 ;  /* 0x0000000000007941 */ /* 0x000fea0003800000 */
.L_x_382:
        /* <DEDUP_REMOVED lines=9> */
.L_x_385:
[----:B------:R-:W-:Y:S05]  /*12ec0*/  BSYNC B0 ;  /* 0x0000000000007941 */ /* 0x000fea0003800000 */
.L_x_384:
        /* <DEDUP_REMOVED lines=9> */
.L_x_387:
[----:B------:R-:W-:Y:S05]  /*12f60*/  BSYNC B0 ;  /* 0x0000000000007941 */ /* 0x000fea0003800000 */
.L_x_386:
        /* <DEDUP_REMOVED lines=9> */
.L_x_389:
[----:B------:R-:W-:Y:S05]  /*13000*/  BSYNC B0 ;  /* 0x0000000000007941 */ /* 0x000fea0003800000 */
.L_x_388:
        /* <DEDUP_REMOVED lines=9> */
.L_x_391:
[----:B------:R-:W-:Y:S05]  /*130a0*/  BSYNC B0 ;  /* 0x0000000000007941 */ /* 0x000fea0003800000 */
.L_x_390:
        /* <DEDUP_REMOVED lines=9> */
.L_x_393:
[----:B------:R-:W-:Y:S05]  /*13140*/  BSYNC B0 ;  /* 0x0000000000007941 */ /* 0x000fea0003800000 */
.L_x_392:
[----:B01-3-5:R-:W-:Y:S01]  /*13150*/  LOP3.LUT R4, R15, 0xffffe000, RZ, 0xc0, !PT ;  /* 0xffffe0000f047812 */ /* 0x02bfe200078ec0ff */
        /* <DEDUP_REMOVED lines=8> */
.L_x_395:
[----:B------:R-:W-:Y:S05]  /*131e0*/  BSYNC B0 ;  /* 0x0000000000007941 */ /* 0x000fea0003800000 */
.L_x_394:
[----:B-----5:R-:W-:Y:S01]  /*131f0*/  LOP3.LUT R4, R15, 0xffffe000, RZ, 0xc0, !PT ;  /* 0xffffe0000f047812 */ /* 0x020fe200078ec0ff */
[----:B------:R-:W-:Y:S01]  /*13200*/  BSSY B0, `(.L_x_396) ;  /* 0x000000c000007945 */ /* 0x000fe20003800000 */
[----:B------:R-:W-:Y:S02]  /*13210*/  ISETP.GT.AND P1, PT, R0, 0x79, P1 ;  /* 0x000000790000780c */ /* 0x000fe40000f24270 */
[----:B0-----:R-:W-:Y:S01]  /*13220*/  IADD3 R8, P0, R12, 0xc0, RZ ;  /* 0x000000c00c087810 */ /* 0x001fe20007f1e0ff */
[----:B------:R-:W-:Y:S01]  /*13230*/  FMUL R5, R4, UR22 ;  /* 0x0000001604057c20 */ /* 0x000fe20008400000 */
[----:B------:R-:W-:-:S03]  /*13240*/  @P2 MOV R4, R18 ;  /* 0x0000001200042202 */ /* 0x000fc60000000f00 */
[----:B------:R-:W-:Y:S01]  /*13250*/  FFMA R9, R150, UR11, R5 ;  /* 0x0000000b96097c23 */ /* 0x000fe20008000005 */
[----:B------:R-:W-:Y:S02]  /*13260*/  @P2 IMAD.MOV.U32 R5, RZ, RZ, R19 ;  /* 0x000000ffff052224 */ /* 0x000fe400078e0013 */
[----:B------:R-:W-:Y:S02]  /*13270*/  IMAD.X R12, RZ, RZ, R13, P0 ;  /* 0x000000ffff0c7224 */ /* 0x000fe400000e060d */
[----:B------:R-:W-:-:S05]  /*13280*/  F2FP.TF32.F32.PACK_B R9, R9 ;  /* 0x00000009ff09723e */ /* 0x000fca00024050ff */
[----:B------:R0:W-:Y:S01]  /*13290*/  @P2 STG.E desc[UR20][R4.64+0x1e0], R9 ;  /* 0x0001e00904002986 */ /* 0x0001e2000c101914 */
[----:B------:R-:W-:Y:S05]  /*132a0*/  @!P1 BRA `(.L_x_397) ;  /* 0x0000000000049947 */ /* 0x000fea0003800000 */
[----:B------:R3:W5:Y:S02]  /*132b0*/  LDG.E.LTC128B R15, desc[UR20][R6.64+0x1e4] ;  /* 0x0001e414060f7981 */ /* 0x000764000c1e1920 */
.L_x_397:
[----:B------:R-:W-:Y:S05]  /*132c0*/  BSYNC B0 ;  /* 0x0000000000007941 */ /* 0x000fea0003800000 */
.L_x_396:
[----:B0----5:R-:W-:Y:S01]  /*132d0*/  LOP3.LUT R4, R15, 0xffffe000, RZ, 0xc0, !PT ;  /* 0xffffe0000f047812 */ /* 0x021fe200078ec0ff */
[----:B------:R-:W-:Y:S01]  /*132e0*/  IMAD R5, R12, UR16, RZ ;  /* 0x000000100c057c24 */ /* 0x000fe2000f8e02ff */
[----:B------:R-:W-:Y:S01]  /*132f0*/  ISETP.GT.AND P0, PT, R14, 0xc0, PT ;  /* 0x000000c00e00780c */ /* 0x000fe20003f04270 */
[----:B-1234-:R-:W-:-:S04]  /*13300*/  IMAD.WIDE.U32 R6, R8, UR16, R10 ;  /* 0x0000001008067c25 */ /* 0x01efc8000f8e000a */
        /* <DEDUP_REMOVED lines=10> */
[----:B------:R-:W-:Y:S01]  /*133b0*/  IMAD.U32 R9, RZ, RZ, UR14 ;  /* 0x0000000eff097e24 */ /* 0x000fe2000f8e00ff */
[----:B------:R-:W-:Y:S01]  /*133c0*/  UIMAD UR4, UR15, 0x300, URZ ;  /* 0x000003000f0478a4 */ /* 0x000fe2000f8e023f */
[----:B------:R-:W-:Y:S01]  /*133d0*/  ISETP.GT.AND P3, PT, R0, 0x1, P0 ;  /* 0x000000010000780c */ /* 0x000fe20000764270 */
[----:B------:R-:W-:Y:S01]  /*133e0*/  BSSY B0, `(.L_x_398) ;  /* 0x000000c000007945 */ /* 0x000fe20003800000 */
[----:B------:R-:W-:-:S04]  /*133f0*/  IMAD.WIDE.U32 R2, R9, 0x300, R2 ;  /* 0x0000030009027825 */ /* 0x000fc800078e0002 */
[----:B------:R-:W-:Y:S01]  /*13400*/  IMAD.WIDE.U32 R8, R8, R17, UR12 ;  /* 0x0000000c08087e25 */ /* 0x000fe2000f8e0011 */
[----:B--2---:R-:W-:-:S05]  /*13410*/  LOP3.LUT R6, R15, 0xffffe000, RZ, 0xc0, !PT ;  /* 0xffffe0000f067812 */ /* 0x004fca00078ec0ff */
[----:B------:R-:W-:Y:S01]  /*13420*/  FMUL R7, R6, UR22 ;  /* 0x0000001606077c20 */ /* 0x000fe20008400000 */
[----:B------:R-:W-:-:S03]  /*13430*/  @P2 IMAD.MOV.U32 R6, RZ, RZ, R2 ;  /* 0x000000ffff062224 */ /* 0x000fc600078e0002 */
[----:B------:R-:W-:Y:S01]  /*13440*/  FFMA R21, R24, UR11, R7 ;  /* 0x0000000b18157c23 */ /* 0x000fe20008000007 */
[----:B------:R-:W-:-:S04]  /*13450*/  VIADD R7, R3, UR4 ;  /* 0x0000000403077c36 */ /* 0x000fc80008000000 */
[----:B------:R-:W-:-:S05]  /*13460*/  F2FP.TF32.F32.PACK_B R21, R21 ;  /* 0x00000015ff15723e */ /* 0x000fca00024050ff */
[----:B------:R0:W-:Y:S01]  /*13470*/  @P2 STG.E desc[UR20][R6.64], R21 ;  /* 0x0000001506002986 */ /* 0x0001e2000c101914 */
[----:B------:R-:W-:Y:S05]  /*13480*/  @!P3 BRA `(.L_x_399) ;  /* 0x000000000004b947 */ /* 0x000fea0003800000 */
[----:B------:R1:W5:Y:S02]  /*13490*/  LDG.E.LTC128B R15, desc[UR20][R4.64+0x4] ;  /* 0x00000414040f7981 */ /* 0x000364000c1e1920 */
.L_x_399:
[----:B------:R-:W-:Y:S05]  /*134a0*/  BSYNC B0 ;  /* 0x0000000000007941 */ /* 0x000fea0003800000 */
.L_x_398:
[----:B-----5:R-:W-:Y:S01]  /*134b0*/  LOP3.LUT R12, R15, 0xffffe000, RZ, 0xc0, !PT ;  /* 0xffffe0000f0c7812 */ /* 0x020fe200078ec0ff */
[----:B------:R-:W-:Y:S01]  /*134c0*/  BSSY B0, `(.L_x_400) ;  /* 0x000000f000007945 */ /* 0x000fe20003800000 */
[----:B------:R-:W-:Y:S02]  /*134d0*/  IADD3 R10, P2, R10, R8, RZ ;  /* 0x000000080a0a7210 */ /* 0x000fe40007f5e0ff */
[----:B------:R-:W-:Y:S01]  /*134e0*/  ISETP.GT.AND P1, PT, R14, 0xc8, PT ;  /* 0x000000c80e00780c */ /* 0x000fe20003f24270 */
[----:B------:R-:W-:Y:S01]  /*134f0*/  FMUL R12, R12, UR22 ;  /* 0x000000160c0c7c20 */ /* 0x000fe20008400000 */
[----:B------:R-:W-:Y:S01]  /*13500*/  IADD3.X R9, R11, R13, R9, P2, !PT ;  /* 0x0000000d0b097210 */ /* 0x000fe200017fe409 */
[----:B------:R-:W-:Y:S01]  /*13510*/  @P3 IMAD.MOV.U32 R11, RZ, RZ, R7 ;  /* 0x000000ffff0b3224 */ /* 0x000fe200078e0007 */
[----:B------:R-:W-:Y:S01]  /*13520*/  LEA R8, P2, R10, UR18, 0x2 ;  /* 0x000000120a087c11 */ /* 0x000fe2000f8410ff */
[----:B------:R-:W-:Y:S01]  /*13530*/  FFMA R25, R25, UR11, R12 ;  /* 0x0000000b19197c23 */ /* 0x000fe2000800000c */
[----:B------:R-:W-:-:S02]  /*13540*/  ISETP.GT.AND P4, PT, R0, RZ, P1 ;  /* 0x000000ff0000720c */ /* 0x000fc40000f84270 */
[----:B------:R-:W-:Y:S01]  /*13550*/  LEA.HI.X R9, R10, UR19, R9, 0x2, P2 ;  /* 0x000000130a097c11 */ /* 0x000fe200090f1409 */
[----:B------:R-:W-:Y:S01]  /*13560*/  @P3 IMAD.MOV.U32 R10, RZ, RZ, R2 ;  /* 0x000000ffff0a3224 */ /* 0x000fe200078e0002 */
[----:B------:R-:W-:-:S05]  /*13570*/  F2FP.TF32.F32.PACK_B R25, R25 ;  /* 0x00000019ff19723e */ /* 0x000fca00024050ff */
[----:B------:R2:W-:Y:S04]  /*13580*/  @P3 STG.E desc[UR20][R10.64+0x4], R25 ;  /* 0x000004190a003986 */ /* 0x0005e8000c101914 */
[----:B------:R-:W-:Y:S05]  /*13590*/  @!P4 BRA `(.L_x_401) ;  /* 0x000000000004c947 */ /* 0x000fea0003800000 */
[----:B------:R3:W5:Y:S02]  /*135a0*/  LDG.E.LTC128B R15, desc[UR20][R8.64] ;  /* 0x00000014080f7981 */ /* 0x000764000c1e1920 */
.L_x_401:
[----:B------:R-:W-:Y:S05]  /*135b0*/  BSYNC B0 ;  /* 0x0000000000007941 */ /* 0x000fea0003800000 */
.L_x_400:
[----:B--2--5:R-:W-:Y:S01]  /*135c0*/  LOP3.LUT R10, R15, 0xffffe000, RZ, 0xc0, !PT ;  /* 0xffffe0000f0a7812 */ /* 0x024fe200078ec0ff */
[----:B------:R-:W-:Y:S01]  /*135d0*/  BSSY B0, `(.L_x_402) ;  /* 0x000000a000007945 */ /* 0x000fe20003800000 */
[----:B------:R-:W-:-:S03]  /*135e0*/  ISETP.GT.AND P3, PT, R0, 0x1, P1 ;  /* 0x000000010000780c */ /* 0x000fc60000f64270 */
        /* <DEDUP_REMOVED lines=8> */
.L_x_403:
[----:B------:R-:W-:Y:S05]  /*13670*/  BSYNC B0 ;  /* 0x0000000000007941 */ /* 0x000fea0003800000 */
.L_x_402:
        /* <DEDUP_REMOVED lines=9> */
.L_x_405:
[----:B------:R-:W-:Y:S05]  /*13710*/  BSYNC B0 ;  /* 0x0000000000007941 */ /* 0x000fea0003800000 */
.L_x_404:
[----:B-----5:R-:W-:Y:S01]  /*13720*/  LOP3.LUT R12, R15, 0xffffe000, RZ, 0xc0, !PT ;  /* 0xffffe0000f0c7812 */ /* 0x020fe200078ec0ff */
[----:B------:R-:W-:Y:S01]  /*13730*/  BSSY B0, `(.L_x_406) ;  /* 0x000000a000007945 */ /* 0x000fe20003800000 */
[----:B------:R-:W-:-:S03]  /*13740*/  ISETP.GT.AND P3, PT, R0, 0x9, P0 ;  /* 0x000000090000780c */ /* 0x000fc60000764270 */
[----:B--2---:R-:W-:Y:S01]  /*13750*/  FMUL R13, R12, UR22 ;  /* 0x000000160c0d7c20 */ /* 0x004fe20008400000 */
[----:B------:R-:W-:-:S03]  /*13760*/  @P4 IMAD.MOV.U32 R12, RZ, RZ, R2 ;  /* 0x000000ffff0c4224 */ /* 0x000fc600078e0002 */
[----:B------:R-:W-:Y:S01]  /*13770*/  FFMA R17, R28, UR11, R13 ;  /* 0x0000000b1c117c23 */ /* 0x000fe2000800000d */
[----:B------:R-:W-:-:S04]  /*13780*/  @P4 IMAD.MOV.U32 R13, RZ, RZ, R7 ;  /* 0x000000ffff0d4224 */ /* 0x000fc800078e0007 */
[----:B------:R-:W-:-:S05]  /*13790*/  F2FP.TF32.F32.PACK_B R17, R17 ;  /* 0x00000011ff11723e */ /* 0x000fca00024050ff */
[----:B------:R2:W-:Y:S01]  /*137a0*/  @P4 STG.E desc[UR20][R12.64+0x20], R17 ;  /* 0x000020110c004986 */ /* 0x0005e2000c101914 */
[----:B------:R-:W-:Y:S05]  /*137b0*/  @!P3 BRA `(.L_x_407) ;  /* 0x000000000004b947 */ /* 0x000fea0003800000 */
[----:B------:R0:W5:Y:S02]  /*137c0*/  LDG.E.LTC128B R15, desc[UR20][R4.64+0x24] ;  /* 0x00002414040f7981 */ /* 0x000164000c1e1920 */
.L_x_407:
[----:B------:R-:W-:Y:S05]  /*137d0*/  BSYNC B0 ;  /* 0x0000000000007941 */ /* 0x000fea0003800000 */
.L_x_406:
[----:B--2--5:R-:W-:Y:S01]  /*137e0*/  LOP3.LUT R12, R15, 0xffffe000, RZ, 0xc0, !PT ;  /* 0xffffe0000f0c7812 */ /* 0x024fe200078ec0ff */
[----:B------:R-:W-:Y:S01]  /*137f0*/  @P3 IMAD.MOV.U32 R13, RZ, RZ, R7 ;  /* 0x000000ffff0d3224 */ /* 0x000fe200078e0007 */
[----:B------:R-:W-:Y:S01]  /*13800*/  ISETP.GT.AND P4, PT, R0, 0x8, P1 ;  /* 0x000000080000780c */ /* 0x000fe20000f84270 */
[----:B------:R-:W-:Y:S02]  /*13810*/  BSSY B0, `(.L_x_408) ;  /* 0x0000008000007945 */ /* 0x000fe40003800000 */
[----:B------:R-:W-:-:S04]  /*13820*/  FMUL R12, R12, UR22 ;  /* 0x000000160c0c7c20 */ /* 0x000fc80008400000 */
[----:B------:R-:W-:Y:S01]  /*13830*/  FFMA R29, R29, UR11, R12 ;  /* 0x0000000b1d1d7c23 */ /* 0x000fe2000800000c */
[----:B------:R-:W-:-:S04]  /*13840*/  @P3 MOV R12, R2 ;  /* 0x00000002000c3202 */ /* 0x000fc80000000f00 */
[----:B------:R-:W-:-:S05]  /*13850*/  F2FP.TF32.F32.PACK_B R29, R29 ;  /* 0x0000001dff1d723e */ /* 0x000fca00024050ff */
[----:B------:R2:W-:Y:S01]  /*13860*/  @P3 STG.E desc[UR20][R12.64+0x24], R29 ;  /* 0x0000241d0c003986 */ /* 0x0005e2000c101914 */
[----:B------:R-:W-:Y:S05]  /*13870*/  @!P4 BRA `(.L_x_409) ;  /* 0x000000000004c947 */ /* 0x000fea0003800000 */
[----:B------:R0:W5:Y:S02]  /*13880*/  LDG.E.LTC128B R15, desc[UR20][R8.64+0x20] ;  /* 0x00002014080f7981 */ /* 0x000164000c1e1920 */
.L_x_409:
[----:B------:R-:W-:Y:S05]  /*13890*/  BSYNC B0 ;  /* 0x0000000000007941 */ /* 0x000fea0003800000 */
.L_x_408:
[----:B--2--5:R-:W-:Y:S01]  /*138a0*/  LOP3.LUT R12, R15, 0xffffe000, RZ, 0xc0, !PT ;  /* 0xffffe0000f0c7812 */ /* 0x024fe200078ec0ff */
        /* <DEDUP_REMOVED lines=8> */
.L_x_411:
[----:B------:R-:W-:Y:S05]  /*13930*/  BSYNC B0 ;  /* 0x0000000000007941 */ /* 0x000fea0003800000 */
.L_x_410:
        /* <DEDUP_REMOVED lines=9> */
.L_x_413:
[----:B------:R-:W-:Y:S05]  /*139d0*/  BSYNC B0 ;  /* 0x0000000000007941 */ /* 0x000fea0003800000 */
.L_x_412:
        /* <DEDUP_REMOVED lines=11> */
.L_x_415:
[----:B------:R-:W-:Y:S05]  /*13a90*/  BSYNC B0 ;  /* 0x0000000000007941 */ /* 0x000fea0003800000 */
.L_x_414:
[----:B--2--5:R-:W-:Y:S01]  /*13aa0*/  LOP3.LUT R12, R15, 0xffffe000, RZ, 0xc0, !PT ;  /* 0xffffe0000f0c7812 */ /* 0x024fe200078ec0ff */
[----:B------:R-:W-:Y:S01]  /*13ab0*/  @P3 IMAD.MOV.U32 R13, RZ, RZ, R7 ;  /* 0x000000ffff0d3224 */ /* 0x000fe200078e0007 */
[----:B------:R-:W-:Y:S01]  /*13ac0*/  ISETP.GT.AND P4, PT, R0, 0x10, P1 ;  /* 0x000000100000780c */ /* 0x000fe20000f84270 */
[----:B------:R-:W-:Y:S02]  /*13ad0*/  BSSY B0, `(.L_x_416) ;  /* 0x0000008000007945 */ /* 0x000fe40003800000 */
[----:B------:R-:W-:-:S04]  /*13ae0*/  FMUL R12, R12, UR22 ;  /* 0x000000160c0c7c20 */ /* 0x000fc80008400000 */
[----:B------:R-:W-:Y:S01]  /*13af0*/  FFMA R33, R33, UR11, R12 ;  /* 0x0000000b21217c23 */ /* 0x000fe2000800000c */
[----:B------:R-:W-:-:S04]  /*13b00*/  @P3 IMAD.MOV.U32 R12, RZ, RZ, R2 ;  /* 0x000000ffff0c3224 */ /* 0x000fc800078e0002 */
[----:B------:R-:W-:-:S05]  /*13b10*/  F2FP.TF32.F32.PACK_B R33, R33 ;  /* 0x00000021ff21723e */ /* 0x000fca00024050ff */
[----:B------:R2:W-:Y:S01]  /*13b20*/  @P3 STG.E desc[UR20][R12.64+0x44], R33 ;  /* 0x000044210c003986 */ /* 0x0005e2000c101914 */
[----:B------:R-:W-:Y:S05]  /*13b30*/  @!P4 BRA `(.L_x_417) ;  /* 0x000000000004c947 */ /* 0x000fea0003800000 */
[----:B------:R0:W5:Y:S02]  /*13b40*/  LDG.E.LTC128B R15, desc[UR20][R8.64+0x40] ;  /* 0x00004014080f7981 */ /* 0x000164000c1e1920 */
.L_x_417:
[----:B------:R-:W-:Y:S05]  /*13b50*/  BSYNC B0 ;  /* 0x0000000000007941 */ /* 0x000fea0003800000 */
.L_x_416:
        /* <DEDUP_REMOVED lines=9> */
.L_x_419:
[----:B------:R-:W-:Y:S05]  /*13bf0*/  BSYNC B0 ;  /* 0x0000000000007941 */ /* 0x000fea0003800000 */
.L_x_418:
        /* <DEDUP_REMOVED lines=9> */
.L_x_421:
[----:B------:R-:W-:Y:S05]  /*13c90*/  BSYNC B0 ;  /* 0x0000000000007941 */ /* 0x000fea0003800000 */
.L_x_420:
        /* <DEDUP_REMOVED lines=11> */
.L_x_423:
[----:B------:R-:W-:Y:S05]  /*13d50*/  BSYNC B0 ;  /* 0x0000000000007941 */ /* 0x000fea0003800000 */
.L_x_422:
        /* <DEDUP_REMOVED lines=11> */
.L_x_425:
[----:B------:R-:W-:Y:S05]  /*13e10*/  BSYNC B0 ;  /* 0x0000000000007941 */ /* 0x000fea0003800000 */
.L_x_424:
        /* <DEDUP_REMOVED lines=9> */
.L_x_427:
[----:B------:R-:W-:Y:S05]  /*13eb0*/  BSYNC B0 ;  /* 0x0000000000007941 */ /* 0x000fea0003800000 */
.L_x_426:
        /* <DEDUP_REMOVED lines=9> */
.L_x_429:
[----:B------:R-:W-:Y:S05]  /*13f50*/  BSYNC B0 ;  /* 0x0000000000007941 */ /* 0x000fea0003800000 */
.L_x_428:
[----:B-----5:R-:W-:Y:S01]  /*13f60*/  LOP3.LUT R12, R15, 0xffffe000, RZ, 0xc0, !PT ;  /* 0xffffe0000f0c7812 */ /* 0x020fe200078ec0ff */
[----:B------:R-:W-:Y:S01]  /*13f70*/  BSSY B0, `(.L_x_430) ;  /* 0x000000a000007945 */ /* 0x000fe20003800000 */
[----:B------:R-:W-:-:S03]  /*13f80*/  ISETP.GT.AND P3, PT, R0, 0x21, P0 ;  /* 0x000000210000780c */ /* 0x000fc60000764270 */
[----:B--2---:R-:W-:Y:S01]  /*13f90*/  FMUL R13, R12, UR22 ;  /* 0x000000160c0d7c20 */ /* 0x004fe20008400000 */
[----:B------:R-:W-:-:S03]  /*13fa0*/  @P4 MOV R12, R2 ;  /* 0x00000002000c4202 */ /* 0x000fc60000000f00 */
[----:B------:R-:W-:Y:S01]  /*13fb0*/  FFMA R17, R40, UR11, R13 ;  /* 0x0000000b28117c23 */ /* 0x000fe2000800000d */
[----:B------:R-:W-:-:S04]  /*13fc0*/  @P4 IMAD.MOV.U32 R13, RZ, RZ, R7 ;  /* 0x000000ffff0d4224 */ /* 0x000fc800078e0007 */
[----:B------:R-:W-:-:S05]  /*13fd0*/  F2FP.TF32.F32.PACK_B R17, R17 ;  /* 0x00000011ff11723e */ /* 0x000fca00024050ff */
[----:B------:R2:W-:Y:S01]  /*13fe0*/  @P4 STG.E desc[UR20][R12.64+0x80], R17 ;  /* 0x000080110c004986 */ /* 0x0005e2000c101914 */
[----:B------:R-:W-:Y:S05]  /*13ff0*/  @!P3 BRA `(.L_x_431) ;  /* 0x000000000004b947 */ /* 0x000fea0003800000 */
[----:B------:R0:W5:Y:S02]  /*14000*/  LDG.E.LTC128B R15, desc[UR20][R4.64+0x84] ;  /* 0x00008414040f7981 */ /* 0x000164000c1e1920 */
.L_x_431:
[----:B------:R-:W-:Y:S05]  /*14010*/  BSYNC B0 ;  /* 0x0000000000007941 */ /* 0x000fea0003800000 */
.L_x_430:
        /* <DEDUP_REMOVED lines=11> */
.L_x_433:
[----:B------:R-:W-:Y:S05]  /*140d0*/  BSYNC B0 ;  /* 0x0000000000007941 */ /* 0x000fea0003800000 */
.L_x_432:
        /* <DEDUP_REMOVED lines=9> */
.L_x_435:
[----:B------:R-:W-:Y:S05]  /*14170*/  BSYNC B0 ;  /* 0x0000000000007941 */ /* 0x000fea0003800000 */
.L_x_434:
        /* <DEDUP_REMOVED lines=9> */
.L_x_437:
[----:B------:R-:W-:Y:S05]  /*14210*/  BSYNC B0 ;  /* 0x0000000000007941 */ /* 0x000fea0003800000 */
.L_x_436:
        /* <DEDUP_REMOVED lines=11> */
.L_x_439:
[----:B------:R-:W-:Y:S05]  /*142d0*/  BSYNC B0 ;  /* 0x0000000000007941 */ /* 0x000fea0003800000 */
.L_x_438:
        /* <DEDUP_REMOVED lines=11> */
.L_x_441:
[----:B------:R-:W-:Y:S05]  /*14390*/  BSYNC B0 ;  /* 0x0000000000007941 */ /* 0x000fea0003800000 */
.L_x_440:
        /* <DEDUP_REMOVED lines=9> */
.L_x_443:
[----:B------:R-:W-:Y:S05]  /*14430*/  BSYNC B0 ;  /* 0x0000000000007941 */ /* 0x000fea0003800000 */
.L_x_442:
        /* <DEDUP_REMOVED lines=9> */
.L_x_445:
[----:B------:R-:W-:Y:S05]  /*144d0*/  BSYNC B0 ;  /* 0x0000000000007941 */ /* 0x000fea0003800000 */
.L_x_444:
        /* <DEDUP_REMOVED lines=11> */
.L_x_447:
[----:B------:R-:W-:Y:S05]  /*14590*/  BSYNC B0 ;  /* 0x0000000000007941 */ /* 0x000fea0003800000 */
.L_x_446:
        /* <DEDUP_REMOVED lines=11> */
.L_x_449:
[----:B------:R-:W-:Y:S05]  /*14650*/  BSYNC B0 ;  /* 0x0000000000007941 */ /* 0x000fea0003800000 */
.L_x_448:
[----:B0----5:R-:W-:Y:S01]  /*14660*/  LOP3.LUT R11, R15, 0xffffe000, RZ, 0xc0, !PT ;  /* 0xffffe0000f0b7812 */ /* 0x021fe200078ec0ff */
[----:B------:R-:W-:Y:S01]  /*14670*/  BSSY B0, `(.L_x_450) ;  /* 0x0000009000007945 */ /* 0x000fe20003800000 */
[----:B------:R-:W-:-:S03]  /*14680*/  ISETP.GT.AND P3, PT, R0, 0x31, P1 ;  /* 0x000000310000780c */ /* 0x000fc60000f64270 */
[----:B------:R-:W-:-:S04]  /*14690*/  FMUL R11, R11, UR22 ;  /* 0x000000160b0b7c20 */ /* 0x000fc80008400000 */
[----:B--2---:R-:W-:Y:S01]  /*146a0*/  FFMA R13, R50, UR11, R11 ;  /* 0x0000000b320d7c23 */ /* 0x004fe2000800000b */
[----:B------:R-:W-:-:S04]  /*146b0*/  IADD3.X R11, R7, UR5, RZ, P2, !PT ;  /* 0x00000005070b7c10 */ /* 0x000fc800097fe4ff */
[----:B------:R-:W-:-:S05]  /*146c0*/  F2FP.TF32.F32.PACK_B R13, R13 ;  /* 0x0000000dff0d723e */ /* 0x000fca00024050ff */
[----:B------:R0:W-:Y:S01]  /*146d0*/  @P4 STG.E desc[UR20][R10.64+0xc0], R13 ;  /* 0x0000c00d0a004986 */ /* 0x0001e2000c101914 */
[----:B------:R-:W-:Y:S05]  /*146e0*/  @!P3 BRA `(.L_x_451) ;  /* 0x000000000004b947 */ /* 0x000fea0003800000 */
[----:B------:R2:W5:Y:S02]  /*146f0*/  LDG.E.LTC128B R15, desc[UR20][R8.64+0xc4] ;  /* 0x0000c414080f7981 */ /* 0x000564000c1e1920 */
.L_x_451:
[----:B------:R-:W-:Y:S05]  /*14700*/  BSYNC B0 ;  /* 0x0000000000007941 */ /* 0x000fea0003800000 */
.L_x_450:
[----:B-----5:R-:W-:Y:S01]  /*14710*/  LOP3.LUT R12, R15, 0xffffe000, RZ, 0xc0, !PT ;  /* 0xffffe0000f0c7812 */ /* 0x020fe200078ec0ff */
[----:B0-----:R-:W-:Y:S01]  /*14720*/  @P3 IMAD.MOV.U32 R13, RZ, RZ, R11 ;  /* 0x000000ffff0d3224 */ /* 0x001fe200078e000b */
[----:B------:R-:W-:Y:S01]  /*14730*/  ISETP.GT.AND P2, PT, R0, 0x38, P0 ;  /* 0x000000380000780c */ /* 0x000fe20000744270 */
[----:B------:R-:W-:Y:S02]  /*14740*/  BSSY B0, `(.L_x_452) ;  /* 0x0000008000007945 */ /* 0x000fe40003800000 */
[----:B------:R-:W-:-:S04]  /*14750*/  FMUL R12, R12, UR22 ;  /* 0x000000160c0c7c20 */ /* 0x000fc80008400000 */
[----:B------:R-:W-:Y:S01]  /*14760*/  FFMA R51, R51, UR11, R12 ;  /* 0x0000000b33337c23 */ /* 0x000fe2000800000c */
[----:B------:R-:W-:-:S04]  /*14770*/  VIADD R12, R2, UR8 ;  /* 0x00000008020c7c36 */ /* 0x000fc80008000000 */
[----:B------:R-:W-:-:S05]  /*14780*/  F2FP.TF32.F32.PACK_B R51, R51 ;  /* 0x00000033ff33723e */ /* 0x000fca00024050ff */
[----:B------:R0:W-:Y:S01]  /*14790*/  @P3 STG.E desc[UR20][R12.64+0xc4], R51 ;  /* 0x0000c4330c003986 */ /* 0x0001e2000c101914 */
[----:B------:R-:W-:Y:S05]  /*147a0*/  @!P2 BRA `(.L_x_453) ;  /* 0x000000000004a947 */ /* 0x000fea0003800000 */
[----:B------:R0:W5:Y:S02]  /*147b0*/  LDG.E.LTC128B R15, desc[UR20][R4.64+0xe0] ;  /* 0x0000e014040f7981 */ /* 0x000164000c1e1920 */
.L_x_453:
[----:B------:R-:W-:Y:S05]  /*147c0*/  BSYNC B0 ;  /* 0x0000000000007941 */ /* 0x000fea0003800000 */
.L_x_452:
[----:B0----5:R-:W-:Y:S01]  /*147d0*/  LOP3.LUT R12, R15, 0xffffe000, RZ, 0xc0, !PT ;  /* 0xffffe0000f0c7812 */ /* 0x021fe200078ec0ff */
[----:B------:R-:W-:Y:S01]  /*147e0*/  BSSY B0, `(.L_x_454) ;  /* 0x000000a000007945 */ /* 0x000fe20003800000 */
[----:B------:R-:W-:-:S03]  /*147f0*/  ISETP.GT.AND P3, PT, R0, 0x39, P0 ;  /* 0x000000390000780c */ /* 0x000fc60000764270 */
[----:B------:R-:W-:Y:S01]  /*14800*/  FMUL R13, R12, UR22 ;  /* 0x000000160c0d7c20 */ /* 0x000fe20008400000 */
[----:B------:R-:W-:-:S03]  /*14810*/  @P2 IMAD.MOV.U32 R12, RZ, RZ, R2 ;  /* 0x000000ffff0c2224 */ /* 0x000fc600078e0002 */
[----:B------:R-:W-:Y:S01]  /*14820*/  FFMA R17, R52, UR11, R13 ;  /* 0x0000000b34117c23 */ /* 0x000fe2000800000d */
[----:B------:R-:W-:-:S04]  /*14830*/  @P2 IMAD.MOV.U32 R13, RZ, RZ, R7 ;  /* 0x000000ffff0d2224 */ /* 0x000fc800078e0007 */
[----:B------:R-:W-:-:S05]  /*14840*/  F2FP.TF32.F32.PACK_B R17, R17 ;  /* 0x00000011ff11723e */ /* 0x000fca00024050ff */
[----:B------:R0:W-:Y:S01]  /*14850*/  @P2 STG.E desc[UR20][R12.64+0xe0], R17 ;  /* 0x0000e0110c002986 */ /* 0x0001e2000c101914 */
[----:B------:R-:W-:Y:S05]  /*14860*/  @!P3 BRA `(.L_x_455) ;  /* 0x000000000004b947 */ /* 0x000fea0003800000 */
[----:B------:R0:W5:Y:S02]  /*14870*/  LDG.E.LTC128B R15, desc[UR20][R4.64+0xe4] ;  /* 0x0000e414040f7981 */ /* 0x000164000c1e1920 */
.L_x_455:
[----:B------:R-:W-:Y:S05]  /*14880*/  BSYNC B0 ;  /* 0x0000000000007941 */ /* 0x000fea0003800000 */
.L_x_454:
[----:B0----5:R-:W-:Y:S01]  /*14890*/  LOP3.LUT R12, R15, 0xffffe000, RZ, 0xc0, !PT ;  /* 0xffffe0000f0c7812 */ /* 0x021fe200078ec0ff */
        /* <DEDUP_REMOVED lines=10> */
.L_x_457:
[----:B------:R-:W-:Y:S05]  /*14940*/  BSYNC B0 ;  /* 0x0000000000007941 */ /* 0x000fea0003800000 */
.L_x_456:
[----:B0----5:R-:W-:Y:S01]  /*14950*/  LOP3.LUT R12, R15, 0xffffe000, RZ, 0xc0, !PT ;  /* 0xffffe0000f0c7812 */ /* 0x021fe200078ec0ff */
[----:B------:R-:W-:Y:S01]  /*14960*/  BSSY B0, `(.L_x_458) ;  /* 0x000000a000007945 */ /* 0x000fe20003800000 */
[----:B------:R-:W-:-:S03]  /*14970*/  ISETP.GT.AND P3, PT, R0, 0x39, P1 ;  /* 0x000000390000780c */ /* 0x000fc60000f64270 */
[----:B------:R-:W-:Y:S01]  /*14980*/  FMUL R13, R12, UR22 ;  /* 0x000000160c0d7c20 */ /* 0x000fe20008400000 */
[----:B------:R-:W-:-:S03]  /*14990*/  VIADD R12, R2, UR8 ;  /* 0x00000008020c7c36 */ /* 0x000fc60008000000 */
[----:B------:R-:W-:Y:S01]  /*149a0*/  FFMA R17, R54, UR11, R13 ;  /* 0x0000000b36117c23 */ /* 0x000fe2000800000d */
[----:B------:R-:W-:-:S04]  /*149b0*/  @P2 IMAD.MOV.U32 R13, RZ, RZ, R11 ;  /* 0x000000ffff0d2224 */ /* 0x000fc800078e000b */
[----:B------:R-:W-:-:S05]  /*149c0*/  F2FP.TF32.F32.PACK_B R17, R17 ;  /* 0x00000011ff11723e */ /* 0x000fca00024050ff */
[----:B------:R0:W-:Y:S01]  /*149d0*/  @P2 STG.E desc[UR20][R12.64+0xe0], R17 ;  /* 0x0000e0110c002986 */ /* 0x0001e2000c101914 */
[----:B------:R-:W-:Y:S05]  /*149e0*/  @!P3 BRA `(.L_x_459) ;  /* 0x000000000004b947 */ /* 0x000fea0003800000 */
[----:B------:R0:W5:Y:S02]  /*149f0*/  LDG.E.LTC128B R15, desc[UR20][R8.64+0xe4] ;  /* 0x0000e414080f7981 */ /* 0x000164000c1e1920 */
.L_x_459:
[----:B------:R-:W-:Y:S05]  /*14a00*/  BSYNC B0 ;  /* 0x0000000000007941 */ /* 0x000fea0003800000 */
.L_x_458:
[----:B0----5:R-:W-:Y:S01]  /*14a10*/  LOP3.LUT R12, R15, 0xffffe000, RZ, 0xc0, !PT ;  /* 0xffffe0000f0c7812 */ /* 0x021fe200078ec0ff */
[----:B------:R-:W-:Y:S01]  /*14a20*/  @P3 IMAD.MOV.U32 R13, RZ, RZ, R11 ;  /* 0x000000ffff0d3224 */ /* 0x000fe200078e000b */
[----:B------:R-:W-:Y:S01]  /*14a30*/  ISETP.GT.AND P2, PT, R0, 0x40, P0 ;  /* 0x000000400000780c */ /* 0x000fe20000744270 */
[----:B------:R-:W-:Y:S02]  /*14a40*/  BSSY B0, `(.L_x_460) ;  /* 0x0000008000007945 */ /* 0x000fe40003800000 */
[----:B------:R-:W-:-:S04]  /*14a50*/  FMUL R12, R12, UR22 ;  /* 0x000000160c0c7c20 */ /* 0x000fc80008400000 */
[----:B------:R-:W-:Y:S01]  /*14a60*/  FFMA R55, R55, UR11, R12 ;  /* 0x0000000b37377c23 */ /* 0x000fe2000800000c */
[----:B------:R-:W-:-:S04]  /*14a70*/  IADD3 R12, R2, UR8, RZ ;  /* 0x00000008020c7c10 */ /* 0x000fc8000fffe0ff */
[----:B------:R-:W-:-:S05]  /*14a80*/  F2FP.TF32.F32.PACK_B R55, R55 ;  /* 0x00000037ff37723e */ /* 0x000fca00024050ff */
[----:B------:R0:W-:Y:S01]  /*14a90*/  @P3 STG.E desc[UR20][R12.64+0xe4], R55 ;  /* 0x0000e4370c003986 */ /* 0x0001e2000c101914 */
[----:B------:R-:W-:Y:S05]  /*14aa0*/  @!P2 BRA `(.L_x_461) ;  /* 0x000000000004a947 */ /* 0x000fea0003800000 */
[----:B------:R0:W5:Y:S02]  /*14ab0*/  LDG.E.LTC128B R15, desc[UR20][R4.64+0x100] ;  /* 0x00010014040f7981 */ /* 0x000164000c1e1920 */
.L_x_461:
[----:B------:R-:W-:Y:S05]  /*14ac0*/  BSYNC B0 ;  /* 0x0000000000007941 */ /* 0x000fea0003800000 */
.L_x_460:
        /* <DEDUP_REMOVED lines=11> */
.L_x_463:
[----:B------:R-:W-:Y:S05]  /*14b80*/  BSYNC B0 ;  /* 0x0000000000007941 */ /* 0x000fea0003800000 */
.L_x_462:
        /* <DEDUP_REMOVED lines=11> */
.L_x_465:
[----:B------:R-:W-:Y:S05]  /*14c40*/  BSYNC B0 ;  /* 0x0000000000007941 */ /* 0x000fea0003800000 */
.L_x_464:
        /* <DEDUP_REMOVED lines=11> */
.L_x_467:
[----:B------:R-:W-:Y:S05]  /*14d00*/  BSYNC B0 ;  /* 0x0000000000007941 */ /* 0x000fea0003800000 */
.L_x_466:
[----:B0----5:R-:W-:Y:S01]  /*14d10*/  LOP3.LUT R12, R15, 0xffffe000, RZ, 0xc0, !PT ;  /* 0xffffe0000f0c7812 */ /* 0x021fe200078ec0ff */
[----:B------:R-:W-:Y:S01]  /*14d20*/  @P3 IMAD.MOV.U32 R13, RZ, RZ, R11 ;  /* 0x000000ffff0d3224 */ /* 0x000fe200078e000b */
        /* <DEDUP_REMOVED lines=9> */
.L_x_469:
[----:B------:R-:W-:Y:S05]  /*14dc0*/  BSYNC B0 ;  /* 0x0000000000007941 */ /* 0x000fea0003800000 */
.L_x_468:
[----:B0----5:R-:W-:Y:S01]  /*14dd0*/  LOP3.LUT R12, R15, 0xffffe000, RZ, 0xc0, !PT ;  /* 0xffffe0000f0c7812 */ /* 0x021fe200078ec0ff */
[----:B------:R-:W-:Y:S01]  /*14de0*/  BSSY B0, `(.L_x_470) ;  /* 0x000000a000007945 */ /* 0x000fe20003800000 */
[----:B------:R-:W-:-:S03]  /*14df0*/  ISETP.GT.AND P3, PT, R0, 0x49, P0 ;  /* 0x000000490000780c */ /* 0x000fc60000764270 */
[----:B------:R-:W-:Y:S01]  /*14e00*/  FMUL R13, R12, UR22 ;  /* 0x000000160c0d7c20 */ /* 0x000fe20008400000 */
[----:B------:R-:W-:-:S03]  /*14e10*/  @P2 MOV R12, R2 ;  /* 0x00000002000c2202 */ /* 0x000fc60000000f00 */
[----:B------:R-:W-:Y:S01]  /*14e20*/  FFMA R17, R60, UR11, R13 ;  /* 0x0000000b3c117c23 */ /* 0x000fe2000800000d */
[----:B------:R-:W-:-:S04]  /*14e30*/  @P2 IMAD.MOV.U32 R13, RZ, RZ, R7 ;  /* 0x000000ffff0d2224 */ /* 0x000fc800078e0007 */
[----:B------:R-:W-:-:S05]  /*14e40*/  F2FP.TF32.F32.PACK_B R17, R17 ;  /* 0x00000011ff11723e */ /* 0x000fca00024050ff */
[----:B------:R0:W-:Y:S01]  /*14e50*/  @P2 STG.E desc[UR20][R12.64+0x120], R17 ;  /* 0x000120110c002986 */ /* 0x0001e2000c101914 */
[----:B------:R-:W-:Y:S05]  /*14e60*/  @!P3 BRA `(.L_x_471) ;  /* 0x000000000004b947 */ /* 0x000fea0003800000 */
[----:B------:R0:W5:Y:S02]  /*14e70*/  LDG.E.LTC128B R15, desc[UR20][R4.64+0x124] ;  /* 0x00012414040f7981 */ /* 0x000164000c1e1920 */
.L_x_471:
[----:B------:R-:W-:Y:S05]  /*14e80*/  BSYNC B0 ;  /* 0x0000000000007941 */ /* 0x000fea0003800000 */
.L_x_470:
        /* <DEDUP_REMOVED lines=11> */
.L_x_473:
[----:B------:R-:W-:Y:S05]  /*14f40*/  BSYNC B0 ;  /* 0x0000000000007941 */ /* 0x000fea0003800000 */
.L_x_472:
        /* <DEDUP_REMOVED lines=11> */
.L_x_475:
[----:B------:R-:W-:Y:S05]  /*15000*/  BSYNC B0 ;  /* 0x0000000000007941 */ /* 0x000fea0003800000 */
.L_x_474:
        /* <DEDUP_REMOVED lines=11> */
.L_x_477:
[----:B------:R-:W-:Y:S05]  /*150c0*/  BSYNC B0 ;  /* 0x0000000000007941 */ /* 0x000fea0003800000 */
.L_x_476:
        /* <DEDUP_REMOVED lines=11> */
.L_x_479:
[----:B------:R-:W-:Y:S05]  /*15180*/  BSYNC B0 ;  /* 0x0000000000007941 */ /* 0x000fea0003800000 */
.L_x_478:
[----:B0----5:R-:W-:Y:S01]  /*15190*/  LOP3.LUT R12, R15, 0xffffe000, RZ, 0xc0, !PT ;  /* 0xffffe0000f0c7812 */ /* 0x021fe200078ec0ff */
        /* <DEDUP_REMOVED lines=10> */
.L_x_481:
[----:B------:R-:W-:Y:S05]  /*15240*/  BSYNC B0 ;  /* 0x0000000000007941 */ /* 0x000fea0003800000 */
.L_x_480:
        /* <DEDUP_REMOVED lines=11> */
.L_x_483:
[----:B------:R-:W-:Y:S05]  /*15300*/  BSYNC B0 ;  /* 0x0000000000007941 */ /* 0x000fea0003800000 */
.L_x_482:
        /* <DEDUP_REMOVED lines=11> */
.L_x_485:
[----:B------:R-:W-:Y:S05]  /*153c0*/  BSYNC B0 ;  /* 0x0000000000007941 */ /* 0x000fea0003800000 */
.L_x_484:
        /* <DEDUP_REMOVED lines=11> */
.L_x_487:
[----:B------:R-:W-:Y:S05]  /*15480*/  BSYNC B0 ;  /* 0x0000000000007941 */ /* 0x000fea0003800000 */
.L_x_486:
        /* <DEDUP_REMOVED lines=11> */
.L_x_489:
[----:B------:R-:W-:Y:S05]  /*15540*/  BSYNC B0 ;  /* 0x0000000000007941 */ /* 0x000fea0003800000 */
.L_x_488:
[----:B0----5:R-:W-:Y:S01]  /*15550*/  LOP3.LUT R12, R15, 0xffffe000, RZ, 0xc0, !PT ;  /* 0xffffe0000f0c7812 */ /* 0x021fe200078ec0ff */
[----:B------:R-:W-:Y:S01]  /*15560*/  BSSY B0, `(.L_x_490) ;  /* 0x000000a000007945 */ /* 0x000fe20003800000 */
[----:B------:R-:W-:-:S03]  /*15570*/  ISETP.GT.AND P3, PT, R0, 0x59, P1 ;  /* 0x000000590000780c */ /* 0x000fc60000f64270 */
[----:B------:R-:W-:Y:S01]  /*15580*/  FMUL R13, R12, UR22 ;  /* 0x000000160c0d7c20 */ /* 0x000fe20008400000 */
[----:B------:R-:W-:-:S03]  /*15590*/  IADD3 R12, R2, UR8, RZ ;  /* 0x00000008020c7c10 */ /* 0x000fc6000fffe0ff */
[----:B------:R-:W-:Y:S01]  /*155a0*/  FFMA R17, R70, UR11, R13 ;  /* 0x0000000b46117c23 */ /* 0x000fe2000800000d */
[----:B------:R-:W-:-:S04]  /*155b0*/  @P2 IMAD.MOV.U32 R13, RZ, RZ, R11 ;  /* 0x000000ffff0d2224 */ /* 0x000fc800078e000b */
[----:B------:R-:W-:-:S05]  /*155c0*/  F2FP.TF32.F32.PACK_B R17, R17 ;  /* 0x00000011ff11723e */ /* 0x000fca00024050ff */
[----:B------:R0:W-:Y:S01]  /*155d0*/  @P2 STG.E desc[UR20][R12.64+0x160], R17 ;  /* 0x000160110c002986 */ /* 0x0001e2000c101914 */
[----:B------:R-:W-:Y:S05]  /*155e0*/  @!P3 BRA `(.L_x_491) ;  /* 0x000000000004b947 */ /* 0x000fea0003800000 */
[----:B------:R0:W5:Y:S02]  /*155f0*/  LDG.E.LTC128B R15, desc[UR20][R8.64+0x164] ;  /* 0x00016414080f7981 */ /* 0x000164000c1e1920 */
.L_x_491:
[----:B------:R-:W-:Y:S05]  /*15600*/  BSYNC B0 ;  /* 0x0000000000007941 */ /* 0x000fea0003800000 */
.L_x_490:
        /* <DEDUP_REMOVED lines=11> */
.L_x_493:
[----:B------:R-:W-:Y:S05]  /*156c0*/  BSYNC B0 ;  /* 0x0000000000007941 */ /* 0x000fea0003800000 */
.L_x_492:
        /* <DEDUP_REMOVED lines=11> */
.L_x_495:
[----:B------:R-:W-:Y:S05]  /*15780*/  BSYNC B0 ;  /* 0x0000000000007941 */ /* 0x000fea0003800000 */
.L_x_494:
        /* <DEDUP_REMOVED lines=11> */
.L_x_497:
[----:B------:R-:W-:Y:S05]  /*15840*/  BSYNC B0 ;  /* 0x0000000000007941 */ /* 0x000fea0003800000 */
.L_x_496:
        /* <DEDUP_REMOVED lines=11> */
.L_x_499:
[----:B------:R-:W-:Y:S05]  /*15900*/  BSYNC B0 ;  /* 0x0000000000007941 */ /* 0x000fea0003800000 */
.L_x_498:
        /* <DEDUP_REMOVED lines=11> */
.L_x_501:
[----:B------:R-:W-:Y:S05]  /*159c0*/  BSYNC B0 ;  /* 0x0000000000007941 */ /* 0x000fea0003800000 */
.L_x_500:
        /* <DEDUP_REMOVED lines=11> */
.L_x_503:
[----:B------:R-:W-:Y:S05]  /*15a80*/  BSYNC B0 ;  /* 0x0000000000007941 */ /* 0x000fea0003800000 */
.L_x_502:
        /* <DEDUP_REMOVED lines=11> */
.L_x_505:
[----:B------:R-:W-:Y:S05]  /*15b40*/  BSYNC B0 ;  /* 0x0000000000007941 */ /* 0x000fea0003800000 */
.L_x_504:
        /* <DEDUP_REMOVED lines=11> */
.L_x_507:
[----:B------:R-:W-:Y:S05]  /*15c00*/  BSYNC B0 ;  /* 0x0000000000007941 */ /* 0x000fea0003800000 */
.L_x_506:
        /* <DEDUP_REMOVED lines=11> */
.L_x_509:
[----:B------:R-:W-:Y:S05]  /*15cc0*/  BSYNC B0 ;  /* 0x0000000000007941 */ /* 0x000fea0003800000 */
.L_x_508:
        /* <DEDUP_REMOVED lines=11> */
.L_x_511:
[----:B------:R-:W-:Y:S05]  /*15d80*/  BSYNC B0 ;  /* 0x0000000000007941 */ /* 0x000fea0003800000 */
.L_x_510:
        /* <DEDUP_REMOVED lines=11> */
.L_x_513:
[----:B------:R-:W-:Y:S05]  /*15e40*/  BSYNC B0 ;  /* 0x0000000000007941 */ /* 0x000fea0003800000 */
.L_x_512:
        /* <DEDUP_REMOVED lines=11> */
.L_x_515:
[----:B------:R-:W-:Y:S05]  /*15f00*/  BSYNC B0 ;  /* 0x0000000000007941 */ /* 0x000fea0003800000 */
.L_x_514:
        /* <DEDUP_REMOVED lines=11> */
.L_x_517:
[----:B------:R-:W-:Y:S05]  /*15fc0*/  BSYNC B0 ;  /* 0x0000000000007941 */ /* 0x000fea0003800000 */
.L_x_516:
        /* <DEDUP_REMOVED lines=11> */
.L_x_519:
[----:B------:R-:W-:Y:S05]  /*16080*/  BSYNC B0 ;  /* 0x0000000000007941 */ /* 0x000fea0003800000 */
.L_x_518:
[----:B01---5:R-:W-:Y:S01]  /*16090*/  LOP3.LUT R4, R15, 0xffffe000, RZ, 0xc0, !PT ;  /* 0xffffe0000f047812 */ /* 0x023fe200078ec0ff */
[----:B------:R-:W-:Y:S01]  /*160a0*/  BSSY B0, `(.L_x_520) ;  /* 0x0000009000007945 */ /* 0x000fe20003800000 */
[----:B------:R-:W-:Y:S02]  /*160b0*/  @P0 MOV R6, R2 ;  /* 0x0000000200060202 */ /* 0x000fe40000000f00 */
[----:B------:R-:W-:Y:S01]  /*160c0*/  ISETP.GT.AND P2, PT, R0, 0x78, P1 ;  /* 0x000000780000780c */ /* 0x000fe20000f44270 */
[----:B------:R-:W-:-:S04]  /*160d0*/  FMUL R4, R4, UR22 ;  /* 0x0000001604047c20 */ /* 0x000fc80008400000 */
[----:B------:R-:W-:-:S05]  /*160e0*/  FFMA R85, R85, UR11, R4 ;  /* 0x0000000b55557c23 */ /* 0x000fca0008000004 */
[----:B------:R-:W-:-:S05]  /*160f0*/  F2FP.TF32.F32.PACK_B R85, R85 ;  /* 0x00000055ff55723e */ /* 0x000fca00024050ff */
[----:B------:R0:W-:Y:S01]  /*16100*/  @P0 STG.E desc[UR20][R6.64+0x1e4], R85 ;  /* 0x0001e45506000986 */ /* 0x0001e2000c101914 */
[----:B------:R-:W-:Y:S05]  /*16110*/  @!P2 BRA `(.L_x_521) ;  /* 0x000000000004a947 */ /* 0x000fea0003800000 */
[----:B------:R1:W5:Y:S02]  /*16120*/  LDG.E.LTC128B R15, desc[UR20][R8.64+0x1e0] ;  /* 0x0001e014080f7981 */ /* 0x000364000c1e1920 */
.L_x_521:
[----:B------:R-:W-:Y:S05]  /*16130*/  BSYNC B0 ;  /* 0x0000000000007941 */ /* 0x000fea0003800000 */
.L_x_520:
[----:B-----5:R-:W-:Y:S01]  /*16140*/  LOP3.LUT R4, R15, 0xffffe000, RZ, 0xc0, !PT ;  /* 0xffffe0000f047812 */ /* 0x020fe200078ec0ff */
[----:B------:R-:W-:Y:S01]  /*16150*/  BSSY B0, `(.L_x_522) ;  /* 0x000000a000007945 */ /* 0x000fe20003800000 */
[----:B------:R-:W-:-:S03]  /*16160*/  ISETP.GT.AND P1, PT, R0, 0x79, P1 ;  /* 0x000000790000780c */ /* 0x000fc60000f24270 */
[----:B------:R-:W-:Y:S01]  /*16170*/  FMUL R5, R4, UR22 ;  /* 0x0000001604057c20 */ /* 0x000fe20008400000 */
[----:B------:R-:W-:-:S03]  /*16180*/  VIADD R4, R2, UR8 ;  /* 0x0000000802047c36 */ /* 0x000fc60008000000 */
[----:B0-----:R-:W-:Y:S01]  /*16190*/  FFMA R7, R86, UR11, R5 ;  /* 0x0000000b56077c23 */ /* 0x001fe20008000005 */
[----:B------:R-:W-:-:S04]  /*161a0*/  @P2 IMAD.MOV.U32 R5, RZ, RZ, R11 ;  /* 0x000000ffff052224 */ /* 0x000fc800078e000b */
[----:B------:R-:W-:-:S05]  /*161b0*/  F2FP.TF32.F32.PACK_B R7, R7 ;  /* 0x00000007ff07723e */ /* 0x000fca00024050ff */
[----:B------:R0:W-:Y:S01]  /*161c0*/  @P2 STG.E desc[UR20][R4.64+0x1e0], R7 ;  /* 0x0001e00704002986 */ /* 0x0001e2000c101914 */
[----:B------:R-:W-:Y:S05]  /*161d0*/  @!P1 BRA `(.L_x_523) ;  /* 0x0000000000049947 */ /* 0x000fea0003800000 */
[----:B------:R0:W5:Y:S02]  /*161e0*/  LDG.E.LTC128B R15, desc[UR20][R8.64+0x1e4] ;  /* 0x0001e414080f7981 */ /* 0x000164000c1e1920 */
.L_x_523:
[----:B------:R-:W-:Y:S05]  /*161f0*/  BSYNC B0 ;  /* 0x0000000000007941 */ /* 0x000fea0003800000 */
.L_x_522:
[----:B-----5:R-:W-:Y:S01]  /*16200*/  LOP3.LUT R15, R15, 0xffffe000, RZ, 0xc0, !PT ;  /* 0xffffe0000f0f7812 */ /* 0x020fe200078ec0ff */
[----:B------:R-:W-:-:S04]  /*16210*/  VIADD R2, R2, UR8 ;  /* 0x0000000802027c36 */ /* 0x000fc80008000000 */
[----:B------:R-:W-:-:S04]  /*16220*/  FMUL R0, R15, UR22 ;  /* 0x000000160f007c20 */ /* 0x000fc80008400000 */
[----:B------:R-:W-:Y:S01]  /*16230*/  FFMA R0, R87, UR11, R0 ;  /* 0x0000000b57007c23 */ /* 0x000fe20008000000 */
[----:B------:R-:W-:Y:S06]  /*16240*/  @!P1 EXIT ;  /* 0x000000000000994d */ /* 0x000fec0003800000 */
[----:B0-----:R-:W-:Y:S01]  /*16250*/  F2FP.TF32.F32.PACK_B R5, R0 ;  /* 0x00000000ff05723e */ /* 0x001fe200024050ff */
[----:B------:R-:W-:-:S05]  /*16260*/  IMAD.MOV.U32 R3, RZ, RZ, R11 ;  /* 0x000000ffff037224 */ /* 0x000fca00078e000b */
[----:B------:R-:W-:Y:S01]  /*16270*/  STG.E desc[UR20][R2.64+0x1e4], R5 ;  /* 0x0001e40502007986 */ /* 0x000fe2000c101914 */
[----:B------:R-:W-:Y:S05]  /*16280*/  EXIT ;  /* 0x000000000000794d */ /* 0x000fea0003800000 */
.L_x_21:
[----:B------:R-:W2:Y:S01]  /*16290*/  LDL.LU R6, [R1+0x8] ;  /* 0x0000080001067983 */ /* 0x000ea20000300800 */
[----:B------:R-:W-:-:S03]  /*162a0*/  ULDC.64 UR6, c[0x0][0x5c8] ;  /* 0x0001720000067ab9 */ /* 0x000fc60000000a00 */
[----:B------:R-:W3:Y:S04]  /*162b0*/  LDL.LU R7, [R1+0x14] ;  /* 0x0000140001077983 */ /* 0x000ee80000300800 */
[----:B------:R-:W4:Y:S04]  /*162c0*/  LDL.LU R9, [R1+0x30] ;  /* 0x0000300001097983 */ /* 0x000f280000300800 */
[----:B------:R-:W5:Y:S04]  /*162d0*/  LDL.LU R252, [R1+0x34] ;  /* 0x0000340001fc7983 */ /* 0x000f680000300800 */
        /* <DEDUP_REMOVED lines=41> */
[----:B------:R-:W5:Y:S01]  /*16570*/  LDL.LU R218, [R1+0xdc] ;  /* 0x0000dc0001da7983 */ /* 0x000f620000300800 */
[----:B------:R-:W-:-:S03]  /*16580*/  LEA R2, P2, R4, UR6, 0x2 ;  /* 0x0000000604027c11 */ /* 0x000fc6000f8410ff */
[----:B------:R-:W5:Y:S04]  /*16590*/  LDL.LU R216, [R1+0xe0] ;  /* 0x0000e00001d87983 */ /* 0x000f680000300800 */
[----:B------:R-:W5:Y:S04]  /*165a0*/  LDL.LU R22, [R1+0xe4] ;  /* 0x0000e40001167983 */ /* 0x000f680000300800 */
[----:B------:R-:W5:Y:S04]  /*165b0*/  LDL.LU R20, [R1+0xe8] ;  /* 0x0000e80001147983 */ /* 0x000f680000300800 */
[----:B------:R-:W5:Y:S01]  /*165c0*/  LDL.LU R18, [R1+0xec] ;  /* 0x0000ec0001127983 */ /* 0x000f620000300800 */
[----:B------:R-:W-:-:S03]  /*165d0*/  LEA.HI.X R3, R4, UR7, R3, 0x2, P2 ;  /* 0x0000000704037c11 */ /* 0x000fc600090f1403 */
[----:B------:R-:W5:Y:S04]  /*165e0*/  LDL.LU R16, [R1+0xf0] ;  /* 0x0000f00001107983 */ /* 0x000f680000300800 */
[----:B------:R-:W5:Y:S04]  /*165f0*/  LDL.LU R12, [R1+0xf4] ;  /* 0x0000f400010c7983 */ /* 0x000f680000300800 */
[----:B------:R-:W5:Y:S04]  /*16600*/  LDL.LU R10, [R1+0xf8] ;  /* 0x0000f800010a7983 */ /* 0x000f680000300800 */
[----:B------:R-:W5:Y:S04]  /*16610*/  LDL.LU R8, [R1+0xfc] ;  /* 0x0000fc0001087983 */ /* 0x000f680000300800 */
[----:B------:R-:W3:Y:S04]  /*16620*/  LDL.LU R4, [R1+0x4] ;  /* 0x0000040001047983 */ /* 0x000ee80000300800 */
[----:B------:R-:W4:Y:S01]  /*16630*/  LDL.LU R5, [R1] ;  /* 0x0000000001057983 */ /* 0x000f220000300800 */
[----:B------:R-:W-:Y:S01]  /*16640*/  ISETP.GT.AND P2, PT, R0, 0x1, P1 ;  /* 0x000000010000780c */ /* 0x000fe20000f44270 */
[----:B------:R-:W-:-:S02]  /*16650*/  USHF.L.U32 UR9, UR4, 0x2, URZ ;  /* 0x0000000204097899 */ /* 0x000fc4000800063f */
[----:B------:R-:W-:Y:S01]  /*16660*/  USHF.L.U64.HI UR8, UR4, 0x2, UR5 ;  /* 0x0000000204087899 */ /* 0x000fe20008010205 */
[----:B--2---:R-:W-:-:S05]  /*16670*/  FMUL R6, R6, UR11 ;  /* 0x0000000b06067c20 */ /* 0x004fca0008400000 */
[----:B------:R-:W-:Y:S01]  /*16680*/  F2FP.TF32.F32.PACK_B R6, R6 ;  /* 0x00000006ff06723e */ /* 0x000fe200024050ff */
[----:B---3--:R-:W-:-:S05]  /*16690*/  FMUL R4, R4, UR11 ;  /* 0x0000000b04047c20 */ /* 0x008fca0008400000 */
[----:B------:R-:W-:-:S05]  /*166a0*/  F2FP.TF32.F32.PACK_B R4, R4 ;  /* 0x00000004ff04723e */ /* 0x000fca00024050ff */
[----:B------:R4:W-:Y:S02]  /*166b0*/  @P2 STG.E desc[UR20][R2.64+0x4], R4 ;  /* 0x0000040402002986 */ /* 0x0009e4000c101914 */
[----:B----4-:R-:W-:-:S05]  /*166c0*/  FMUL R4, R5, UR11 ;  /* 0x0000000b05047c20 */ /* 0x010fca0008400000 */
[----:B------:R-:W-:-:S05]  /*166d0*/  F2FP.TF32.F32.PACK_B R4, R4 ;  /* 0x00000004ff04723e */ /* 0x000fca00024050ff */
[----:B------:R1:W-:Y:S01]  /*166e0*/  @P0 STG.E desc[UR20][R2.64], R4 ;  /* 0x0000000402000986 */ /* 0x0003e2000c101914 */
[----:B------:R-:W-:-:S04]  /*166f0*/  ISETP.GT.AND P0, PT, R14, 0x8, PT ;  /* 0x000000080e00780c */ /* 0x000fc80003f04270 */
[----:B------:R-:W-:Y:S02]  /*16700*/  ISETP.GT.AND P2, PT, R0, RZ, P0 ;  /* 0x000000ff0000720c */ /* 0x000fe40000744270 */
[----:B-1----:R-:W-:-:S04]  /*16710*/  IADD3 R4, P3, R2, UR9, RZ ;  /* 0x0000000902047c10 */ /* 0x002fc8000ff7e0ff */
[----:B------:R-:W-:-:S07]  /*16720*/  IADD3.X R5, R3, UR8, RZ, P3, !PT ;  /* 0x0000000803057c10 */ /* 0x000fce0009ffe4ff */
[----:B------:R1:W-:Y:S04]  /*16730*/  @P2 STG.E desc[UR20][R4.64], R6 ;  /* 0x0000000604002986 */ /* 0x0003e8000c101914 */
[----:B-1----:R-:W2:Y:S01]  /*16740*/  LDL.LU R6, [R1+0xc] ;  /* 0x00000c0001067983 */ /* 0x002ea20000300800 */
[----:B------:R-:W-:Y:S01]  /*16750*/  ISETP.GT.AND P2, PT, R0, 0x1, P0 ;  /* 0x000000010000780c */ /* 0x000fe20000744270 */
[----:B--2---:R-:W-:-:S05]  /*16760*/  FMUL R6, R6, UR11 ;  /* 0x0000000b06067c20 */ /* 0x004fca0008400000 */
[----:B------:R-:W-:-:S07]  /*16770*/  F2FP.TF32.F32.PACK_B R6, R6 ;  /* 0x00000006ff06723e */ /* 0x000fce00024050ff */
[----:B------:R1:W-:Y:S04]  /*16780*/  @P2 STG.E desc[UR20][R4.64+0x4], R6 ;  /* 0x0000040604002986 */ /* 0x0003e8000c101914 */
[----:B-1----:R-:W2:Y:S01]  /*16790*/  LDL.LU R6, [R1+0x10] ;  /* 0x0000100001067983 */ /* 0x002ea20000300800 */
[----:B------:R-:W-:Y:S01]  /*167a0*/  ISETP.GT.AND P2, PT, R0, 0x8, P1 ;  /* 0x000000080000780c */ /* 0x000fe20000f44270 */
[----:B--2---:R-:W-:-:S05]  /*167b0*/  FMUL R6, R6, UR11 ;  /* 0x0000000b06067c20 */ /* 0x004fca0008400000 */
[----:B------:R-:W-:-:S07]  /*167c0*/  F2FP.TF32.F32.PACK_B R6, R6 ;  /* 0x00000006ff06723e */ /* 0x000fce00024050ff */
[----:B------:R1:W-:Y:S04]  /*167d0*/  @P2 STG.E desc[UR20][R2.64+0x20], R6 ;  /* 0x0000200602002986 */ /* 0x0003e8000c101914 */
[----:B-1----:R-:W2:Y:S01]  /*167e0*/  LDL.LU R6, [R1+0x18] ;  /* 0x0000180001067983 */ /* 0x002ea20000300800 */
[C---:B------:R-:W-:Y:S01]  /*167f0*/  ISETP.GT.AND P2, PT, R0.reuse, 0x9, P1 ;  /* 0x000000090000780c */ /* 0x040fe20000f44270 */
[----:B------:R-:W-:Y:S01]  /*16800*/  FMUL R7, R7, UR11 ;  /* 0x0000000b07077c20 */ /* 0x000fe20008400000 */
[----:B------:R-:W-:-:S04]  /*16810*/  ISETP.GT.AND P3, PT, R0, 0x8, P0 ;  /* 0x000000080000780c */ /* 0x000fc80000764270 */
[----:B------:R-:W-:-:S07]  /*16820*/  F2FP.TF32.F32.PACK_B R7, R7 ;  /* 0x00000007ff07723e */ /* 0x000fce00024050ff */
[----:B------:R1:W-:Y:S04]  /*16830*/  @P2 STG.E desc[UR20][R2.64+0x24], R7 ;  /* 0x0000240702002986 */ /* 0x0003e8000c101914 */
[----:B-1----:R-:W3:Y:S01]  /*16840*/  LDL.LU R7, [R1+0x24] ;  /* 0x0000240001077983 */ /* 0x002ee20000300800 */
[----:B--2---:R-:W-:-:S05]  /*16850*/  FMUL R6, R6, UR11 ;  /* 0x0000000b06067c20 */ /* 0x004fca0008400000 */
[----:B------:R-:W-:-:S05]  /*16860*/  F2FP.TF32.F32.PACK_B R6, R6 ;  /* 0x00000006ff06723e */ /* 0x000fca00024050ff */
        /* <DEDUP_REMOVED lines=8> */
[----:B---3--:R-:W-:-:S05]  /*168f0*/  FMUL R7, R7, UR11 ;  /* 0x0000000b07077c20 */ /* 0x008fca0008400000 */
[----:B------:R-:W-:Y:S01]  /*16900*/  F2FP.TF32.F32.PACK_B R7, R7 ;  /* 0x00000007ff07723e */ /* 0x000fe200024050ff */
[----:B--2---:R-:W-:-:S05]  /*16910*/  FMUL R6, R6, UR11 ;  /* 0x0000000b06067c20 */ /* 0x004fca0008400000 */
[----:B------:R-:W-:-:S05]  /*16920*/  F2FP.TF32.F32.PACK_B R6, R6 ;  /* 0x00000006ff06723e */ /* 0x000fca00024050ff */
[----:B------:R1:W-:Y:S01]  /*16930*/  @P2 STG.E desc[UR20][R2.64+0x40], R6 ;  /* 0x0000400602002986 */ /* 0x0003e2000c101914 */
[----:B------:R-:W-:-:S03]  /*16940*/  ISETP.GT.AND P2, PT, R0, 0x11, P1 ;  /* 0x000000110000780c */ /* 0x000fc60000f44270 */
[----:B-1----:R-:W2:Y:S10]  /*16950*/  LDL.LU R6, [R1+0x28] ;  /* 0x0000280001067983 */ /* 0x002eb40000300800 */
[----:B------:R1:W-:Y:S04]  /*16960*/  @P2 STG.E desc[UR20][R2.64+0x44], R7 ;  /* 0x0000440702002986 */ /* 0x0003e8000c101914 */
[----:B-1----:R-:W3:Y:S01]  /*16970*/  LDL.LU R7, [R1+0x2c] ;  /* 0x00002c0001077983 */ /* 0x002ee20000300800 */
[----:B------:R-:W-:-:S02]  /*16980*/  ISETP.GT.AND P3, PT, R0, 0x10, P0 ;  /* 0x000000100000780c */ /* 0x000fc40000764270 */
[----:B------:R-:W-:Y:S01]  /*16990*/  ISETP.GT.AND P2, PT, R0, 0x11, P0 ;  /* 0x000000110000780c */ /* 0x000fe20000744270 */
[----:B------:R-:W-:-:S05]  /*169a0*/  FMUL R9, R9, UR11 ;  /* 0x0000000b09097c20 */ /* 0x000fca0008400000 */
[----:B------:R-:W-:Y:S01]  /*169b0*/  F2FP.TF32.F32.PACK_B R9, R9 ;  /* 0x00000009ff09723e */ /* 0x000fe200024050ff */
[----:B-----5:R-:W-:-:S05]  /*169c0*/  FMUL R11, R11, UR11 ;  /* 0x0000000b0b0b7c20 */ /* 0x020fca0008400000 */
[----:B------:R-:W-:Y:S01]  /*169d0*/  F2FP.TF32.F32.PACK_B R11, R11 ;  /* 0x0000000bff0b723e */ /* 0x000fe200024050ff */
[----:B------:R-:W-:-:S05]  /*169e0*/  FMUL R13, R13, UR11 ;  /* 0x0000000b0d0d7c20 */ /* 0x000fca0008400000 */
[----:B------:R-:W-:Y:S02]  /*169f0*/  F2FP.TF32.F32.PACK_B R13, R13 ;  /* 0x0000000dff0d723e */ /* 0x000fe400024050ff */
[C---:B------:R-:W-:Y:S02]  /*16a00*/  ISETP.GT.AND P4, PT, R0.reuse, 0x29, P1 ;  /* 0x000000290000780c */ /* 0x040fe40000f84270 */
[----:B------:R-:W-:Y:S01]  /*16a10*/  ISETP.GT.AND P5, PT, R0, 0x31, P1 ;  /* 0x000000310000780c */ /* 0x000fe20000fa4270 */
[----:B------:R-:W-:Y:S01]  /*16a20*/  FMUL R17, R17, UR11 ;  /* 0x0000000b11117c20 */ /* 0x000fe20008400000 */
[----:B------:R-:W-:-:S04]  /*16a30*/  FMUL R15, R15, UR11 ;  /* 0x0000000b0f0f7c20 */ /* 0x000fc80008400000 */
[----:B------:R-:W-:Y:S02]  /*16a40*/  F2FP.TF32.F32.PACK_B R17, R17 ;  /* 0x00000011ff11723e */ /* 0x000fe400024050ff */
[----:B------:R-:W-:Y:S01]  /*16a50*/  F2FP.TF32.F32.PACK_B R15, R15 ;  /* 0x0000000fff0f723e */ /* 0x000fe200024050ff */
[----:B------:R-:W-:-:S05]  /*16a60*/  FMUL R19, R19, UR11 ;  /* 0x0000000b13137c20 */ /* 0x000fca0008400000 */
[----:B------:R-:W-:Y:S02]  /*16a70*/  F2FP.TF32.F32.PACK_B R19, R19 ;  /* 0x00000013ff13723e */ /* 0x000fe400024050ff */
[----:B------:R-:W-:Y:S01]  /*16a80*/  ISETP.GT.AND P6, PT, R0, 0x48, P0 ;  /* 0x000000480000780c */ /* 0x000fe200007c4270 */
[----:B------:R-:W-:Y:S01]  /*16a90*/  FMUL R21, R21, UR11 ;  /* 0x0000000b15157c20 */ /* 0x000fe20008400000 */
[----:B------:R-:W-:-:S04]  /*16aa0*/  FMUL R23, R23, UR11 ;  /* 0x0000000b17177c20 */ /* 0x000fc80008400000 */
[----:B------:R-:W-:Y:S02]  /*16ab0*/  F2FP.TF32.F32.PACK_B R21, R21 ;  /* 0x00000015ff15723e */ /* 0x000fe400024050ff */
[----:B------:R-:W-:Y:S01]  /*16ac0*/  F2FP.TF32.F32.PACK_B R23, R23 ;  /* 0x00000017ff17723e */ /* 0x000fe200024050ff */
[----:B------:R-:W-:Y:S01]  /*16ad0*/  FMUL R217, R217, UR11 ;  /* 0x0000000bd9d97c20 */ /* 0x000fe20008400000 */
[----:B------:R-:W-:Y:S01]  /*16ae0*/  FMUL R219, R219, UR11 ;  /* 0x0000000bdbdb7c20 */ /* 0x000fe20008400000 */
[----:B------:R-:W-:-:S03]  /*16af0*/  FMUL R221, R221, UR11 ;  /* 0x0000000bdddd7c20 */ /* 0x000fc60008400000 */
[----:B------:R-:W-:Y:S01]  /*16b00*/  F2FP.TF32.F32.PACK_B R217, R217 ;  /* 0x000000d9ffd9723e */ /* 0x000fe200024050ff */
[----:B------:R-:W-:Y:S01]  /*16b10*/  FMUL R223, R223, UR11 ;  /* 0x0000000bdfdf7c20 */ /* 0x000fe20008400000 */
[----:B------:R-:W-:Y:S02]  /*16b20*/  F2FP.TF32.F32.PACK_B R219, R219 ;  /* 0x000000dbffdb723e */ /* 0x000fe400024050ff */
[----:B------:R-:W-:Y:S02]  /*16b30*/  F2FP.TF32.F32.PACK_B R221, R221 ;  /* 0x000000ddffdd723e */ /* 0x000fe400024050ff */
[----:B------:R-:W-:Y:S01]  /*16b40*/  F2FP.TF32.F32.PACK_B R223, R223 ;  /* 0x000000dfffdf723e */ /* 0x000fe200024050ff */
[----:B--2---:R-:W-:-:S05]  /*16b50*/  FMUL R6, R6, UR11 ;  /* 0x0000000b06067c20 */ /* 0x004fca0008400000 */
[----:B------:R-:W-:-:S05]  /*16b60*/  F2FP.TF32.F32.PACK_B R6, R6 ;  /* 0x00000006ff06723e */ /* 0x000fca00024050ff */
[----:B------:R3:W-:Y:S02]  /*16b70*/  @P3 STG.E desc[UR20][R4.64+0x40], R6 ;  /* 0x0000400604003986 */ /* 0x0007e4000c101914 */
[----:B---3--:R-:W-:-:S05]  /*16b80*/  FMUL R6, R7, UR11 ;  /* 0x0000000b07067c20 */ /* 0x008fca0008400000 */
[----:B------:R-:W-:-:S05]  /*16b90*/  F2FP.TF32.F32.PACK_B R6, R6 ;  /* 0x00000006ff06723e */ /* 0x000fca00024050ff */
[----:B------:R-:W-:Y:S01]  /*16ba0*/  @P2 STG.E desc[UR20][R4.64+0x44], R6 ;  /* 0x0000440604002986 */ /* 0x000fe2000c101914 */
[----:B------:R-:W-:Y:S01]  /*16bb0*/  ISETP.GT.AND P2, PT, R0, 0x18, P1 ;  /* 0x000000180000780c */ /* 0x000fe20000f44270 */
[----:B------:R-:W-:-:S12]  /*16bc0*/  FMUL R7, R252, UR11 ;  /* 0x0000000bfc077c20 */ /* 0x000fd80008400000 */
[----:B------:R1:W-:Y:S01]  /*16bd0*/  @P2 STG.E desc[UR20][R2.64+0x60], R9 ;  /* 0x0000600902002986 */ /* 0x0003e2000c101914 */
[C---:B------:R-:W-:Y:S02]  /*16be0*/  ISETP.GT.AND P2, PT, R0.reuse, 0x19, P1 ;  /* 0x000000190000780c */ /* 0x040fe40000f44270 */
[----:B------:R-:W-:Y:S02]  /*16bf0*/  F2FP.TF32.F32.PACK_B R7, R7 ;  /* 0x00000007ff07723e */ /* 0x000fe400024050ff */
[----:B------:R-:W-:-:S09]  /*16c00*/  ISETP.GT.AND P3, PT, R0, 0x18, P0 ;  /* 0x000000180000780c */ /* 0x000fd20000764270 */
[----:B------:R2:W-:Y:S01]  /*16c10*/  @P2 STG.E desc[UR20][R2.64+0x64], R7 ;  /* 0x0000640702002986 */ /* 0x0005e2000c101914 */
[----:B------:R-:W-:Y:S01]  /*16c20*/  ISETP.GT.AND P2, PT, R0, 0x19, P0 ;  /* 0x000000190000780c */ /* 0x000fe20000744270 */
[----:B-1----:R-:W-:-:S05]  /*16c30*/  FMUL R9, R251, UR11 ;  /* 0x0000000bfb097c20 */ /* 0x002fca0008400000 */
[----:B------:R-:W-:Y:S01]  /*16c40*/  F2FP.TF32.F32.PACK_B R9, R9 ;  /* 0x00000009ff09723e */ /* 0x000fe200024050ff */
[----:B------:R1:W-:Y:S06]  /*16c50*/  @P3 STG.E desc[UR20][R4.64+0x60], R11 ;  /* 0x0000600b04003986 */ /* 0x0003ec000c101914 */
[----:B------:R3:W-:Y:S01]  /*16c60*/  @P2 STG.E desc[UR20][R4.64+0x64], R9 ;  /* 0x0000640904002986 */ /* 0x0007e2000c101914 */
[C---:B------:R-:W-:Y:S02]  /*16c70*/  ISETP.GT.AND P2, PT, R0.reuse, 0x20, P1 ;  /* 0x000000200000780c */ /* 0x040fe40000f44270 */
[----:B------:R-:W-:Y:S01]  /*16c80*/  ISETP.GT.AND P3, PT, R0, 0x20, P0 ;  /* 0x000000200000780c */ /* 0x000fe20000764270 */
[----:B--2---:R-:W-:Y:S01]  /*16c90*/  FMUL R7, R250, UR11 ;  /* 0x0000000bfa077c20 */ /* 0x004fe20008400000 */
[----:B-1----:R-:W-:-:S09]  /*16ca0*/  FMUL R11, R249, UR11 ;  /* 0x0000000bf90b7c20 */ /* 0x002fd20008400000 */
[----:B------:R1:W-:Y:S01]  /*16cb0*/  @P2 STG.E desc[UR20][R2.64+0x80], R13 ;  /* 0x0000800d02002986 */ /* 0x0003e2000c101914 */
[----:B------:R-:W-:Y:S02]  /*16cc0*/  ISETP.GT.AND P2, PT, R0, 0x21, P1 ;  /* 0x000000210000780c */ /* 0x000fe40000f44270 */
[----:B------:R-:W-:Y:S02]  /*16cd0*/  F2FP.TF32.F32.PACK_B R7, R7 ;  /* 0x00000007ff07723e */ /* 0x000fe400024050ff */
[----:B------:R-:W-:Y:S01]  /*16ce0*/  F2FP.TF32.F32.PACK_B R11, R11 ;  /* 0x0000000bff0b723e */ /* 0x000fe200024050ff */
[----:B---3--:R-:W-:-:S08]  /*16cf0*/  FMUL R9, R248, UR11 ;  /* 0x0000000bf8097c20 */ /* 0x008fd00008400000 */
[----:B------:R2:W-:Y:S01]  /*16d00*/  @P2 STG.E desc[UR20][R2.64+0x84], R7 ;  /* 0x0000840702002986 */ /* 0x0005e2000c101914 */
[----:B------:R-:W-:-:S03]  /*16d10*/  ISETP.GT.AND P2, PT, R0, 0x21, P0 ;  /* 0x000000210000780c */ /* 0x000fc60000744270 */
[----:B------:R3:W-:Y:S01]  /*16d20*/  @P3 STG.E desc[UR20][R4.64+0x80], R11 ;  /* 0x0000800b04003986 */ /* 0x0007e2000c101914 */
[----:B------:R-:W-:Y:S01]  /*16d30*/  ISETP.GT.AND P3, PT, R0, 0x28, P1 ;  /* 0x000000280000780c */ /* 0x000fe20000f64270 */
[----:B-1----:R-:W-:Y:S01]  /*16d40*/  FMUL R13, R247, UR11 ;  /* 0x0000000bf70d7c20 */ /* 0x002fe20008400000 */
[----:B------:R-:W-:-:S04]  /*16d50*/  F2FP.TF32.F32.PACK_B R9, R9 ;  /* 0x00000009ff09723e */ /* 0x000fc800024050ff */
[----:B------:R-:W-:Y:S01]  /*16d60*/  F2FP.TF32.F32.PACK_B R13, R13 ;  /* 0x0000000dff0d723e */ /* 0x000fe200024050ff */
[----:B--2---:R-:W-:Y:S02]  /*16d70*/  FMUL R7, R246, UR11 ;  /* 0x0000000bf6077c20 */ /* 0x004fe40008400000 */
[----:B------:R1:W-:Y:S01]  /*16d80*/  @P2 STG.E desc[UR20][R4.64+0x84], R9 ;  /* 0x0000840904002986 */ /* 0x0003e2000c101914 */
[C---:B------:R-:W-:Y:S02]  /*16d90*/  ISETP.GT.AND P2, PT, R0.reuse, 0x28, P0 ;  /* 0x000000280000780c */ /* 0x040fe40000744270 */
[----:B------:R-:W-:Y:S01]  /*16da0*/  F2FP.TF32.F32.PACK_B R7, R7 ;  /* 0x00000007ff07723e */ /* 0x000fe200024050ff */
[----:B------:R-:W-:Y:S01]  /*16db0*/  @P3 STG.E desc[UR20][R2.64+0xa0], R13 ;  /* 0x0000a00d02003986 */ /* 0x000fe2000c101914 */
[C---:B------:R-:W-:Y:S01]  /*16dc0*/  ISETP.GT.AND P3, PT, R0.reuse, 0x29, P0 ;  /* 0x000000290000780c */ /* 0x040fe20000764270 */
[----:B---3--:R-:W-:Y:S02]  /*16dd0*/  FMUL R11, R245, UR11 ;  /* 0x0000000bf50b7c20 */ /* 0x008fe40008400000 */
[----:B------:R2:W-:Y:S01]  /*16de0*/  @P4 STG.E desc[UR20][R2.64+0xa4], R7 ;  /* 0x0000a40702004986 */ /* 0x0005e2000c101914 */
[----:B------:R-:W-:Y:S01]  /*16df0*/  ISETP.GT.AND P4, PT, R0, 0x30, P1 ;  /* 0x000000300000780c */ /* 0x000fe20000f84270 */
[----:B-1----:R-:W-:Y:S01]  /*16e00*/  FMUL R9, R244, UR11 ;  /* 0x0000000bf4097c20 */ /* 0x002fe20008400000 */
[----:B------:R-:W-:-:S04]  /*16e10*/  F2FP.TF32.F32.PACK_B R11, R11 ;  /* 0x0000000bff0b723e */ /* 0x000fc800024050ff */
[----:B------:R-:W-:Y:S01]  /*16e20*/  F2FP.TF32.F32.PACK_B R9, R9 ;  /* 0x00000009ff09723e */ /* 0x000fe200024050ff */
[----:B------:R1:W-:Y:S01]  /*16e30*/  @P2 STG.E desc[UR20][R4.64+0xa0], R11 ;  /* 0x0000a00b04002986 */ /* 0x0003e2000c101914 */
[----:B------:R-:W-:-:S03]  /*16e40*/  ISETP.GT.AND P2, PT, R0, 0x30, P0 ;  /* 0x000000300000780c */ /* 0x000fc60000744270 */
[----:B------:R3:W-:Y:S01]  /*16e50*/  @P3 STG.E desc[UR20][R4.64+0xa4], R9 ;  /* 0x0000a40904003986 */ /* 0x0007e2000c101914 */
[C---:B------:R-:W-:Y:S01]  /*16e60*/  ISETP.GT.AND P3, PT, R0.reuse, 0x31, P0 ;  /* 0x000000310000780c */ /* 0x040fe20000764270 */
[----:B--2---:R-:W-:Y:S02]  /*16e70*/  FMUL R7, R243, UR11 ;  /* 0x0000000bf3077c20 */ /* 0x004fe40008400000 */
[----:B------:R2:W-:Y:S01]  /*16e80*/  @P5 STG.E desc[UR20][R2.64+0xc4], R17 ;  /* 0x0000c41102005986 */ /* 0x0005e2000c101914 */
[----:B------:R-:W-:Y:S01]  /*16e90*/  ISETP.GT.AND P5, PT, R0, 0x39, P1 ;  /* 0x000000390000780c */ /* 0x000fe20000fa4270 */
[----:B-1----:R-:W-:Y:S02]  /*16ea0*/  FMUL R11, R242, UR11 ;  /* 0x0000000bf20b7c20 */ /* 0x002fe40008400000 */
[----:B------:R-:W-:Y:S01]  /*16eb0*/  @P4 STG.E desc[UR20][R2.64+0xc0], R15 ;  /* 0x0000c00f02004986 */ /* 0x000fe2000c101914 */
[----:B------:R-:W-:Y:S01]  /*16ec0*/  ISETP.GT.AND P4, PT, R0, 0x38, P1 ;  /* 0x000000380000780c */ /* 0x000fe20000f84270 */
[----:B------:R-:W-:Y:S01]  /*16ed0*/  FMUL R13, R241, UR11 ;  /* 0x0000000bf10d7c20 */ /* 0x000fe20008400000 */
[----:B------:R-:W-:-:S02]  /*16ee0*/  F2FP.TF32.F32.PACK_B R7, R7 ;  /* 0x00000007ff07723e */ /* 0x000fc400024050ff */
[----:B------:R-:W-:Y:S02]  /*16ef0*/  F2FP.TF32.F32.PACK_B R11, R11 ;  /* 0x0000000bff0b723e */ /* 0x000fe400024050ff */
[----:B------:R-:W-:Y:S01]  /*16f00*/  F2FP.TF32.F32.PACK_B R13, R13 ;  /* 0x0000000dff0d723e */ /* 0x000fe200024050ff */
[----:B------:R1:W-:Y:S01]  /*16f10*/  @P2 STG.E desc[UR20][R4.64+0xc0], R7 ;  /* 0x0000c00704002986 */ /* 0x0003e2000c101914 */
[----:B------:R-:W-:-:S03]  /*16f20*/  ISETP.GT.AND P2, PT, R0, 0x38, P0 ;  /* 0x000000380000780c */ /* 0x000fc60000744270 */
[----:B------:R4:W-:Y:S01]  /*16f30*/  @P3 STG.E desc[UR20][R4.64+0xc4], R11 ;  /* 0x0000c40b04003986 */ /* 0x0009e2000c101914 */
[----:B------:R-:W-:Y:S01]  /*16f40*/  ISETP.GT.AND P3, PT, R0, 0x39, P0 ;  /* 0x000000390000780c */ /* 0x000fe20000764270 */
[----:B---3--:R-:W-:Y:S02]  /*16f50*/  FMUL R9, R240, UR11 ;  /* 0x0000000bf0097c20 */ /* 0x008fe40008400000 */
[----:B------:R-:W-:Y:S01]  /*16f60*/  @P5 STG.E desc[UR20][R2.64+0xe4], R19 ;  /* 0x0000e41302005986 */ /* 0x000fe2000c101914 */
[C---:B------:R-:W-:Y:S01]  /*16f70*/  ISETP.GT.AND P5, PT, R0.reuse, 0x41, P1 ;  /* 0x000000410000780c */ /* 0x040fe20000fa4270 */
[----:B--2---:R-:W-:Y:S01]  /*16f80*/  FMUL R17, R237, UR11 ;  /* 0x0000000bed117c20 */ /* 0x004fe20008400000 */
[----:B-1----:R-:W-:Y:S01]  /*16f90*/  FMUL R7, R239, UR11 ;  /* 0x0000000bef077c20 */ /* 0x002fe20008400000 */
[----:B------:R1:W-:Y:S01]  /*16fa0*/  @P4 STG.E desc[UR20][R2.64+0xe0], R13 ;  /* 0x0000e00d02004986 */ /* 0x0003e2000c101914 */
[----:B------:R-:W-:Y:S01]  /*16fb0*/  ISETP.GT.AND P4, PT, R0, 0x40, P1 ;  /* 0x000000400000780c */ /* 0x000fe20000f84270 */
[----:B------:R-:W-:Y:S01]  /*16fc0*/  FMUL R15, R238, UR11 ;  /* 0x0000000bee0f7c20 */ /* 0x000fe20008400000 */
[----:B------:R-:W-:-:S02]  /*16fd0*/  F2FP.TF32.F32.PACK_B R9, R9 ;  /* 0x00000009ff09723e */ /* 0x000fc400024050ff */
[----:B------:R-:W-:Y:S02]  /*16fe0*/  F2FP.TF32.F32.PACK_B R7, R7 ;  /* 0x00000007ff07723e */ /* 0x000fe400024050ff */
[----:B------:R-:W-:Y:S01]  /*16ff0*/  F2FP.TF32.F32.PACK_B R17, R17 ;  /* 0x00000011ff11723e */ /* 0x000fe200024050ff */
[----:B------:R2:W-:Y:S01]  /*17000*/  @P2 STG.E desc[UR20][R4.64+0xe0], R9 ;  /* 0x0000e00904002986 */ /* 0x0005e2000c101914 */
[----:B------:R-:W-:Y:S02]  /*17010*/  F2FP.TF32.F32.PACK_B R15, R15 ;  /* 0x0000000fff0f723e */ /* 0x000fe400024050ff */
[C---:B------:R-:W-:Y:S01]  /*17020*/  ISETP.GT.AND P2, PT, R0.reuse, 0x40, P0 ;  /* 0x000000400000780c */ /* 0x040fe20000744270 */
[----:B------:R3:W-:Y:S01]  /*17030*/  @P3 STG.E desc[UR20][R4.64+0xe4], R7 ;  /* 0x0000e40704003986 */ /* 0x0007e2000c101914 */
[----:B------:R-:W-:Y:S01]  /*17040*/  ISETP.GT.AND P3, PT, R0, 0x41, P0 ;  /* 0x000000410000780c */ /* 0x000fe20000764270 */
[----:B----4-:R-:W-:Y:S02]  /*17050*/  FMUL R11, R236, UR11 ;  /* 0x0000000bec0b7c20 */ /* 0x010fe40008400000 */
[----:B------:R-:W-:Y:S01]  /*17060*/  @P5 STG.E desc[UR20][R2.64+0x104], R17 ;  /* 0x0001041102005986 */ /* 0x000fe2000c101914 */
[C---:B------:R-:W-:Y:S01]  /*17070*/  ISETP.GT.AND P5, PT, R0.reuse, 0x49, P1 ;  /* 0x000000490000780c */ /* 0x040fe20000fa4270 */
[----:B-1----:R-:W-:Y:S01]  /*17080*/  FMUL R13, R235, UR11 ;  /* 0x0000000beb0d7c20 */ /* 0x002fe20008400000 */
[----:B------:R-:W-:Y:S01]  /*17090*/  FMUL R19, R233, UR11 ;  /* 0x0000000be9137c20 */ /* 0x000fe20008400000 */
[----:B------:R1:W-:Y:S01]  /*170a0*/  @P4 STG.E desc[UR20][R2.64+0x100], R15 ;  /* 0x0001000f02004986 */ /* 0x0003e2000c101914 */
[----:B------:R-:W-:Y:S01]  /*170b0*/  ISETP.GT.AND P4, PT, R0, 0x48, P1 ;  /* 0x000000480000780c */ /* 0x000fe20000f84270 */
[----:B--2---:R-:W-:Y:S01]  /*170c0*/  FMUL R9, R234, UR11 ;  /* 0x0000000bea097c20 */ /* 0x004fe20008400000 */
[----:B------:R-:W-:Y:S01]  /*170d0*/  F2FP.TF32.F32.PACK_B R11, R11 ;  /* 0x0000000bff0b723e */ /* 0x000fe200024050ff */
[----:B---3--:R-:W-:Y:S01]  /*170e0*/  FMUL R7, R232, UR11 ;  /* 0x0000000be8077c20 */ /* 0x008fe20008400000 */
[----:B------:R-:W-:-:S02]  /*170f0*/  F2FP.TF32.F32.PACK_B R13, R13 ;  /* 0x0000000dff0d723e */ /* 0x000fc400024050ff */
[----:B------:R-:W-:Y:S01]  /*17100*/  F2FP.TF32.F32.PACK_B R19, R19 ;  /* 0x00000013ff13723e */ /* 0x000fe200024050ff */
[----:B------:R2:W-:Y:S01]  /*17110*/  @P2 STG.E desc[UR20][R4.64+0x100], R11 ;  /* 0x0001000b04002986 */ /* 0x0005e2000c101914 */
[----:B------:R-:W-:Y:S02]  /*17120*/  F2FP.TF32.F32.PACK_B R9, R9 ;  /* 0x00000009ff09723e */ /* 0x000fe400024050ff */
[----:B------:R-:W-:Y:S01]  /*17130*/  F2FP.TF32.F32.PACK_B R7, R7 ;  /* 0x00000007ff07723e */ /* 0x000fe200024050ff */
[----:B------:R3:W-:Y:S01]  /*17140*/  @P3 STG.E desc[UR20][R4.64+0x104], R13 ;  /* 0x0001040d04003986 */ /* 0x0007e2000c101914 */
[----:B------:R-:W-:-:S03]  /*17150*/  ISETP.GT.AND P2, PT, R0, 0x49, P0 ;  /* 0x000000490000780c */ /* 0x000fc60000744270 */
[----:B------:R-:W-:Y:S01]  /*17160*/  @P5 STG.E desc[UR20][R2.64+0x124], R19 ;  /* 0x0001241302005986 */ /* 0x000fe2000c101914 */
[----:B------:R-:W-:Y:S01]  /*17170*/  ISETP.GT.AND P5, PT, R0, 0x50, P1 ;  /* 0x000000500000780c */ /* 0x000fe20000fa4270 */
[----:B-1----:R-:W-:Y:S02]  /*17180*/  FMUL R15, R231, UR11 ;  /* 0x0000000be70f7c20 */ /* 0x002fe40008400000 */
[----:B------:R1:W-:Y:S01]  /*17190*/  @P4 STG.E desc[UR20][R2.64+0x120], R9 ;  /* 0x0001200902004986 */ /* 0x0003e2000c101914 */
[----:B--2---:R-:W-:Y:S01]  /*171a0*/  FMUL R11, R230, UR11 ;  /* 0x0000000be60b7c20 */ /* 0x004fe20008400000 */
[C---:B------:R-:W-:Y:S02]  /*171b0*/  ISETP.GT.AND P3, PT, R0.reuse, 0x50, P0 ;  /* 0x000000500000780c */ /* 0x040fe40000764270 */
[----:B------:R2:W-:Y:S01]  /*171c0*/  @P6 STG.E desc[UR20][R4.64+0x120], R7 ;  /* 0x0001200704006986 */ /* 0x0005e2000c101914 */
[----:B------:R-:W-:Y:S01]  /*171d0*/  ISETP.GT.AND P6, PT, R0, 0x51, P1 ;  /* 0x000000510000780c */ /* 0x000fe20000fc4270 */
[----:B------:R-:W-:Y:S01]  /*171e0*/  FMUL R17, R229, UR11 ;  /* 0x0000000be5117c20 */ /* 0x000fe20008400000 */
[----:B------:R-:W-:-:S02]  /*171f0*/  F2FP.TF32.F32.PACK_B R15, R15 ;  /* 0x0000000fff0f723e */ /* 0x000fc400024050ff */
[----:B------:R-:W-:Y:S02]  /*17200*/  F2FP.TF32.F32.PACK_B R11, R11 ;  /* 0x0000000bff0b723e */ /* 0x000fe400024050ff */
[C---:B------:R-:W-:Y:S01]  /*17210*/  ISETP.GT.AND P4, PT, R0.reuse, 0x51, P0 ;  /* 0x000000510000780c */ /* 0x040fe20000784270 */
[----:B------:R-:W-:Y:S01]  /*17220*/  @P2 STG.E desc[UR20][R4.64+0x124], R15 ;  /* 0x0001240f04002986 */ /* 0x000fe2000c101914 */
[----:B------:R-:W-:Y:S02]  /*17230*/  F2FP.TF32.F32.PACK_B R17, R17 ;  /* 0x00000011ff11723e */ /* 0x000fe400024050ff */
[C---:B------:R-:W-:Y:S01]  /*17240*/  ISETP.GT.AND P2, PT, R0.reuse, 0x58, P1 ;  /* 0x000000580000780c */ /* 0x040fe20000f44270 */
[----:B------:R-:W-:Y:S01]  /*17250*/  @P5 STG.E desc[UR20][R2.64+0x140], R11 ;  /* 0x0001400b02005986 */ /* 0x000fe2000c101914 */
[----:B------:R-:W-:Y:S01]  /*17260*/  ISETP.GT.AND P5, PT, R0, 0x59, P1 ;  /* 0x000000590000780c */ /* 0x000fe20000fa4270 */
[----:B---3--:R-:W-:Y:S01]  /*17270*/  FMUL R13, R228, UR11 ;  /* 0x0000000be40d7c20 */ /* 0x008fe20008400000 */
[----:B-1----:R-:W-:Y:S01]  /*17280*/  FMUL R9, R227, UR11 ;  /* 0x0000000be3097c20 */ /* 0x002fe20008400000 */
[----:B------:R-:W-:Y:S01]  /*17290*/  @P6 STG.E desc[UR20][R2.64+0x144], R17 ;  /* 0x0001441102006986 */ /* 0x000fe2000c101914 */
[----:B------:R-:W-:-:S03]  /*172a0*/  ISETP.GT.AND P6, PT, R0, 0x58, P0 ;  /* 0x000000580000780c */ /* 0x000fc600007c4270 */
[----:B------:R-:W-:Y:S01]  /*172b0*/  @P3 STG.E desc[UR20][R4.64+0x140], R21 ;  /* 0x0001401504003986 */ /* 0x000fe2000c101914 */
[----:B------:R-:W-:Y:S02]  /*172c0*/  ISETP.GT.AND P3, PT, R0, 0x59, P0 ;  /* 0x000000590000780c */ /* 0x000fe40000764270 */
[----:B------:R-:W-:Y:S01]  /*172d0*/  F2FP.TF32.F32.PACK_B R13, R13 ;  /* 0x0000000dff0d723e */ /* 0x000fe200024050ff */
[----:B------:R-:W-:Y:S01]  /*172e0*/  FMUL R19, R226, UR11 ;  /* 0x0000000be2137c20 */ /* 0x000fe20008400000 */
[----:B------:R-:W-:Y:S01]  /*172f0*/  F2FP.TF32.F32.PACK_B R9, R9 ;  /* 0x00000009ff09723e */ /* 0x000fe200024050ff */
[----:B------:R-:W-:Y:S01]  /*17300*/  @P4 STG.E desc[UR20][R4.64+0x144], R23 ;  /* 0x0001441704004986 */ /* 0x000fe2000c101914 */
[----:B------:R-:W-:-:S03]  /*17310*/  ISETP.GT.AND P4, PT, R0, 0x60, P1 ;  /* 0x000000600000780c */ /* 0x000fc60000f84270 */
[----:B------:R-:W-:Y:S01]  /*17320*/  @P2 STG.E desc[UR20][R2.64+0x160], R13 ;  /* 0x0001600d02002986 */ /* 0x000fe2000c101914 */
[C---:B------:R-:W-:Y:S02]  /*17330*/  ISETP.GT.AND P2, PT, R0.reuse, 0x61, P1 ;  /* 0x000000610000780c */ /* 0x040fe40000f44270 */
[----:B------:R-:W-:Y:S01]  /*17340*/  F2FP.TF32.F32.PACK_B R19, R19 ;  /* 0x00000013ff13723e */ /* 0x000fe200024050ff */
[----:B------:R1:W-:Y:S01]  /*17350*/  @P5 STG.E desc[UR20][R2.64+0x164], R9 ;  /* 0x0001640902005986 */ /* 0x0003e2000c101914 */
[----:B------:R-:W-:-:S03]  /*17360*/  ISETP.GT.AND P5, PT, R0, 0x60, P0 ;  /* 0x000000600000780c */ /* 0x000fc600007a4270 */
[----:B------:R-:W-:Y:S01]  /*17370*/  @P6 STG.E desc[UR20][R4.64+0x160], R217 ;  /* 0x000160d904006986 */ /* 0x000fe2000c101914 */
[----:B------:R-:W-:-:S03]  /*17380*/  ISETP.GT.AND P6, PT, R0, 0x61, P0 ;  /* 0x000000610000780c */ /* 0x000fc600007c4270 */
[----:B------:R-:W-:Y:S01]  /*17390*/  @P3 STG.E desc[UR20][R4.64+0x164], R19 ;  /* 0x0001641304003986 */ /* 0x000fe2000c101914 */
[----:B------:R-:W-:Y:S01]  /*173a0*/  ISETP.GT.AND P3, PT, R0, 0x69, P1 ;  /* 0x000000690000780c */ /* 0x000fe20000f64270 */
[----:B--2---:R-:W-:Y:S01]  /*173b0*/  FMUL R7, R225, UR11 ;  /* 0x0000000be1077c20 */ /* 0x004fe20008400000 */
[----:B------:R-:W-:Y:S01]  /*173c0*/  FMUL R227, R222, UR11 ;  /* 0x0000000bdee37c20 */ /* 0x000fe20008400000 */
[----:B------:R-:W-:Y:S01]  /*173d0*/  @P4 STG.E desc[UR20][R2.64+0x180], R219 ;  /* 0x000180db02004986 */ /* 0x000fe2000c101914 */
[C---:B------:R-:W-:Y:S02]  /*173e0*/  ISETP.GT.AND P4, PT, R0.reuse, 0x68, P1 ;  /* 0x000000680000780c */ /* 0x040fe40000f84270 */
[----:B------:R-:W-:Y:S01]  /*173f0*/  F2FP.TF32.F32.PACK_B R7, R7 ;  /* 0x00000007ff07723e */ /* 0x000fe200024050ff */
[----:B------:R-:W-:Y:S01]  /*17400*/  @P2 STG.E desc[UR20][R2.64+0x184], R221 ;  /* 0x000184dd02002986 */ /* 0x000fe2000c101914 */
[----:B------:R-:W-:Y:S01]  /*17410*/  ISETP.GT.AND P2, PT, R0, 0x68, P0 ;  /* 0x000000680000780c */ /* 0x000fe20000744270 */
[----:B------:R-:W-:Y:S01]  /*17420*/  FMUL R225, R224, UR11 ;  /* 0x0000000be0e17c20 */ /* 0x000fe20008400000 */
[----:B------:R-:W-:Y:S01]  /*17430*/  F2FP.TF32.F32.PACK_B R227, R227 ;  /* 0x000000e3ffe3723e */ /* 0x000fe200024050ff */
[----:B------:R-:W-:Y:S01]  /*17440*/  @P5 STG.E desc[UR20][R4.64+0x180], R223 ;  /* 0x000180df04005986 */ /* 0x000fe2000c101914 */
[----:B------:R-:W-:Y:S01]  /*17450*/  ISETP.GT.AND P5, PT, R0, 0x69, P0 ;  /* 0x000000690000780c */ /* 0x000fe200007a4270 */
[----:B------:R-:W-:Y:S01]  /*17460*/  FMUL R229, R220, UR11 ;  /* 0x0000000bdce57c20 */ /* 0x000fe20008400000 */
[----:B------:R-:W-:Y:S01]  /*17470*/  FMUL R231, R218, UR11 ;  /* 0x0000000bdae77c20 */ /* 0x000fe20008400000 */
[----:B------:R2:W-:Y:S01]  /*17480*/  @P6 STG.E desc[UR20][R4.64+0x184], R7 ;  /* 0x0001840704006986 */ /* 0x0005e2000c101914 */
[----:B------:R-:W-:-:S03]  /*17490*/  F2FP.TF32.F32.PACK_B R225, R225 ;  /* 0x000000e1ffe1723e */ /* 0x000fc600024050ff */
        /* <DEDUP_REMOVED lines=8> */
[----:B------:R-:W-:Y:S01]  /*17520*/  ISETP.GT.AND P2, PT, R0, 0x70, P0 ;  /* 0x000000700000780c */ /* 0x000fe20000744270 */
[----:B------:R-:W-:Y:S01]  /*17530*/  FMUL R233, R216, UR11 ;  /* 0x0000000bd8e97c20 */ /* 0x000fe20008400000 */
[----:B------:R-:W-:Y:S01]  /*17540*/  F2FP.TF32.F32.PACK_B R235, R235 ;  /* 0x000000ebffeb723e */ /* 0x000fe200024050ff */
[----:B------:R-:W-:Y:S01]  /*17550*/  @P5 STG.E desc[UR20][R4.64+0x1a4], R231 ;  /* 0x0001a4e704005986 */ /* 0x000fe2000c101914 */
[C---:B------:R-:W-:Y:S02]  /*17560*/  ISETP.GT.AND P4, PT, R0.reuse, 0x71, P0 ;  /* 0x000000710000780c */ /* 0x040fe40000784270 */
[----:B------:R-:W-:Y:S01]  /*17570*/  ISETP.GT.AND P5, PT, R0, 0x78, P1 ;  /* 0x000000780000780c */ /* 0x000fe20000fa4270 */
[----:B------:R-:W-:Y:S01]  /*17580*/  FMUL R237, R20, UR11 ;  /* 0x0000000b14ed7c20 */ /* 0x000fe20008400000 */
[----:B------:R-:W-:Y:S01]  /*17590*/  ISETP.GT.AND P1, PT, R0, 0x79, P1 ;  /* 0x000000790000780c */ /* 0x000fe20000f24270 */
[----:B------:R-:W-:Y:S01]  /*175a0*/  FMUL R239, R18, UR11 ;  /* 0x0000000b12ef7c20 */ /* 0x000fe20008400000 */
[----:B------:R-:W-:Y:S01]  /*175b0*/  FMUL R243, R12, UR11 ;  /* 0x0000000b0cf37c20 */ /* 0x000fe20008400000 */
[----:B------:R-:W-:Y:S01]  /*175c0*/  @P3 STG.E desc[UR20][R2.64+0x1c4], R235 ;  /* 0x0001c4eb02003986 */ /* 0x000fe2000c101914 */
[----:B------:R-:W-:-:S02]  /*175d0*/  F2FP.TF32.F32.PACK_B R233, R233 ;  /* 0x000000e9ffe9723e */ /* 0x000fc400024050ff */
[----:B------:R-:W-:Y:S01]  /*175e0*/  ISETP.GT.AND P3, PT, R0, 0x78, P0 ;  /* 0x000000780000780c */ /* 0x000fe20000764270 */
[----:B------:R-:W-:Y:S01]  /*175f0*/  FMUL R241, R16, UR11 ;  /* 0x0000000b10f17c20 */ /* 0x000fe20008400000 */
[----:B------:R-:W-:Y:S01]  /*17600*/  F2FP.TF32.F32.PACK_B R237, R237 ;  /* 0x000000edffed723e */ /* 0x000fe200024050ff */
[----:B------:R-:W-:Y:S01]  /*17610*/  FMUL R245, R10, UR11 ;  /* 0x0000000b0af57c20 */ /* 0x000fe20008400000 */
[----:B------:R-:W-:Y:S02]  /*17620*/  F2FP.TF32.F32.PACK_B R239, R239 ;  /* 0x000000efffef723e */ /* 0x000fe400024050ff */
[----:B------:R-:W-:Y:S01]  /*17630*/  F2FP.TF32.F32.PACK_B R243, R243 ;  /* 0x000000f3fff3723e */ /* 0x000fe200024050ff */
[----:B------:R-:W-:Y:S01]  /*17640*/  @P6 STG.E desc[UR20][R2.64+0x1c0], R233 ;  /* 0x0001c0e902006986 */ /* 0x000fe2000c101914 */
[----:B------:R-:W-:Y:S01]  /*17650*/  F2FP.TF32.F32.PACK_B R241, R241 ;  /* 0x000000f1fff1723e */ /* 0x000fe200024050ff */
[----:B------:R-:W-:Y:S02]  /*17660*/  USHF.L.U32 UR6, UR14, 0x6, URZ ;  /* 0x000000060e067899 */ /* 0x000fe4000800063f */
[----:B------:R-:W-:Y:S01]  /*17670*/  @P2 STG.E desc[UR20][R4.64+0x1c0], R237 ;  /* 0x0001c0ed04002986 */ /* 0x000fe2000c101914 */
[----:B------:R-:W-:-:S03]  /*17680*/  F2FP.TF32.F32.PACK_B R245, R245 ;  /* 0x000000f5fff5723e */ /* 0x000fc600024050ff */
[----:B------:R-:W-:Y:S01]  /*17690*/  @P4 STG.E desc[UR20][R4.64+0x1c4], R239 ;  /* 0x0001c4ef04004986 */ /* 0x000fe2000c101914 */
[----:B------:R-:W-:-:S03]  /*176a0*/  USHF.L.U64.HI UR7, UR14, 0x6, UR15 ;  /* 0x000000060e077899 */ /* 0x000fc6000801020f */
[----:B------:R-:W-:Y:S01]  /*176b0*/  @P1 STG.E desc[UR20][R2.64+0x1e4], R243 ;  /* 0x0001e4f302001986 */ /* 0x000fe2000c101914 */
[----:B------:R-:W-:Y:S01]  /*176c0*/  ISETP.GT.AND P1, PT, R14, 0x40, PT ;  /* 0x000000400e00780c */ /* 0x000fe20003f24270 */
[----:B------:R-:W-:Y:S01]  /*176d0*/  USHF.L.U32 UR10, UR6, 0x2, URZ ;  /* 0x00000002060a7899 */ /* 0x000fe2000800063f */
[C---:B------:R-:W-:Y:S01]  /*176e0*/  ISETP.GT.AND P2, PT, R0.reuse, 0x79, P0 ;  /* 0x000000790000780c */ /* 0x040fe20000744270 */
[----:B------:R-:W-:Y:S01]  /*176f0*/  @P5 STG.E desc[UR20][R2.64+0x1e0], R241 ;  /* 0x0001e0f102005986 */ /* 0x000fe2000c101914 */
[----:B------:R-:W-:Y:S01]  /*17700*/  ISETP.GT.AND P5, PT, R0, 0x1, P1 ;  /* 0x000000010000780c */ /* 0x000fe20000fa4270 */
[----:B------:R-:W-:Y:S02]  /*17710*/  FMUL R8, R8, UR11 ;  /* 0x0000000b08087c20 */ /* 0x000fe40008400000 */
[----:B------:R-:W-:Y:S01]  /*17720*/  @P3 STG.E desc[UR20][R4.64+0x1e0], R245 ;  /* 0x0001e0f504003986 */ /* 0x000fe2000c101914 */
[----:B------:R-:W-:Y:S01]  /*17730*/  ISETP.GT.AND P3, PT, R0, RZ, P1 ;  /* 0x000000ff0000720c */ /* 0x000fe20000f64270 */
[----:B------:R-:W-:Y:S01]  /*17740*/  USHF.L.U64.HI UR6, UR6, 0x2, UR7 ;  /* 0x0000000206067899 */ /* 0x000fe20008010207 */
[----:B------:R-:W-:Y:S01]  /*17750*/  FMUL R153, R153, UR11 ;  /* 0x0000000b99997c20 */ /* 0x000fe20008400000 */
[----:B-1----:R-:W-:Y:S01]  /*17760*/  FMUL R9, R152, UR11 ;  /* 0x0000000b98097c20 */ /* 0x002fe20008400000 */
[----:B------:R-:W-:-:S02]  /*17770*/  IADD3 R6, P4, R2, UR10, RZ ;  /* 0x0000000a02067c10 */ /* 0x000fc4000ff9e0ff */
[----:B------:R-:W-:Y:S02]  /*17780*/  F2FP.TF32.F32.PACK_B R8, R8 ;  /* 0x00000008ff08723e */ /* 0x000fe400024050ff */
[----:B--2---:R-:W-:Y:S02]  /*17790*/  IADD3.X R7, R3, UR6, RZ, P4, !PT ;  /* 0x0000000603077c10 */ /* 0x004fe4000a7fe4ff */
[----:B------:R-:W-:Y:S02]  /*177a0*/  F2FP.TF32.F32.PACK_B R153, R153 ;  /* 0x00000099ff99723e */ /* 0x000fe400024050ff */
[----:B------:R-:W-:Y:S02]  /*177b0*/  ISETP.GT.AND P0, PT, R14, 0x48, PT ;  /* 0x000000480e00780c */ /* 0x000fe40003f04270 */
[----:B------:R-:W-:Y:S01]  /*177c0*/  F2FP.TF32.F32.PACK_B R9, R9 ;  /* 0x00000009ff09723e */ /* 0x000fe200024050ff */
[----:B------:R1:W-:Y:S01]  /*177d0*/  @P2 STG.E desc[UR20][R4.64+0x1e4], R8 ;  /* 0x0001e40804002986 */ /* 0x0003e2000c101914 */
[----:B------:R-:W-:-:S03]  /*177e0*/  ISETP.GT.AND P2, PT, R0, RZ, P0 ;  /* 0x000000ff0000720c */ /* 0x000fc60000744270 */
[----:B------:R-:W-:Y:S01]  /*177f0*/  @P5 STG.E desc[UR20][R6.64+0x4], R153 ;  /* 0x0000049906005986 */ /* 0x000fe2000c101914 */
[----:B------:R-:W-:Y:S01]  /*17800*/  ISETP.GT.AND P5, PT, R0, 0x1, P0 ;  /* 0x000000010000780c */ /* 0x000fe200007a4270 */
[----:B------:R-:W-:Y:S02]  /*17810*/  FMUL R13, R154, UR11 ;  /* 0x0000000b9a0d7c20 */ /* 0x000fe40008400000 */
[----:B------:R2:W-:Y:S01]  /*17820*/  @P3 STG.E desc[UR20][R6.64], R9 ;  /* 0x0000000906003986 */ /* 0x0005e2000c101914 */
[----:B------:R-:W-:Y:S01]  /*17830*/  ISETP.GT.AND P3, PT, R0, 0x9, P1 ;  /* 0x000000090000780c */ /* 0x000fe20000f64270 */
[----:B------:R-:W-:Y:S01]  /*17840*/  FMUL R155, R155, UR11 ;  /* 0x0000000b9b9b7c20 */ /* 0x000fe20008400000 */
[----:B------:R-:W-:Y:S01]  /*17850*/  IADD3 R10, P4, R6, UR9, RZ ;  /* 0x00000009060a7c10 */ /* 0x000fe2000ff9e0ff */
[----:B------:R-:W-:Y:S01]  /*17860*/  FMUL R157, R157, UR11 ;  /* 0x0000000b9d9d7c20 */ /* 0x000fe20008400000 */
[----:B------:R-:W-:Y:S02]  /*17870*/  F2FP.TF32.F32.PACK_B R13, R13 ;  /* 0x0000000dff0d723e */ /* 0x000fe400024050ff */
[----:B------:R-:W-:-:S02]  /*17880*/  IADD3.X R11, R7, UR8, RZ, P4, !PT ;  /* 0x00000008070b7c10 */ /* 0x000fc4000a7fe4ff */
[----:B------:R-:W-:Y:S01]  /*17890*/  F2FP.TF32.F32.PACK_B R155, R155 ;  /* 0x0000009bff9b723e */ /* 0x000fe200024050ff */
[----:B-1----:R-:W-:Y:S01]  /*178a0*/  IMAD.U32 R5, RZ, RZ, UR9 ;  /* 0x00000009ff057e24 */ /* 0x002fe2000f8e00ff */
[----:B------:R-:W-:Y:S01]  /*178b0*/  F2FP.TF32.F32.PACK_B R157, R157 ;  /* 0x0000009dff9d723e */ /* 0x000fe200024050ff */
[----:B------:R-:W-:Y:S01]  /*178c0*/  @P2 STG.E desc[UR20][R10.64], R13 ;  /* 0x0000000d0a002986 */ /* 0x000fe2000c101914 */
[----:B------:R-:W-:Y:S01]  /*178d0*/  ISETP.GT.AND P6, PT, R0, 0x8, P1 ;  /* 0x000000080000780c */ /* 0x000fe20000fc4270 */
[----:B------:R-:W-:Y:S02]  /*178e0*/  IMAD.U32 R17, RZ, RZ, UR8 ;  /* 0x00000008ff117e24 */ /* 0x000fe4000f8e00ff */
[----:B------:R1:W-:Y:S01]  /*178f0*/  @P5 STG.E desc[UR20][R10.64+0x4], R155 ;  /* 0x0000049b0a005986 */ /* 0x0003e2000c101914 */
[----:B------:R-:W-:Y:S01]  /*17900*/  FMUL R15, R156, UR11 ;  /* 0x0000000b9c0f7c20 */ /* 0x000fe20008400000 */
[----:B------:R-:W-:Y:S02]  /*17910*/  ISETP.GT.AND P4, PT, R0, 0x8, P0 ;  /* 0x000000080000780c */ /* 0x000fe40000784270 */
[----:B------:R-:W-:Y:S01]  /*17920*/  @P3 STG.E desc[UR20][R6.64+0x24], R157 ;  /* 0x0000249d06003986 */ /* 0x000fe2000c101914 */
[----:B------:R-:W-:Y:S01]  /*17930*/  IADD3 R4, P3, P5, R5, UR10, R2 ;  /* 0x0000000a05047c10 */ /* 0x000fe2000fd7e002 */
[----:B--2---:R-:W-:Y:S01]  /*17940*/  FMUL R9, R158, UR11 ;  /* 0x0000000b9e097c20 */ /* 0x004fe20008400000 */
[----:B------:R-:W-:-:S02]  /*17950*/  ISETP.GT.AND P2, PT, R0, 0x9, P0 ;  /* 0x000000090000780c */ /* 0x000fc40000744270 */
[----:B------:R-:W-:Y:S02]  /*17960*/  IADD3.X R5, R17, UR6, R3, P3, P5 ;  /* 0x0000000611057c10 */ /* 0x000fe40009fea403 */
[----:B------:R-:W-:Y:S01]  /*17970*/  ISETP.GT.AND P5, PT, R0, 0x10, P1 ;  /* 0x000000100000780c */ /* 0x000fe20000fa4270 */
[----:B------:R-:W-:Y:S01]  /*17980*/  FMUL R159, R159, UR11 ;  /* 0x0000000b9f9f7c20 */ /* 0x000fe20008400000 */
[----:B------:R-:W-:Y:S01]  /*17990*/  F2FP.TF32.F32.PACK_B R15, R15 ;  /* 0x0000000fff0f723e */ /* 0x000fe200024050ff */
[----:B-1----:R-:W-:Y:S01]  /*179a0*/  FMUL R11, R160, UR11 ;  /* 0x0000000ba00b7c20 */ /* 0x002fe20008400000 */
[----:B------:R-:W-:Y:S02]  /*179b0*/  F2FP.TF32.F32.PACK_B R9, R9 ;  /* 0x00000009ff09723e */ /* 0x000fe400024050ff */
[----:B------:R-:W-:Y:S01]  /*179c0*/  F2FP.TF32.F32.PACK_B R159, R159 ;  /* 0x0000009fff9f723e */ /* 0x000fe200024050ff */
[----:B------:R-:W-:Y:S01]  /*179d0*/  @P6 STG.E desc[UR20][R6.64+0x20], R15 ;  /* 0x0000200f06006986 */ /* 0x000fe2000c101914 */
[----:B------:R-:W-:-:S02]  /*179e0*/  ISETP.GT.AND P6, PT, R0, 0x11, P1 ;  /* 0x000000110000780c */ /* 0x000fc40000fc4270 */
[----:B------:R-:W-:Y:S01]  /*179f0*/  F2FP.TF32.F32.PACK_B R11, R11 ;  /* 0x0000000bff0b723e */ /* 0x000fe200024050ff */
[----:B------:R1:W-:Y:S01]  /*17a00*/  @P4 STG.E desc[UR20][R4.64+0x20], R9 ;  /* 0x0000200904004986 */ /* 0x0003e2000c101914 */
[C---:B------:R-:W-:Y:S01]  /*17a10*/  ISETP.GT.AND P3, PT, R0.reuse, 0x10, P0 ;  /* 0x000000100000780c */ /* 0x040fe20000764270 */
[----:B------:R-:W-:Y:S01]  /*17a20*/  FMUL R161, R161, UR11 ;  /* 0x0000000ba1a17c20 */ /* 0x000fe20008400000 */
[----:B------:R-:W-:Y:S01]  /*17a30*/  ISETP.GT.AND P4, PT, R0, 0x11, P0 ;  /* 0x000000110000780c */ /* 0x000fe20000784270 */
[----:B------:R-:W-:Y:S01]  /*17a40*/  @P2 STG.E desc[UR20][R4.64+0x24], R159 ;  /* 0x0000249f04002986 */ /* 0x000fe2000c101914 */
[----:B------:R-:W-:Y:S01]  /*17a50*/  FMUL R13, R162, UR11 ;  /* 0x0000000ba20d7c20 */ /* 0x000fe20008400000 */
[----:B------:R-:W-:Y:S02]  /*17a60*/  FMUL R163, R163, UR11 ;  /* 0x0000000ba3a37c20 */ /* 0x000fe40008400000 */
[----:B------:R2:W-:Y:S01]  /*17a70*/  @P5 STG.E desc[UR20][R6.64+0x40], R11 ;  /* 0x0000400b06005986 */ /* 0x0005e2000c101914 */
[----:B------:R-:W-:-:S02]  /*17a80*/  ISETP.GT.AND P5, PT, R0, 0x18, P1 ;  /* 0x000000180000780c */ /* 0x000fc40000fa4270 */
[----:B------:R-:W-:Y:S01]  /*17a90*/  F2FP.TF32.F32.PACK_B R161, R161 ;  /* 0x000000a1ffa1723e */ /* 0x000fe200024050ff */
[----:B-1----:R-:W-:Y:S01]  /*17aa0*/  FMUL R9, R164, UR11 ;  /* 0x0000000ba4097c20 */ /* 0x002fe20008400000 */
[----:B------:R-:W-:Y:S02]  /*17ab0*/  F2FP.TF32.F32.PACK_B R13, R13 ;  /* 0x0000000dff0d723e */ /* 0x000fe400024050ff */
[----:B------:R-:W-:Y:S01]  /*17ac0*/  F2FP.TF32.F32.PACK_B R163, R163 ;  /* 0x000000a3ffa3723e */ /* 0x000fe200024050ff */
[----:B------:R-:W-:Y:S01]  /*17ad0*/  @P6 STG.E desc[UR20][R6.64+0x44], R161 ;  /* 0x000044a106006986 */ /* 0x000fe2000c101914 */
[C---:B------:R-:W-:Y:S02]  /*17ae0*/  ISETP.GT.AND P6, PT, R0.reuse, 0x19, P1 ;  /* 0x000000190000780c */ /* 0x040fe40000fc4270 */
[----:B------:R-:W-:Y:S01]  /*17af0*/  F2FP.TF32.F32.PACK_B R9, R9 ;  /* 0x00000009ff09723e */ /* 0x000fe200024050ff */
[----:B------:R1:W-:Y:S01]  /*17b00*/  @P3 STG.E desc[UR20][R4.64+0x40], R13 ;  /* 0x0000400d04003986 */ /* 0x0003e2000c101914 */
[C---:B------:R-:W-:Y:S01]  /*17b10*/  ISETP.GT.AND P2, PT, R0.reuse, 0x18, P0 ;  /* 0x000000180000780c */ /* 0x040fe20000744270 */
[----:B------:R-:W-:Y:S01]  /*17b20*/  FMUL R165, R165, UR11 ;  /* 0x0000000ba5a57c20 */ /* 0x000fe20008400000 */
[C---:B------:R-:W-:Y:S01]  /*17b30*/  ISETP.GT.AND P3, PT, R0.reuse, 0x19, P0 ;  /* 0x000000190000780c */ /* 0x040fe20000764270 */
[----:B------:R-:W-:Y:S01]  /*17b40*/  @P4 STG.E desc[UR20][R4.64+0x44], R163 ;  /* 0x000044a304004986 */ /* 0x000fe2000c101914 */
[----:B------:R-:W-:Y:S01]  /*17b50*/  ISETP.GT.AND P4, PT, R0, 0x20, P1 ;  /* 0x000000200000780c */ /* 0x000fe20000f84270 */
[----:B--2---:R-:W-:Y:S01]  /*17b60*/  FMUL R11, R166, UR11 ;  /* 0x0000000ba60b7c20 */ /* 0x004fe20008400000 */
[----:B------:R-:W-:Y:S01]  /*17b70*/  FMUL R167, R167, UR11 ;  /* 0x0000000ba7a77c20 */ /* 0x000fe20008400000 */
[----:B------:R2:W-:Y:S01]  /*17b80*/  @P5 STG.E desc[UR20][R6.64+0x60], R9 ;  /* 0x0000600906005986 */ /* 0x0005e2000c101914 */
[----:B------:R-:W-:Y:S01]  /*17b90*/  ISETP.GT.AND P5, PT, R0, 0x21, P1 ;  /* 0x000000210000780c */ /* 0x000fe20000fa4270 */
[----:B-1----:R-:W-:Y:S01]  /*17ba0*/  FMUL R13, R168, UR11 ;  /* 0x0000000ba80d7c20 */ /* 0x002fe20008400000 */
[----:B------:R-:W-:Y:S01]  /*17bb0*/  F2FP.TF32.F32.PACK_B R165, R165 ;  /* 0x000000a5ffa5723e */ /* 0x000fe200024050ff */
[----:B------:R-:W-:Y:S01]  /*17bc0*/  FMUL R169, R169, UR11 ;  /* 0x0000000ba9a97c20 */ /* 0x000fe20008400000 */
[----:B------:R-:W-:-:S02]  /*17bd0*/  F2FP.TF32.F32.PACK_B R11, R11 ;  /* 0x0000000bff0b723e */ /* 0x000fc400024050ff */
[----:B------:R-:W-:Y:S02]  /*17be0*/  F2FP.TF32.F32.PACK_B R167, R167 ;  /* 0x000000a7ffa7723e */ /* 0x000fe400024050ff */
[----:B------:R-:W-:Y:S01]  /*17bf0*/  F2FP.TF32.F32.PACK_B R13, R13 ;  /* 0x0000000dff0d723e */ /* 0x000fe200024050ff */
[----:B------:R-:W-:Y:S01]  /*17c00*/  @P6 STG.E desc[UR20][R6.64+0x64], R165 ;  /* 0x000064a506006986 */ /* 0x000fe2000c101914 */
[----:B------:R-:W-:-:S03]  /*17c10*/  F2FP.TF32.F32.PACK_B R169, R169 ;  /* 0x000000a9ffa9723e */ /* 0x000fc600024050ff */
[----:B------:R1:W-:Y:S01]  /*17c20*/  @P2 STG.E desc[UR20][R4.64+0x60], R11 ;  /* 0x0000600b04002986 */ /* 0x0003e2000c101914 */
[----:B------:R-:W-:-:S03]  /*17c30*/  ISETP.GT.AND P2, PT, R0, 0x20, P0 ;  /* 0x000000200000780c */ /* 0x000fc60000744270 */
[----:B------:R-:W-:Y:S01]  /*17c40*/  @P3 STG.E desc[UR20][R4.64+0x64], R167 ;  /* 0x000064a704003986 */ /* 0x000fe2000c101914 */
[----:B------:R-:W-:Y:S01]  /*17c50*/  ISETP.GT.AND P3, PT, R0, 0x21, P0 ;  /* 0x000000210000780c */ /* 0x000fe20000764270 */
[----:B--2---:R-:W-:Y:S02]  /*17c60*/  FMUL R9, R170, UR11 ;  /* 0x0000000baa097c20 */ /* 0x004fe40008400000 */
[----:B------:R2:W-:Y:S01]  /*17c70*/  @P4 STG.E desc[UR20][R6.64+0x80], R13 ;  /* 0x0000800d06004986 */ /* 0x0005e2000c101914 */
[----:B------:R-:W-:Y:S01]  /*17c80*/  ISETP.GT.AND P4, PT, R0, 0x28, P1 ;  /* 0x000000280000780c */ /* 0x000fe20000f84270 */
[----:B------:R-:W-:Y:S02]  /*17c90*/  FMUL R171, R171, UR11 ;  /* 0x0000000babab7c20 */ /* 0x000fe40008400000 */
[----:B------:R-:W-:Y:S01]  /*17ca0*/  @P5 STG.E desc[UR20][R6.64+0x84], R169 ;  /* 0x000084a906005986 */ /* 0x000fe2000c101914 */
[----:B-1----:R-:W-:Y:S01]  /*17cb0*/  FMUL R11, R172, UR11 ;  /* 0x0000000bac0b7c20 */ /* 0x002fe20008400000 */
        /* <DEDUP_REMOVED lines=8> */
[----:B------:R-:W-:Y:S01]  /*17d40*/  @P3 STG.E desc[UR20][R4.64+0x84], R171 ;  /* 0x000084ab04003986 */ /* 0x000fe2000c101914 */
[----:B------:R-:W-:Y:S01]  /*17d50*/  ISETP.GT.AND P3, PT, R0, 0x29, P0 ;  /* 0x000000290000780c */ /* 0x000fe20000764270 */
[----:B--2---:R-:W-:Y:S02]  /*17d60*/  FMUL R13, R174, UR11 ;  /* 0x0000000bae0d7c20 */ /* 0x004fe40008400000 */
[----:B------:R2:W-:Y:S01]  /*17d70*/  @P4 STG.E desc[UR20][R6.64+0xa0], R11 ;  /* 0x0000a00b06004986 */ /* 0x0005e2000c101914 */
[----:B------:R-:W-:Y:S01]  /*17d80*/  ISETP.GT.AND P4, PT, R0, 0x30, P1 ;  /* 0x000000300000780c */ /* 0x000fe20000f84270 */
[----:B------:R-:W-:-:S02]  /*17d90*/  FMUL R175, R175, UR11 ;  /* 0x0000000bafaf7c20 */ /* 0x000fc40008400000 */
[----:B------:R-:W-:Y:S01]  /*17da0*/  @P5 STG.E desc[UR20][R6.64+0xa4], R173 ;  /* 0x0000a4ad06005986 */ /* 0x000fe2000c101914 */
[----:B-1----:R-:W-:Y:S01]  /*17db0*/  FMUL R9, R176, UR11 ;  /* 0x0000000bb0097c20 */ /* 0x002fe20008400000 */
[----:B------:R-:W-:Y:S01]  /*17dc0*/  ISETP.GT.AND P5, PT, R0, 0x31, P1 ;  /* 0x000000310000780c */ /* 0x000fe20000fa4270 */
[----:B------:R-:W-:Y:S01]  /*17dd0*/  FMUL R177, R177, UR11 ;  /* 0x0000000bb1b17c20 */ /* 0x000fe20008400000 */
[----:B------:R-:W-:Y:S02]  /*17de0*/  F2FP.TF32.F32.PACK_B R13, R13 ;  /* 0x0000000dff0d723e */ /* 0x000fe400024050ff */
[----:B------:R-:W-:Y:S02]  /*17df0*/  F2FP.TF32.F32.PACK_B R175, R175 ;  /* 0x000000afffaf723e */ /* 0x000fe400024050ff */
[----:B------:R-:W-:Y:S01]  /*17e00*/  F2FP.TF32.F32.PACK_B R9, R9 ;  /* 0x00000009ff09723e */ /* 0x000fe200024050ff */
[----:B------:R1:W-:Y:S01]  /*17e10*/  @P2 STG.E desc[UR20][R4.64+0xa0], R13 ;  /* 0x0000a00d04002986 */ /* 0x0003e2000c101914 */
[----:B------:R-:W-:-:S02]  /*17e20*/  F2FP.TF32.F32.PACK_B R177, R177 ;  /* 0x000000b1ffb1723e */ /* 0x000fc400024050ff */
[C---:B------:R-:W-:Y:S01]  /*17e30*/  ISETP.GT.AND P2, PT, R0.reuse, 0x30, P0 ;  /* 0x000000300000780c */ /* 0x040fe20000744270 */
        /* <DEDUP_REMOVED lines=24> */
[C---:B------:R-:W-:Y:S02]  /*17fc0*/  ISETP.GT.AND P5, PT, R0.reuse, 0x41, P1 ;  /* 0x000000410000780c */ /* 0x040fe40000fa4270 */
[----:B------:R-:W-:Y:S01]  /*17fd0*/  ISETP.GT.AND P6, PT, R0, 0x40, P0 ;  /* 0x000000400000780c */ /* 0x000fe200007c4270 */
[----:B------:R-:W-:Y:S01]  /*17fe0*/  FMUL R185, R185, UR11 ;  /* 0x0000000bb9b97c20 */ /* 0x000fe20008400000 */
[----:B------:R-:W-:Y:S02]  /*17ff0*/  F2FP.TF32.F32.PACK_B R9, R9 ;  /* 0x00000009ff09723e */ /* 0x000fe400024050ff */
[----:B------:R-:W-:Y:S01]  /*18000*/  F2FP.TF32.F32.PACK_B R183, R183 ;  /* 0x000000b7ffb7723e */ /* 0x000fe200024050ff */
[----:B--2---:R-:W-:Y:S01]  /*18010*/  FMUL R13, R186, UR11 ;  /* 0x0000000bba0d7c20 */ /* 0x004fe20008400000 */
[----:B------:R-:W-:Y:S01]  /*18020*/  F2FP.TF32.F32.PACK_B R11, R11 ;  /* 0x0000000bff0b723e */ /* 0x000fe200024050ff */
[----:B------:R1:W-:Y:S01]  /*18030*/  @P2 STG.E desc[UR20][R4.64+0xe0], R9 ;  /* 0x0000e00904002986 */ /* 0x0003e2000c101914 */
[----:B------:R-:W-:-:S02]  /*18040*/  F2FP.TF32.F32.PACK_B R185, R185 ;  /* 0x000000b9ffb9723e */ /* 0x000fc400024050ff */
[----:B------:R-:W-:Y:S01]  /*18050*/  F2FP.TF32.F32.PACK_B R13, R13 ;  /* 0x0000000dff0d723e */ /* 0x000fe200024050ff */
[----:B------:R-:W-:Y:S01]  /*18060*/  @P3 STG.E desc[UR20][R4.64+0xe4], R183 ;  /* 0x0000e4b704003986 */ /* 0x000fe2000c101914 */
[----:B------:R-:W-:-:S03]  /*18070*/  ISETP.GT.AND P3, PT, R0, 0x41, P0 ;  /* 0x000000410000780c */ /* 0x000fc60000764270 */
[----:B------:R2:W-:Y:S01]  /*18080*/  @P4 STG.E desc[UR20][R6.64+0x100], R11 ;  /* 0x0001000b06004986 */ /* 0x0005e2000c101914 */
[----:B------:R-:W-:Y:S01]  /*18090*/  ISETP.GT.AND P4, PT, R0, 0x48, P1 ;  /* 0x000000480000780c */ /* 0x000fe20000f84270 */
[----:B------:R-:W-:Y:S02]  /*180a0*/  FMUL R187, R187, UR11 ;  /* 0x0000000bbbbb7c20 */ /* 0x000fe40008400000 */
[----:B------:R-:W-:Y:S01]  /*180b0*/  @P5 STG.E desc[UR20][R6.64+0x104], R185 ;  /* 0x000104b906005986 */ /* 0x000fe2000c101914 */
[----:B-1----:R-:W-:-:S03]  /*180c0*/  FMUL R9, R188, UR11 ;  /* 0x0000000bbc097c20 */ /* 0x002fc60008400000 */
[----:B------:R1:W-:Y:S01]  /*180d0*/  @P6 STG.E desc[UR20][R4.64+0x100], R13 ;  /* 0x0001000d04006986 */ /* 0x0003e2000c101914 */
[C---:B------:R-:W-:Y:S01]  /*180e0*/  ISETP.GT.AND P6, PT, R0.reuse, 0x49, P1 ;  /* 0x000000490000780c */ /* 0x040fe20000fc4270 */
[----:B------:R-:W-:Y:S01]  /*180f0*/  FMUL R189, R189, UR11 ;  /* 0x0000000bbdbd7c20 */ /* 0x000fe20008400000 */
[----:B------:R-:W-:Y:S02]  /*18100*/  F2FP.TF32.F32.PACK_B R187, R187 ;  /* 0x000000bbffbb723e */ /* 0x000fe400024050ff */
[----:B------:R-:W-:Y:S02]  /*18110*/  F2FP.TF32.F32.PACK_B R9, R9 ;  /* 0x00000009ff09723e */ /* 0x000fe400024050ff */
[----:B------:R-:W-:Y:S01]  /*18120*/  ISETP.GT.AND P2, PT, R0, 0x48, P0 ;  /* 0x000000480000780c */ /* 0x000fe20000744270 */
[----:B------:R-:W-:Y:S01]  /*18130*/  @P3 STG.E desc[UR20][R4.64+0x104], R187 ;  /* 0x000104bb04003986 */ /* 0x000fe2000c101914 */
[----:B------:R-:W-:Y:S01]  /*18140*/  F2FP.TF32.F32.PACK_B R189, R189 ;  /* 0x000000bdffbd723e */ /* 0x000fe200024050ff */
[----:B------:R-:W-:Y:S01]  /*18150*/  FMUL R15, R190, UR11 ;  /* 0x0000000bbe0f7c20 */ /* 0x000fe20008400000 */
[C---:B------:R-:W-:Y:S01]  /*18160*/  ISETP.GT.AND P5, PT, R0.reuse, 0x49, P0 ;  /* 0x000000490000780c */ /* 0x040fe200007a4270 */
[----:B------:R3:W-:Y:S01]  /*18170*/  @P4 STG.E desc[UR20][R6.64+0x120], R9 ;  /* 0x0001200906004986 */ /* 0x0007e2000c101914 */
[----:B------:R-:W-:Y:S01]  /*18180*/  ISETP.GT.AND P4, PT, R0, 0x50, P1 ;  /* 0x000000500000780c */ /* 0x000fe20000f84270 */
[----:B------:R-:W-:Y:S01]  /*18190*/  FMUL R191, R191, UR11 ;  /* 0x0000000bbfbf7c20 */ /* 0x000fe20008400000 */
[----:B------:R-:W-:Y:S01]  /*181a0*/  FMUL R17, R192, UR11 ;  /* 0x0000000bc0117c20 */ /* 0x000fe20008400000 */
[----:B------:R-:W-:Y:S01]  /*181b0*/  @P6 STG.E desc[UR20][R6.64+0x124], R189 ;  /* 0x000124bd06006986 */ /* 0x000fe2000c101914 */
[----:B------:R-:W-:-:S02]  /*181c0*/  ISETP.GT.AND P3, PT, R0, 0x51, P1 ;  /* 0x000000510000780c */ /* 0x000fc40000f64270 */
[----:B------:R-:W-:Y:S02]  /*181d0*/  F2FP.TF32.F32.PACK_B R15, R15 ;  /* 0x0000000fff0f723e */ /* 0x000fe400024050ff */
[----:B------:R-:W-:Y:S01]  /*181e0*/  ISETP.GT.AND P6, PT, R0, 0x50, P0 ;  /* 0x000000500000780c */ /* 0x000fe200007c4270 */
[----:B------:R-:W-:Y:S01]  /*181f0*/  FMUL R193, R193, UR11 ;  /* 0x0000000bc1c17c20 */ /* 0x000fe20008400000 */
[----:B------:R-:W-:Y:S01]  /*18200*/  F2FP.TF32.F32.PACK_B R191, R191 ;  /* 0x000000bfffbf723e */ /* 0x000fe200024050ff */
[----:B--2---:R-:W-:Y:S01]  /*18210*/  FMUL R11, R194, UR11 ;  /* 0x0000000bc20b7c20 */ /* 0x004fe20008400000 */
[----:B------:R-:W-:Y:S01]  /*18220*/  F2FP.TF32.F32.PACK_B R17, R17 ;  /* 0x00000011ff11723e */ /* 0x000fe200024050ff */
[----:B------:R-:W-:Y:S01]  /*18230*/  @P2 STG.E desc[UR20][R4.64+0x120], R15 ;  /* 0x0001200f04002986 */ /* 0x000fe2000c101914 */
[----:B------:R-:W-:Y:S02]  /*18240*/  ISETP.GT.AND P2, PT, R0, 0x51, P0 ;  /* 0x000000510000780c */ /* 0x000fe40000744270 */
[----:B------:R-:W-:Y:S01]  /*18250*/  F2FP.TF32.F32.PACK_B R193, R193 ;  /* 0x000000c1ffc1723e */ /* 0x000fe200024050ff */
[----:B------:R-:W-:Y:S01]  /*18260*/  @P5 STG.E desc[UR20][R4.64+0x124], R191 ;  /* 0x000124bf04005986 */ /* 0x000fe2000c101914 */
[----:B------:R-:W-:Y:S01]  /*18270*/  F2FP.TF32.F32.PACK_B R11, R11 ;  /* 0x0000000bff0b723e */ /* 0x000fe200024050ff */
[----:B------:R-:W-:-:S02]  /*18280*/  FMUL R195, R195, UR11 ;  /* 0x0000000bc3c37c20 */ /* 0x000fc40008400000 */
[----:B------:R-:W-:Y:S01]  /*18290*/  @P4 STG.E desc[UR20][R6.64+0x140], R17 ;  /* 0x0001401106004986 */ /* 0x000fe2000c101914 */
[C---:B------:R-:W-:Y:S02]  /*182a0*/  ISETP.GT.AND P4, PT, R0.reuse, 0x59, P1 ;  /* 0x000000590000780c */ /* 0x040fe40000f84270 */
[----:B------:R-:W-:Y:S01]  /*182b0*/  ISETP.GT.AND P5, PT, R0, 0x58, P1 ;  /* 0x000000580000780c */ /* 0x000fe20000fa4270 */
[----:B------:R-:W-:Y:S01]  /*182c0*/  FMUL R197, R197, UR11 ;  /* 0x0000000bc5c57c20 */ /* 0x000fe20008400000 */
[----:B------:R-:W-:Y:S01]  /*182d0*/  @P3 STG.E desc[UR20][R6.64+0x144], R193 ;  /* 0x000144c106003986 */ /* 0x000fe2000c101914 */
[----:B------:R-:W-:Y:S01]  /*182e0*/  FMUL R19, R196, UR11 ;  /* 0x0000000bc4137c20 */ /* 0x000fe20008400000 */
[----:B------:R-:W-:Y:S02]  /*182f0*/  ISETP.GT.AND P3, PT, R0, 0x58, P0 ;  /* 0x000000580000780c */ /* 0x000fe40000764270 */
[----:B------:R-:W-:Y:S01]  /*18300*/  @P6 STG.E desc[UR20][R4.64+0x140], R11 ;  /* 0x0001400b04006986 */ /* 0x000fe2000c101914 */
[----:B------:R-:W-:-:S02]  /*18310*/  F2FP.TF32.F32.PACK_B R195, R195 ;  /* 0x000000c3ffc3723e */ /* 0x000fc400024050ff */
[----:B------:R-:W-:Y:S01]  /*18320*/  ISETP.GT.AND P6, PT, R0, 0x59, P0 ;  /* 0x000000590000780c */ /* 0x000fe200007c4270 */
[----:B------:R-:W-:Y:S01]  /*18330*/  FMUL R21, R198, UR11 ;  /* 0x0000000bc6157c20 */ /* 0x000fe20008400000 */
[----:B------:R-:W-:Y:S01]  /*18340*/  FMUL R199, R199, UR11 ;  /* 0x0000000bc7c77c20 */ /* 0x000fe20008400000 */
[----:B------:R-:W-:Y:S01]  /*18350*/  F2FP.TF32.F32.PACK_B R197, R197 ;  /* 0x000000c5ffc5723e */ /* 0x000fe200024050ff */
[----:B------:R-:W-:Y:S01]  /*18360*/  @P2 STG.E desc[UR20][R4.64+0x144], R195 ;  /* 0x000144c304002986 */ /* 0x000fe2000c101914 */
[----:B------:R-:W-:Y:S02]  /*18370*/  F2FP.TF32.F32.PACK_B R19, R19 ;  /* 0x00000013ff13723e */ /* 0x000fe400024050ff */
[----:B------:R-:W-:Y:S01]  /*18380*/  ISETP.GT.AND P2, PT, R0, 0x60, P1 ;  /* 0x000000600000780c */ /* 0x000fe20000f44270 */
[----:B------:R-:W-:Y:S01]  /*18390*/  @P4 STG.E desc[UR20][R6.64+0x164], R197 ;  /* 0x000164c506004986 */ /* 0x000fe2000c101914 */
[----:B------:R-:W-:Y:S01]  /*183a0*/  F2FP.TF32.F32.PACK_B R21, R21 ;  /* 0x00000015ff15723e */ /* 0x000fe200024050ff */
[----:B-1----:R-:W-:Y:S01]  /*183b0*/  FMUL R13, R200, UR11 ;  /* 0x0000000bc80d7c20 */ /* 0x002fe20008400000 */
[----:B------:R-:W-:Y:S01]  /*183c0*/  F2FP.TF32.F32.PACK_B R199, R199 ;  /* 0x000000c7ffc7723e */ /* 0x000fe200024050ff */
[----:B------:R-:W-:Y:S01]  /*183d0*/  @P5 STG.E desc[UR20][R6.64+0x160], R19 ;  /* 0x0001601306005986 */ /* 0x000fe2000c101914 */
[----:B------:R-:W-:-:S02]  /*183e0*/  ISETP.GT.AND P4, PT, R0, 0x61, P1 ;  /* 0x000000610000780c */ /* 0x000fc40000f84270 */
[----:B------:R-:W-:Y:S01]  /*183f0*/  ISETP.GT.AND P5, PT, R0, 0x60, P0 ;  /* 0x000000600000780c */ /* 0x000fe200007a4270 */
[----:B------:R-:W-:Y:S01]  /*18400*/  FMUL R201, R201, UR11 ;  /* 0x0000000bc9c97c20 */ /* 0x000fe20008400000 */
[----:B------:R-:W-:Y:S01]  /*18410*/  @P3 STG.E desc[UR20][R4.64+0x160], R21 ;  /* 0x0001601504003986 */ /* 0x000fe2000c101914 */
[----:B------:R-:W-:Y:S01]  /*18420*/  FMUL R23, R202, UR11 ;  /* 0x0000000bca177c20 */ /* 0x000fe20008400000 */
[----:B------:R-:W-:Y:S02]  /*18430*/  F2FP.TF32.F32.PACK_B R13, R13 ;  /* 0x0000000dff0d723e */ /* 0x000fe400024050ff */
[----:B------:R-:W-:Y:S01]  /*18440*/  @P6 STG.E desc[UR20][R4.64+0x164], R199 ;  /* 0x000164c704006986 */ /* 0x000fe2000c101914 */
[----:B------:R-:W-:Y:S01]  /*18450*/  ISETP.GT.AND P6, PT, R0, 0x61, P0 ;  /* 0x000000610000780c */ /* 0x000fe200007c4270 */
[----:B------:R-:W-:Y:S01]  /*18460*/  FMUL R203, R203, UR11 ;  /* 0x0000000bcbcb7c20 */ /* 0x000fe20008400000 */
[----:B------:R-:W-:Y:S01]  /*18470*/  F2FP.TF32.F32.PACK_B R201, R201 ;  /* 0x000000c9ffc9723e */ /* 0x000fe200024050ff */
[----:B------:R1:W-:Y:S01]  /*18480*/  @P2 STG.E desc[UR20][R6.64+0x180], R13 ;  /* 0x0001800d06002986 */ /* 0x0003e2000c101914 */
[----:B------:R-:W-:-:S02]  /*18490*/  F2FP.TF32.F32.PACK_B R23, R23 ;  /* 0x00000017ff17723e */ /* 0x000fc400024050ff */
[C---:B------:R-:W-:Y:S01]  /*184a0*/  ISETP.GT.AND P2, PT, R0.reuse, 0x68, P1 ;  /* 0x000000680000780c */ /* 0x040fe20000f44270 */
[----:B------:R-:W-:Y:S01]  /*184b0*/  @P4 STG.E desc[UR20][R6.64+0x184], R201 ;  /* 0x000184c906004986 */ /* 0x000fe2000c101914 */
[----:B------:R-:W-:Y:S01]  /*184c0*/  ISETP.GT.AND P3, PT, R0, 0x69, P1 ;  /* 0x000000690000780c */ /* 0x000fe20000f64270 */
[----:B------:R-:W-:Y:S01]  /*184d0*/  FMUL R153, R204, UR11 ;  /* 0x0000000bcc997c20 */ /* 0x000fe20008400000 */
[----:B------:R-:W-:Y:S01]  /*184e0*/  F2FP.TF32.F32.PACK_B R203, R203 ;  /* 0x000000cbffcb723e */ /* 0x000fe200024050ff */
[----:B------:R-:W-:Y:S01]  /*184f0*/  @P5 STG.E desc[UR20][R4.64+0x180], R23 ;  /* 0x0001801704005986 */ /* 0x000fe2000c101914 */
[C---:B------:R-:W-:Y:S01]  /*18500*/  ISETP.GT.AND P4, PT, R0.reuse, 0x68, P0 ;  /* 0x000000680000780c */ /* 0x040fe20000784270 */
[----:B------:R-:W-:Y:S01]  /*18510*/  FMUL R205, R205, UR11 ;  /* 0x0000000bcdcd7c20 */ /* 0x000fe20008400000 */
[----:B------:R-:W-:Y:S01]  /*18520*/  ISETP.GT.AND P5, PT, R0, 0x69, P0 ;  /* 0x000000690000780c */ /* 0x000fe200007a4270 */
[----:B------:R-:W-:Y:S01]  /*18530*/  FMUL R155, R206, UR11 ;  /* 0x0000000bce9b7c20 */ /* 0x000fe20008400000 */
[----:B------:R-:W-:Y:S01]  /*18540*/  FMUL R207, R207, UR11 ;  /* 0x0000000bcfcf7c20 */ /* 0x000fe20008400000 */
[----:B------:R-:W-:Y:S01]  /*18550*/  @P6 STG.E desc[UR20][R4.64+0x184], R203 ;  /* 0x000184cb04006986 */ /* 0x000fe2000c101914 */
[----:B------:R-:W-:-:S02]  /*18560*/  F2FP.TF32.F32.PACK_B R153, R153 ;  /* 0x00000099ff99723e */ /* 0x000fc400024050ff */
[----:B------:R-:W-:Y:S02]  /*18570*/  ISETP.GT.AND P6, PT, R0, 0x70, P1 ;  /* 0x000000700000780c */ /* 0x000fe40000fc4270 */
[----:B------:R-:W-:Y:S01]  /*18580*/  F2FP.TF32.F32.PACK_B R205, R205 ;  /* 0x000000cdffcd723e */ /* 0x000fe200024050ff */
[----:B------:R-:W-:Y:S01]  /*18590*/  FMUL R157, R208, UR11 ;  /* 0x0000000bd09d7c20 */ /* 0x000fe20008400000 */
[----:B------:R-:W-:Y:S01]  /*185a0*/  F2FP.TF32.F32.PACK_B R155, R155 ;  /* 0x0000009bff9b723e */ /* 0x000fe200024050ff */
[----:B------:R-:W-:Y:S01]  /*185b0*/  @P2 STG.E desc[UR20][R6.64+0x1a0], R153 ;  /* 0x0001a09906002986 */ /* 0x000fe2000c101914 */
[----:B------:R-:W-:Y:S02]  /*185c0*/  F2FP.TF32.F32.PACK_B R207, R207 ;  /* 0x000000cfffcf723e */ /* 0x000fe400024050ff */
[C---:B------:R-:W-:Y:S01]  /*185d0*/  ISETP.GT.AND P2, PT, R0.reuse, 0x71, P1 ;  /* 0x000000710000780c */ /* 0x040fe20000f44270 */
[----:B------:R-:W-:Y:S01]  /*185e0*/  @P3 STG.E desc[UR20][R6.64+0x1a4], R205 ;  /* 0x0001a4cd06003986 */ /* 0x000fe2000c101914 */
[----:B------:R-:W-:Y:S01]  /*185f0*/  ISETP.GT.AND P3, PT, R0, 0x70, P0 ;  /* 0x000000700000780c */ /* 0x000fe20000764270 */
[----:B------:R-:W-:Y:S01]  /*18600*/  FMUL R209, R209, UR11 ;  /* 0x0000000bd1d17c20 */ /* 0x000fe20008400000 */
[----:B------:R-:W-:Y:S01]  /*18610*/  F2FP.TF32.F32.PACK_B R157, R157 ;  /* 0x0000009dff9d723e */ /* 0x000fe200024050ff */
[----:B------:R-:W-:Y:S01]  /*18620*/  @P4 STG.E desc[UR20][R4.64+0x1a0], R155 ;  /* 0x0001a09b04004986 */ /* 0x000fe2000c101914 */
[----:B------:R-:W-:Y:S01]  /*18630*/  FMUL R159, R210, UR11 ;  /* 0x0000000bd29f7c20 */ /* 0x000fe20008400000 */
[----:B------:R-:W-:-:S02]  /*18640*/  ISETP.GT.AND P4, PT, R0, 0x71, P0 ;  /* 0x000000710000780c */ /* 0x000fc40000784270 */
[----:B------:R-:W-:Y:S01]  /*18650*/  @P5 STG.E desc[UR20][R4.64+0x1a4], R207 ;  /* 0x0001a4cf04005986 */ /* 0x000fe2000c101914 */
[C---:B------:R-:W-:Y:S02]  /*18660*/  ISETP.GT.AND P5, PT, R0.reuse, 0x78, P1 ;  /* 0x000000780000780c */ /* 0x040fe40000fa4270 */
[C---:B------:R-:W-:Y:S01]  /*18670*/  ISETP.GT.AND P1, PT, R0.reuse, 0x79, P1 ;  /* 0x000000790000780c */ /* 0x040fe20000f24270 */
[----:B------:R-:W-:Y:S01]  /*18680*/  FMUL R211, R211, UR11 ;  /* 0x0000000bd3d37c20 */ /* 0x000fe20008400000 */
[----:B------:R-:W-:Y:S01]  /*18690*/  @P6 STG.E desc[UR20][R6.64+0x1c0], R157 ;  /* 0x0001c09d06006986 */ /* 0x000fe2000c101914 */
[----:B------:R-:W-:Y:S01]  /*186a0*/  FMUL R213, R213, UR11 ;  /* 0x0000000bd5d57c20 */ /* 0x000fe20008400000 */
[----:B------:R-:W-:Y:S02]  /*186b0*/  F2FP.TF32.F32.PACK_B R209, R209 ;  /* 0x000000d1ffd1723e */ /* 0x000fe400024050ff */
[----:B------:R-:W-:Y:S01]  /*186c0*/  ISETP.GT.AND P6, PT, R0, 0x78, P0 ;  /* 0x000000780000780c */ /* 0x000fe200007c4270 */
[----:B------:R-:W-:Y:S01]  /*186d0*/  FMUL R161, R212, UR11 ;  /* 0x0000000bd4a17c20 */ /* 0x000fe20008400000 */
[----:B------:R-:W-:Y:S01]  /*186e0*/  F2FP.TF32.F32.PACK_B R159, R159 ;  /* 0x0000009fff9f723e */ /* 0x000fe200024050ff */
[----:B------:R-:W-:Y:S01]  /*186f0*/  FMUL R163, R214, UR11 ;  /* 0x0000000bd6a37c20 */ /* 0x000fe20008400000 */
[----:B------:R-:W-:Y:S01]  /*18700*/  USHF.L.U32 UR7, UR14, 0x9, URZ ;  /* 0x000000090e077899 */ /* 0x000fe2000800063f */
[----:B------:R-:W-:Y:S01]  /*18710*/  F2FP.TF32.F32.PACK_B R211, R211 ;  /* 0x000000d3ffd3723e */ /* 0x000fe200024050ff */
[----:B------:R-:W-:Y:S01]  /*18720*/  @P2 STG.E desc[UR20][R6.64+0x1c4], R209 ;  /* 0x0001c4d106002986 */ /* 0x000fe2000c101914 */
[----:B------:R-:W-:Y:S01]  /*18730*/  F2FP.TF32.F32.PACK_B R213, R213 ;  /* 0x000000d5ffd5723e */ /* 0x000fe200024050ff */
[----:B------:R-:W-:Y:S01]  /*18740*/  USHF.L.U64.HI UR6, UR14, 0x9, UR15 ;  /* 0x000000090e067899 */ /* 0x000fe2000801020f */
[----:B------:R-:W-:Y:S01]  /*18750*/  F2FP.TF32.F32.PACK_B R161, R161 ;  /* 0x000000a1ffa1723e */ /* 0x000fe200024050ff */
[----:B------:R-:W-:Y:S01]  /*18760*/  @P3 STG.E desc[UR20][R4.64+0x1c0], R159 ;  /* 0x0001c09f04003986 */ /* 0x000fe2000c101914 */
[----:B------:R-:W-:Y:S01]  /*18770*/  ISETP.GT.AND P3, PT, R14, 0x80, PT ;  /* 0x000000800e00780c */ /* 0x000fe20003f64270 */
[----:B---3--:R-:W-:Y:S01]  /*18780*/  IMAD.U32 R9, RZ, RZ, UR7 ;  /* 0x00000007ff097e24 */ /* 0x008fe2000f8e00ff */
[----:B------:R-:W-:Y:S01]  /*18790*/  F2FP.TF32.F32.PACK_B R163, R163 ;  /* 0x000000a3ffa3723e */ /* 0x000fe200024050ff */
[----:B------:R-:W-:Y:S01]  /*187a0*/  @P4 STG.E desc[UR20][R4.64+0x1c4], R211 ;  /* 0x0001c4d304004986 */ /* 0x000fe2000c101914 */
[----:B------:R-:W-:-:S03]  /*187b0*/  ISETP.GT.AND P0, PT, R0, 0x79, P0 ;  /* 0x000000790000780c */ /* 0x000fc60000704270 */
[----:B------:R-:W-:Y:S01]  /*187c0*/  @P1 STG.E desc[UR20][R6.64+0x1e4], R213 ;  /* 0x0001e4d506001986 */ /* 0x000fe2000c101914 */
[----:B------:R-:W-:Y:S01]  /*187d0*/  ISETP.GT.AND P1, PT, R0, RZ, P3 ;  /* 0x000000ff0000720c */ /* 0x000fe20001f24270 */
[----:B------:R-:W-:Y:S02]  /*187e0*/  FMUL R215, R215, UR11 ;  /* 0x0000000bd7d77c20 */ /* 0x000fe40008400000 */
[----:B------:R2:W-:Y:S01]  /*187f0*/  @P5 STG.E desc[UR20][R6.64+0x1e0], R161 ;  /* 0x0001e0a106005986 */ /* 0x0005e2000c101914 */
[----:B-1----:R-:W-:Y:S01]  /*18800*/  FMUL R13, R88, UR11 ;  /* 0x0000000b580d7c20 */ /* 0x002fe20008400000 */
[----:B------:R-:W-:Y:S02]  /*18810*/  ISETP.GT.AND P4, PT, R0, 0x1, P3 ;  /* 0x000000010000780c */ /* 0x000fe40001f84270 */
[----:B------:R-:W-:Y:S01]  /*18820*/  @P6 STG.E desc[UR20][R4.64+0x1e0], R163 ;  /* 0x0001e0a304006986 */ /* 0x000fe2000c101914 */
[C---:B------:R-:W-:Y:S01]  /*18830*/  IADD3 R8, P2, P6, R2.reuse, UR9, R9 ;  /* 0x0000000902087c10 */ /* 0x040fe2000fe5e009 */
[----:B------:R-:W-:Y:S01]  /*18840*/  FMUL R89, R89, UR11 ;  /* 0x0000000b59597c20 */ /* 0x000fe20008400000 */
[----:B------:R-:W-:Y:S01]  /*18850*/  F2FP.TF32.F32.PACK_B R215, R215 ;  /* 0x000000d7ffd7723e */ /* 0x000fe200024050ff */
[----:B--2---:R-:W-:Y:S01]  /*18860*/  IMAD.U32 R7, RZ, RZ, UR6 ;  /* 0x00000006ff077e24 */ /* 0x004fe2000f8e00ff */
[----:B------:R-:W-:-:S02]  /*18870*/  IADD3 R6, P5, R2, UR7, RZ ;  /* 0x0000000702067c10 */ /* 0x000fc4000ffbe0ff */
[----:B------:R-:W-:Y:S02]  /*18880*/  F2FP.TF32.F32.PACK_B R13, R13 ;  /* 0x0000000dff0d723e */ /* 0x000fe400024050ff */
[C---:B------:R-:W-:Y:S02]  /*18890*/  IADD3.X R9, R3.reuse, UR8, R7, P2, P6 ;  /* 0x0000000803097c10 */ /* 0x040fe400097ec407 */
[----:B------:R-:W-:Y:S02]  /*188a0*/  IADD3.X R7, R3, UR6, RZ, P5, !PT ;  /* 0x0000000603077c10 */ /* 0x000fe4000affe4ff */
[----:B------:R-:W-:Y:S01]  /*188b0*/  ISETP.GT.AND P2, PT, R14, 0x88, PT ;  /* 0x000000880e00780c */ /* 0x000fe20003f44270 */
[----:B------:R1:W-:Y:S01]  /*188c0*/  @P0 STG.E desc[UR20][R4.64+0x1e4], R215 ;  /* 0x0001e4d704000986 */ /* 0x0003e2000c101914 */
[----:B------:R-:W-:Y:S02]  /*188d0*/  F2FP.TF32.F32.PACK_B R89, R89 ;  /* 0x00000059ff59723e */ /* 0x000fe400024050ff */
[C---:B------:R-:W-:Y:S01]  /*188e0*/  ISETP.GT.AND P0, PT, R0.reuse, RZ, P2 ;  /* 0x000000ff0000720c */ /* 0x040fe20001704270 */
[----:B------:R2:W-:Y:S01]  /*188f0*/  @P1 STG.E desc[UR20][R6.64], R13 ;  /* 0x0000000d06001986 */ /* 0x0005e2000c101914 */
[----:B------:R-:W-:Y:S01]  /*18900*/  ISETP.GT.AND P1, PT, R0, 0x1, P2 ;  /* 0x000000010000780c */ /* 0x000fe20001724270 */
[----:B------:R-:W-:Y:S01]  /*18910*/  FMUL R15, R90, UR11 ;  /* 0x0000000b5a0f7c20 */ /* 0x000fe20008400000 */
[----:B------:R-:W-:Y:S01]  /*18920*/  FMUL R91, R91, UR11 ;  /* 0x0000000b5b5b7c20 */ /* 0x000fe20008400000 */
[----:B------:R-:W-:Y:S01]  /*18930*/  @P4 STG.E desc[UR20][R6.64+0x4], R89 ;  /* 0x0000045906004986 */ /* 0x000fe2000c101914 */
[----:B------:R-:W-:-:S02]  /*18940*/  IADD3 R10, P4, R6, UR9, RZ ;  /* 0x00000009060a7c10 */ /* 0x000fc4000ff9e0ff */
[----:B------:R-:W-:Y:S02]  /*18950*/  F2FP.TF32.F32.PACK_B R15, R15 ;  /* 0x0000000fff0f723e */ /* 0x000fe400024050ff */
[----:B------:R-:W-:Y:S02]  /*18960*/  IADD3.X R11, R7, UR8, RZ, P4, !PT ;  /* 0x00000008070b7c10 */ /* 0x000fe4000a7fe4ff */
[----:B------:R-:W-:Y:S02]  /*18970*/  F2FP.TF32.F32.PACK_B R91, R91 ;  /* 0x0000005bff5b723e */ /* 0x000fe400024050ff */
[C---:B------:R-:W-:Y:S01]  /*18980*/  ISETP.GT.AND P4, PT, R0.reuse, 0x8, P3 ;  /* 0x000000080000780c */ /* 0x040fe20001f84270 */
[----:B------:R-:W-:Y:S01]  /*18990*/  @P0 STG.E desc[UR20][R10.64], R15 ;  /* 0x0000000f0a000986 */ /* 0x000fe2000c101914 */
[C---:B------:R-:W-:Y:S02]  /*189a0*/  ISETP.GT.AND P5, PT, R0.reuse, 0x9, P3 ;  /* 0x000000090000780c */ /* 0x040fe40001fa4270 */
[C---:B------:R-:W-:Y:S01]  /*189b0*/  ISETP.GT.AND P0, PT, R0.reuse, 0x8, P2 ;  /* 0x000000080000780c */ /* 0x040fe20001704270 */
[----:B------:R-:W-:Y:S01]  /*189c0*/  @P1 STG.E desc[UR20][R10.64+0x4], R91 ;  /* 0x0000045b0a001986 */ /* 0x000fe2000c101914 */
[----:B------:R-:W-:Y:S01]  /*189d0*/  ISETP.GT.AND P1, PT, R0, 0x9, P2 ;  /* 0x000000090000780c */ /* 0x000fe20001724270 */
[----:B-1----:R-:W-:Y:S01]  /*189e0*/  FMUL R5, R92, UR11 ;  /* 0x0000000b5c057c20 */ /* 0x002fe20008400000 */
[----:B------:R-:W-:Y:S01]  /*189f0*/  FMUL R93, R93, UR11 ;  /* 0x0000000b5d5d7c20 */ /* 0x000fe20008400000 */
[----:B--2---:R-:W-:Y:S01]  /*18a00*/  FMUL R13, R94, UR11 ;  /* 0x0000000b5e0d7c20 */ /* 0x004fe20008400000 */
[----:B------:R-:W-:-:S02]  /*18a10*/  FMUL R95, R95, UR11 ;  /* 0x0000000b5f5f7c20 */ /* 0x000fc40008400000 */
[----:B------:R-:W-:Y:S02]  /*18a20*/  F2FP.TF32.F32.PACK_B R5, R5 ;  /* 0x00000005ff05723e */ /* 0x000fe400024050ff */
[----:B------:R-:W-:Y:S02]  /*18a30*/  F2FP.TF32.F32.PACK_B R93, R93 ;  /* 0x0000005dff5d723e */ /* 0x000fe400024050ff */
[----:B------:R-:W-:Y:S01]  /*18a40*/  F2FP.TF32.F32.PACK_B R13, R13 ;  /* 0x0000000dff0d723e */ /* 0x000fe200024050ff */
[----:B------:R1:W-:Y:S01]  /*18a50*/  @P4 STG.E desc[UR20][R6.64+0x20], R5 ;  /* 0x0000200506004986 */ /* 0x0003e2000c101914 */
[----:B------:R-:W-:Y:S01]  /*18a60*/  F2FP.TF32.F32.PACK_B R95, R95 ;  /* 0x0000005fff5f723e */ /* 0x000fe200024050ff */
[----:B------:R-:W-:Y:S02]  /*18a70*/  @P1 IMAD.MOV.U32 R4, RZ, RZ, R8 ;  /* 0x000000ffff041224 */ /* 0x000fe400078e0008 */
[----:B------:R-:W-:Y:S04]  /*18a80*/  @P5 STG.E desc[UR20][R6.64+0x24], R93 ;  /* 0x0000245d06005986 */ /* 0x000fe8000c101914 */
[----:B------:R-:W-:Y:S01]  /*18a90*/  @P0 STG.E desc[UR20][R8.64+0x20], R13 ;  /* 0x0000200d08000986 */ /* 0x000fe2000c101914 */
[----:B------:R-:W-:-:S02]  /*18aa0*/  ISETP.GT.AND P0, PT, R0, 0x10, P2 ;  /* 0x000000100000780c */ /* 0x000fc40001704270 */
[----:B-1----:R-:W-:Y:S02]  /*18ab0*/  @P1 MOV R5, R9 ;  /* 0x0000000900051202 */ /* 0x002fe40000000f00 */
[C---:B------:R-:W-:Y:S02]  /*18ac0*/  ISETP.GT.AND P4, PT, R0.reuse, 0x10, P3 ;  /* 0x000000100000780c */ /* 0x040fe40001f84270 */
[C---:B------:R-:W-:Y:S01]  /*18ad0*/  ISETP.GT.AND P5, PT, R0.reuse, 0x11, P3 ;  /* 0x000000110000780c */ /* 0x040fe20001fa4270 */
[----:B------:R1:W-:Y:S01]  /*18ae0*/  @P1 STG.E desc[UR20][R4.64+0x24], R95 ;  /* 0x0000245f04001986 */ /* 0x0003e2000c101914 */
[----:B------:R-:W-:Y:S01]  /*18af0*/  ISETP.GT.AND P1, PT, R0, 0x11, P2 ;  /* 0x000000110000780c */ /* 0x000fe20001724270 */
[----:B------:R-:W-:Y:S01]  /*18b00*/  FMUL R15, R96, UR11 ;  /* 0x0000000b600f7c20 */ /* 0x000fe20008400000 */
[----:B------:R-:W-:Y:S01]  /*18b10*/  FMUL R97, R97, UR11 ;  /* 0x0000000b61617c20 */ /* 0x000fe20008400000 */
[----:B------:R-:W-:Y:S01]  /*18b20*/  FMUL R11, R98, UR11 ;  /* 0x0000000b620b7c20 */ /* 0x000fe20008400000 */
[----:B------:R-:W-:-:S02]  /*18b30*/  FMUL R99, R99, UR11 ;  /* 0x0000000b63637c20 */ /* 0x000fc40008400000 */
[----:B------:R-:W-:Y:S02]  /*18b40*/  F2FP.TF32.F32.PACK_B R15, R15 ;  /* 0x0000000fff0f723e */ /* 0x000fe400024050ff */
[----:B------:R-:W-:Y:S02]  /*18b50*/  F2FP.TF32.F32.PACK_B R97, R97 ;  /* 0x00000061ff61723e */ /* 0x000fe400024050ff */
[----:B------:R-:W-:Y:S01]  /*18b60*/  F2FP.TF32.F32.PACK_B R11, R11 ;  /* 0x0000000bff0b723e */ /* 0x000fe200024050ff */
[----:B-1----:R-:W-:Y:S02]  /*18b70*/  @P0 IMAD.MOV.U32 R4, RZ, RZ, R8 ;  /* 0x000000ffff040224 */ /* 0x002fe400078e0008 */
[----:B------:R-:W-:Y:S01]  /*18b80*/  @P0 IMAD.MOV.U32 R5, RZ, RZ, R9 ;  /* 0x000000ffff050224 */ /* 0x000fe200078e0009 */
[----:B------:R-:W-:Y:S01]  /*18b90*/  @P4 STG.E desc[UR20][R6.64+0x40], R15 ;  /* 0x0000400f06004986 */ /* 0x000fe2000c101914 */
[----:B------:R-:W-:-:S03]  /*18ba0*/  F2FP.TF32.F32.PACK_B R99, R99 ;  /* 0x00000063ff63723e */ /* 0x000fc600024050ff */
[----:B------:R-:W-:Y:S04]  /*18bb0*/  @P5 STG.E desc[UR20][R6.64+0x44], R97 ;  /* 0x0000446106005986 */ /* 0x000fe8000c101914 */
[----:B------:R1:W-:Y:S01]  /*18bc0*/  @P0 STG.E desc[UR20][R4.64+0x40], R11 ;  /* 0x0000400b04000986 */ /* 0x0003e2000c101914 */
[C---:B------:R-:W-:Y:S02]  /*18bd0*/  ISETP.GT.AND P0, PT, R0.reuse, 0x18, P2 ;  /* 0x000000180000780c */ /* 0x040fe40001704270 */
[C---:B------:R-:W-:Y:S02]  /*18be0*/  ISETP.GT.AND P4, PT, R0.reuse, 0x18, P3 ;  /* 0x000000180000780c */ /* 0x040fe40001f84270 */
[----:B------:R-:W-:Y:S01]  /*18bf0*/  ISETP.GT.AND P5, PT, R0, 0x19, P3 ;  /* 0x000000190000780c */ /* 0x000fe20001fa4270 */
[----:B-1----:R-:W-:-:S02]  /*18c00*/  @P1 IMAD.MOV.U32 R4, RZ, RZ, R8 ;  /* 0x000000ffff041224 */ /* 0x002fc400078e0008 */
[----:B------:R-:W-:Y:S02]  /*18c10*/  @P1 IMAD.MOV.U32 R5, RZ, RZ, R9 ;  /* 0x000000ffff051224 */ /* 0x000fe400078e0009 */
[----:B------:R-:W-:Y:S01]  /*18c20*/  FMUL R13, R100, UR11 ;  /* 0x0000000b640d7c20 */ /* 0x000fe20008400000 */
[----:B------:R-:W-:Y:S02]  /*18c30*/  FMUL R101, R101, UR11 ;  /* 0x0000000b65657c20 */ /* 0x000fe40008400000 */
[----:B------:R1:W-:Y:S01]  /*18c40*/  @P1 STG.E desc[UR20][R4.64+0x44], R99 ;  /* 0x0000446304001986 */ /* 0x0003e2000c101914 */
[----:B------:R-:W-:Y:S01]  /*18c50*/  ISETP.GT.AND P1, PT, R0, 0x19, P2 ;  /* 0x000000190000780c */ /* 0x000fe20001724270 */
[----:B------:R-:W-:Y:S01]  /*18c60*/  FMUL R15, R102, UR11 ;  /* 0x0000000b660f7c20 */ /* 0x000fe20008400000 */
[----:B------:R-:W-:Y:S02]  /*18c70*/  F2FP.TF32.F32.PACK_B R13, R13 ;  /* 0x0000000dff0d723e */ /* 0x000fe400024050ff */
[----:B------:R-:W-:Y:S01]  /*18c80*/  F2FP.TF32.F32.PACK_B R101, R101 ;  /* 0x00000065ff65723e */ /* 0x000fe200024050ff */
[----:B------:R-:W-:Y:S01]  /*18c90*/  FMUL R103, R103, UR11 ;  /* 0x0000000b67677c20 */ /* 0x000fe20008400000 */
[----:B------:R-:W-:Y:S01]  /*18ca0*/  F2FP.TF32.F32.PACK_B R15, R15 ;  /* 0x0000000fff0f723e */ /* 0x000fe200024050ff */
[----:B------:R-:W-:Y:S01]  /*18cb0*/  @P4 STG.E desc[UR20][R6.64+0x60], R13 ;  /* 0x0000600d06004986 */ /* 0x000fe2000c101914 */
[----:B-1----:R-:W-:-:S02]  /*18cc0*/  @P0 IMAD.MOV.U32 R4, RZ, RZ, R8 ;  /* 0x000000ffff040224 */ /* 0x002fc400078e0008 */
[----:B------:R-:W-:Y:S01]  /*18cd0*/  @P0 IMAD.MOV.U32 R5, RZ, RZ, R9 ;  /* 0x000000ffff050224 */ /* 0x000fe200078e0009 */
[----:B------:R-:W-:Y:S01]  /*18ce0*/  @P5 STG.E desc[UR20][R6.64+0x64], R101 ;  /* 0x0000646506005986 */ /* 0x000fe2000c101914 */
[----:B------:R-:W-:-:S03]  /*18cf0*/  F2FP.TF32.F32.PACK_B R103, R103 ;  /* 0x00000067ff67723e */ /* 0x000fc600024050ff */
[----:B------:R1:W-:Y:S01]  /*18d00*/  @P0 STG.E desc[UR20][R4.64+0x60], R15 ;  /* 0x0000600f04000986 */ /* 0x0003e2000c101914 */
[C---:B------:R-:W-:Y:S02]  /*18d10*/  ISETP.GT.AND P0, PT, R0.reuse, 0x20, P2 ;  /* 0x000000200000780c */ /* 0x040fe40001704270 */
[C---:B------:R-:W-:Y:S02]  /*18d20*/  ISETP.GT.AND P4, PT, R0.reuse, 0x20, P3 ;  /* 0x000000200000780c */ /* 0x040fe40001f84270 */
[----:B------:R-:W-:Y:S01]  /*18d30*/  ISETP.GT.AND P5, PT, R0, 0x21, P3 ;  /* 0x000000210000780c */ /* 0x000fe20001fa4270 */
[----:B-1----:R-:W-:Y:S02]  /*18d40*/  @P1 IMAD.MOV.U32 R4, RZ, RZ, R8 ;  /* 0x000000ffff041224 */ /* 0x002fe400078e0008 */
[----:B------:R-:W-:Y:S02]  /*18d50*/  @P1 IMAD.MOV.U32 R5, RZ, RZ, R9 ;  /* 0x000000ffff051224 */ /* 0x000fe400078e0009 */
[----:B------:R-:W-:Y:S01]  /*18d60*/  FMUL R11, R104, UR11 ;  /* 0x0000000b680b7c20 */ /* 0x000fe20008400000 */
[----:B------:R-:W-:-:S02]  /*18d70*/  FMUL R105, R105, UR11 ;  /* 0x0000000b69697c20 */ /* 0x000fc40008400000 */
        /* <DEDUP_REMOVED lines=8> */
[----:B-1----:R-:W-:Y:S01]  /*18e00*/  @P0 IMAD.MOV.U32 R4, RZ, RZ, R8 ;  /* 0x000000ffff040224 */ /* 0x002fe200078e0008 */
[----:B------:R-:W-:-:S02]  /*18e10*/  @P0 MOV R5, R9 ;  /* 0x0000000900050202 */ /* 0x000fc40000000f00 */
        /* <DEDUP_REMOVED lines=18> */
[----:B-1----:R-:W-:Y:S02]  /*18f40*/  @P0 IMAD.MOV.U32 R4, RZ, RZ, R8 ;  /* 0x000000ffff040224 */ /* 0x002fe400078e0008 */
        /* <DEDUP_REMOVED lines=27> */
[----:B-1----:R-:W-:Y:S01]  /*19100*/  @P1 IMAD.MOV.U32 R4, RZ, RZ, R8 ;  /* 0x000000ffff041224 */ /* 0x002fe200078e0008 */
[----:B------:R-:W-:Y:S01]  /*19110*/  @P1 MOV R5, R9 ;  /* 0x0000000900051202 */ /* 0x000fe20000000f00 */
[----:B------:R-:W-:Y:S01]  /*19120*/  FMUL R11, R116, UR11 ;  /* 0x0000000b740b7c20 */ /* 0x000fe20008400000 */
[----:B------:R-:W-:-:S03]  /*19130*/  FMUL R117, R117, UR11 ;  /* 0x0000000b75757c20 */ /* 0x000fc60008400000 */
        /* <DEDUP_REMOVED lines=56> */
[----:B------:R-:W-:Y:S01]  /*194c0*/  FMUL R11, R128, UR11 ;  /* 0x0000000b800b7c20 */ /* 0x000fe20008400000 */
[----:B-1----:R-:W-:Y:S02]  /*194d0*/  @P1 IMAD.MOV.U32 R4, RZ, RZ, R8 ;  /* 0x000000ffff041224 */ /* 0x002fe400078e0008 */
[----:B------:R-:W-:Y:S02]  /*194e0*/  @P1 IMAD.MOV.U32 R5, RZ, RZ, R9 ;  /* 0x000000ffff051224 */ /* 0x000fe400078e0009 */
[----:B------:R-:W-:Y:S01]  /*194f0*/  FMUL R129, R129, UR11 ;  /* 0x0000000b81817c20 */ /* 0x000fe20008400000 */
[----:B------:R-:W-:-:S02]  /*19500*/  FMUL R13, R130, UR11 ;  /* 0x0000000b820d7c20 */ /* 0x000fc40008400000 */
[----:B------:R1:W-:Y:S01]  /*19510*/  @P1 STG.E desc[UR20][R4.64+0x124], R127 ;  /* 0x0001247f04001986 */ /* 0x0003e2000c101914 */
[C---:B------:R-:W-:Y:S02]  /*19520*/  ISETP.GT.AND P1, PT, R0.reuse, 0x51, P2 ;  /* 0x000000510000780c */ /* 0x040fe40001724270 */
        /* <DEDUP_REMOVED lines=8> */
[----:B------:R-:W-:-:S02]  /*195b0*/  ISETP.GT.AND P4, PT, R0, 0x58, P3 ;  /* 0x000000580000780c */ /* 0x000fc40001f84270 */
[----:B------:R-:W-:Y:S01]  /*195c0*/  ISETP.GT.AND P5, PT, R0, 0x59, P3 ;  /* 0x000000590000780c */ /* 0x000fe20001fa4270 */
[----:B------:R1:W-:Y:S01]  /*195d0*/  @P0 STG.E desc[UR20][R4.64+0x140], R13 ;  /* 0x0001400d04000986 */ /* 0x0003e2000c101914 */
[----:B------:R-:W-:Y:S01]  /*195e0*/  F2FP.TF32.F32.PACK_B R131, R131 ;  /* 0x00000083ff83723e */ /* 0x000fe200024050ff */
[----:B------:R-:W-:Y:S01]  /*195f0*/  FMUL R15, R132, UR11 ;  /* 0x0000000b840f7c20 */ /* 0x000fe20008400000 */
[----:B------:R-:W-:Y:S01]  /*19600*/  ISETP.GT.AND P0, PT, R0, 0x58, P2 ;  /* 0x000000580000780c */ /* 0x000fe20001704270 */
[----:B------:R-:W-:Y:S01]  /*19610*/  FMUL R133, R133, UR11 ;  /* 0x0000000b85857c20 */ /* 0x000fe20008400000 */
[----:B-1----:R-:W-:Y:S02]  /*19620*/  @P1 IMAD.MOV.U32 R4, RZ, RZ, R8 ;  /* 0x000000ffff041224 */ /* 0x002fe400078e0008 */
[----:B------:R-:W-:Y:S01]  /*19630*/  @P1 IMAD.MOV.U32 R5, RZ, RZ, R9 ;  /* 0x000000ffff051224 */ /* 0x000fe200078e0009 */
[----:B------:R-:W-:Y:S01]  /*19640*/  F2FP.TF32.F32.PACK_B R15, R15 ;  /* 0x0000000fff0f723e */ /* 0x000fe200024050ff */
[----:B------:R-:W-:Y:S01]  /*19650*/  FMUL R11, R134, UR11 ;  /* 0x0000000b860b7c20 */ /* 0x000fe20008400000 */
[----:B------:R-:W-:-:S02]  /*19660*/  F2FP.TF32.F32.PACK_B R133, R133 ;  /* 0x00000085ff85723e */ /* 0x000fc400024050ff */
[----:B------:R1:W-:Y:S01]  /*19670*/  @P1 STG.E desc[UR20][R4.64+0x144], R131 ;  /* 0x0001448304001986 */ /* 0x0003e2000c101914 */
[----:B------:R-:W-:-:S03]  /*19680*/  ISETP.GT.AND P1, PT, R0, 0x59, P2 ;  /* 0x000000590000780c */ /* 0x000fc60001724270 */
[----:B------:R2:W-:Y:S01]  /*19690*/  @P4 STG.E desc[UR20][R6.64+0x160], R15 ;  /* 0x0001600f06004986 */ /* 0x0005e2000c101914 */
[C---:B------:R-:W-:Y:S01]  /*196a0*/  ISETP.GT.AND P4, PT, R0.reuse, 0x60, P2 ;  /* 0x000000600000780c */ /* 0x040fe20001784270 */
[----:B------:R-:W-:Y:S01]  /*196b0*/  FMUL R135, R135, UR11 ;  /* 0x0000000b87877c20 */ /* 0x000fe20008400000 */
[----:B------:R-:W-:Y:S01]  /*196c0*/  F2FP.TF32.F32.PACK_B R11, R11 ;  /* 0x0000000bff0b723e */ /* 0x000fe200024050ff */
[----:B------:R-:W-:Y:S01]  /*196d0*/  @P5 STG.E desc[UR20][R6.64+0x164], R133 ;  /* 0x0001648506005986 */ /* 0x000fe2000c101914 */
[C---:B------:R-:W-:Y:S01]  /*196e0*/  ISETP.GT.AND P5, PT, R0.reuse, 0x60, P3 ;  /* 0x000000600000780c */ /* 0x040fe20001fa4270 */
[----:B-1----:R-:W-:Y:S02]  /*196f0*/  @P0 IMAD.MOV.U32 R4, RZ, RZ, R8 ;  /* 0x000000ffff040224 */ /* 0x002fe400078e0008 */
[----:B------:R-:W-:Y:S01]  /*19700*/  @P0 IMAD.MOV.U32 R5, RZ, RZ, R9 ;  /* 0x000000ffff050224 */ /* 0x000fe200078e0009 */
[----:B------:R-:W-:Y:S01]  /*19710*/  ISETP.GT.AND P6, PT, R0, 0x61, P3 ;  /* 0x000000610000780c */ /* 0x000fe20001fc4270 */
[----:B------:R-:W-:Y:S01]  /*19720*/  FMUL R13, R136, UR11 ;  /* 0x0000000b880d7c20 */ /* 0x000fe20008400000 */
[----:B------:R-:W-:Y:S01]  /*19730*/  FMUL R137, R137, UR11 ;  /* 0x0000000b89897c20 */ /* 0x000fe20008400000 */
[----:B------:R-:W-:Y:S01]  /*19740*/  F2FP.TF32.F32.PACK_B R135, R135 ;  /* 0x00000087ff87723e */ /* 0x000fe200024050ff */
[----:B------:R1:W-:Y:S01]  /*19750*/  @P0 STG.E desc[UR20][R4.64+0x160], R11 ;  /* 0x0001600b04000986 */ /* 0x0003e2000c101914 */
[----:B--2---:R-:W-:Y:S01]  /*19760*/  FMUL R15, R138, UR11 ;  /* 0x0000000b8a0f7c20 */ /* 0x004fe20008400000 */
[----:B------:R-:W-:-:S02]  /*19770*/  F2FP.TF32.F32.PACK_B R13, R13 ;  /* 0x0000000dff0d723e */ /* 0x000fc400024050ff */
[----:B------:R-:W-:Y:S02]  /*19780*/  ISETP.GT.AND P0, PT, R0, 0x61, P2 ;  /* 0x000000610000780c */ /* 0x000fe40001704270 */
[----:B------:R-:W-:Y:S01]  /*19790*/  F2FP.TF32.F32.PACK_B R137, R137 ;  /* 0x00000089ff89723e */ /* 0x000fe200024050ff */
[----:B-1----:R-:W-:Y:S01]  /*197a0*/  @P1 IMAD.MOV.U32 R4, RZ, RZ, R8 ;  /* 0x000000ffff041224 */ /* 0x002fe200078e0008 */
[----:B------:R-:W-:Y:S02]  /*197b0*/  @P1 MOV R5, R9 ;  /* 0x0000000900051202 */ /* 0x000fe40000000f00 */
[----:B------:R-:W-:-:S03]  /*197c0*/  F2FP.TF32.F32.PACK_B R15, R15 ;  /* 0x0000000fff0f723e */ /* 0x000fc600024050ff */
[----:B------:R1:W-:Y:S01]  /*197d0*/  @P1 STG.E desc[UR20][R4.64+0x164], R135 ;  /* 0x0001648704001986 */ /* 0x0003e2000c101914 */
[----:B------:R-:W-:-:S03]  /*197e0*/  FMUL R139, R139, UR11 ;  /* 0x0000000b8b8b7c20 */ /* 0x000fc60008400000 */
[----:B------:R2:W-:Y:S01]  /*197f0*/  @P5 STG.E desc[UR20][R6.64+0x180], R13 ;  /* 0x0001800d06005986 */ /* 0x0005e2000c101914 */
[----:B------:R-:W-:-:S03]  /*19800*/  ISETP.GT.AND P5, PT, R0, 0x68, P2 ;  /* 0x000000680000780c */ /* 0x000fc600017a4270 */
[----:B------:R-:W-:Y:S01]  /*19810*/  @P6 STG.E desc[UR20][R6.64+0x184], R137 ;  /* 0x0001848906006986 */ /* 0x000fe2000c101914 */
[----:B-1----:R-:W-:Y:S02]  /*19820*/  @P4 IMAD.MOV.U32 R4, RZ, RZ, R8 ;  /* 0x000000ffff044224 */ /* 0x002fe400078e0008 */
[----:B------:R-:W-:Y:S01]  /*19830*/  @P4 IMAD.MOV.U32 R5, RZ, RZ, R9 ;  /* 0x000000ffff054224 */ /* 0x000fe200078e0009 */
[----:B------:R-:W-:-:S04]  /*19840*/  ISETP.GT.AND P1, PT, R0, 0x68, P3 ;  /* 0x000000680000780c */ /* 0x000fc80001f24270 */
[----:B------:R1:W-:Y:S01]  /*19850*/  @P4 STG.E desc[UR20][R4.64+0x180], R15 ;  /* 0x0001800f04004986 */ /* 0x0003e2000c101914 */
[----:B------:R-:W-:Y:S01]  /*19860*/  ISETP.GT.AND P4, PT, R0, 0x69, P3 ;  /* 0x000000690000780c */ /* 0x000fe20001f84270 */
[----:B------:R-:W-:Y:S01]  /*19870*/  FMUL R11, R140, UR11 ;  /* 0x0000000b8c0b7c20 */ /* 0x000fe20008400000 */
[----:B------:R-:W-:Y:S01]  /*19880*/  ISETP.GT.AND P6, PT, R0, 0x69, P2 ;  /* 0x000000690000780c */ /* 0x000fe200017c4270 */
[----:B------:R-:W-:Y:S01]  /*19890*/  FMUL R141, R141, UR11 ;  /* 0x0000000b8d8d7c20 */ /* 0x000fe20008400000 */
[----:B------:R-:W-:Y:S01]  /*198a0*/  F2FP.TF32.F32.PACK_B R139, R139 ;  /* 0x0000008bff8b723e */ /* 0x000fe200024050ff */
[----:B--2---:R-:W-:Y:S01]  /*198b0*/  FMUL R13, R142, UR11 ;  /* 0x0000000b8e0d7c20 */ /* 0x004fe20008400000 */
[----:B------:R-:W-:Y:S01]  /*198c0*/  F2FP.TF32.F32.PACK_B R11, R11 ;  /* 0x0000000bff0b723e */ /* 0x000fe200024050ff */
[----:B-1----:R-:W-:Y:S02]  /*198d0*/  @P0 IMAD.MOV.U32 R4, RZ, RZ, R8 ;  /* 0x000000ffff040224 */ /* 0x002fe400078e0008 */
[----:B------:R-:W-:Y:S01]  /*198e0*/  @P0 IMAD.MOV.U32 R5, RZ, RZ, R9 ;  /* 0x000000ffff050224 */ /* 0x000fe200078e0009 */
[----:B------:R-:W-:Y:S01]  /*198f0*/  F2FP.TF32.F32.PACK_B R141, R141 ;  /* 0x0000008dff8d723e */ /* 0x000fe200024050ff */
[----:B------:R-:W-:Y:S01]  /*19900*/  FMUL R143, R143, UR11 ;  /* 0x0000000b8f8f7c20 */ /* 0x000fe20008400000 */
[----:B------:R-:W-:-:S02]  /*19910*/  F2FP.TF32.F32.PACK_B R13, R13 ;  /* 0x0000000dff0d723e */ /* 0x000fc400024050ff */
[----:B------:R1:W-:Y:S02]  /*19920*/  @P0 STG.E desc[UR20][R4.64+0x184], R139 ;  /* 0x0001848b04000986 */ /* 0x0003e4000c101914 */
[----:B------:R-:W-:Y:S02]  /*19930*/  F2FP.TF32.F32.PACK_B R143, R143 ;  /* 0x0000008fff8f723e */ /* 0x000fe400024050ff */
[----:B------:R-:W-:Y:S04]  /*19940*/  @P1 STG.E desc[UR20][R6.64+0x1a0], R11 ;  /* 0x0001a00b06001986 */ /* 0x000fe8000c101914 */
[----:B------:R-:W-:Y:S01]  /*19950*/  @P4 STG.E desc[UR20][R6.64+0x1a4], R141 ;  /* 0x0001a48d06004986 */ /* 0x000fe2000c101914 */
[----:B-1----:R-:W-:Y:S02]  /*19960*/  @P5 IMAD.MOV.U32 R4, RZ, RZ, R8 ;  /* 0x000000ffff045224 */ /* 0x002fe400078e0008 */
[----:B------:R-:W-:-:S05]  /*19970*/  @P5 IMAD.MOV.U32 R5, RZ, RZ, R9 ;  /* 0x000000ffff055224 */ /* 0x000fca00078e0009 */
[----:B------:R1:W-:Y:S01]  /*19980*/  @P5 STG.E desc[UR20][R4.64+0x1a0], R13 ;  /* 0x0001a00d04005986 */ /* 0x0003e2000c101914 */
[----:B------:R-:W-:Y:S01]  /*19990*/  ISETP.GT.AND P5, PT, R0, 0x71, P3 ;  /* 0x000000710000780c */ /* 0x000fe20001fa4270 */
[----:B------:R-:W-:Y:S01]  /*199a0*/  FMUL R145, R145, UR11 ;  /* 0x0000000b91917c20 */ /* 0x000fe20008400000 */
[----:B-1----:R-:W-:Y:S02]  /*199b0*/  @P6 IMAD.MOV.U32 R4, RZ, RZ, R8 ;  /* 0x000000ffff046224 */ /* 0x002fe400078e0008 */
[----:B------:R-:W-:-:S05]  /*199c0*/  @P6 IMAD.MOV.U32 R5, RZ, RZ, R9 ;  /* 0x000000ffff056224 */ /* 0x000fca00078e0009 */
[----:B------:R1:W-:Y:S01]  /*199d0*/  @P6 STG.E desc[UR20][R4.64+0x1a4], R143 ;  /* 0x0001a48f04006986 */ /* 0x0003e2000c101914 */
[C---:B------:R-:W-:Y:S02]  /*199e0*/  ISETP.GT.AND P6, PT, R0.reuse, 0x70, P2 ;  /* 0x000000700000780c */ /* 0x040fe400017c4270 */
[----:B------:R-:W-:Y:S02]  /*199f0*/  ISETP.GT.AND P4, PT, R0, 0x70, P3 ;  /* 0x000000700000780c */ /* 0x000fe40001f84270 */
[----:B------:R-:W-:Y:S01]  /*19a00*/  F2FP.TF32.F32.PACK_B R145, R145 ;  /* 0x00000091ff91723e */ /* 0x000fe200024050ff */
[----:B------:R-:W-:Y:S01]  /*19a10*/  FMUL R11, R144, UR11 ;  /* 0x0000000b900b7c20 */ /* 0x000fe20008400000 */
[----:B------:R-:W-:-:S03]  /*19a20*/  FMUL R15, R146, UR11 ;  /* 0x0000000b920f7c20 */ /* 0x000fc60008400000 */
[----:B------:R-:W-:Y:S01]  /*19a30*/  @P5 STG.E desc[UR20][R6.64+0x1c4], R145 ;  /* 0x0001c49106005986 */ /* 0x000fe2000c101914 */
[----:B------:R-:W-:Y:S02]  /*19a40*/  ISETP.GT.AND P5, PT, R0, 0x71, P2 ;  /* 0x000000710000780c */ /* 0x000fe400017a4270 */
[----:B------:R-:W-:Y:S01]  /*19a50*/  F2FP.TF32.F32.PACK_B R11, R11 ;  /* 0x0000000bff0b723e */ /* 0x000fe200024050ff */
[----:B-1----:R-:W-:Y:S01]  /*19a60*/  @P6 IMAD.MOV.U32 R4, RZ, RZ, R8 ;  /* 0x000000ffff046224 */ /* 0x002fe200078e0008 */
[----:B------:R-:W-:Y:S02]  /*19a70*/  F2FP.TF32.F32.PACK_B R15, R15 ;  /* 0x0000000fff0f723e */ /* 0x000fe400024050ff */
[----:B------:R-:W-:Y:S01]  /*19a80*/  @P6 MOV R5, R9 ;  /* 0x0000000900056202 */ /* 0x000fe20000000f00 */
[----:B------:R-:W-:Y:S01]  /*19a90*/  @P4 STG.E desc[UR20][R6.64+0x1c0], R11 ;  /* 0x0001c00b06004986 */ /* 0x000fe2000c101914 */
[----:B------:R-:W-:-:S03]  /*19aa0*/  FMUL R147, R147, UR11 ;  /* 0x0000000b93937c20 */ /* 0x000fc60008400000 */
[----:B------:R1:W-:Y:S01]  /*19ab0*/  @P6 STG.E desc[UR20][R4.64+0x1c0], R15 ;  /* 0x0001c00f04006986 */ /* 0x0003e2000c101914 */
[C---:B------:R-:W-:Y:S02]  /*19ac0*/  ISETP.GT.AND P4, PT, R0.reuse, 0x78, P3 ;  /* 0x000000780000780c */ /* 0x040fe40001f84270 */
[C---:B------:R-:W-:Y:S02]  /*19ad0*/  ISETP.GT.AND P3, PT, R0.reuse, 0x79, P3 ;  /* 0x000000790000780c */ /* 0x040fe40001f64270 */
[----:B------:R-:W-:Y:S02]  /*19ae0*/  ISETP.GT.AND P6, PT, R0, 0x78, P2 ;  /* 0x000000780000780c */ /* 0x000fe400017c4270 */
[----:B------:R-:W-:Y:S01]  /*19af0*/  F2FP.TF32.F32.PACK_B R147, R147 ;  /* 0x00000093ff93723e */ /* 0x000fe200024050ff */
[----:B-1----:R-:W-:Y:S01]  /*19b00*/  IMAD.U32 R5, RZ, RZ, UR14 ;  /* 0x0000000eff057e24 */ /* 0x002fe2000f8e00ff */
[----:B------:R-:W-:-:S03]  /*19b10*/  ISETP.GT.AND P1, PT, R14, 0xc0, PT ;  /* 0x000000c00e00780c */ /* 0x000fc60003f24270 */
[----:B------:R-:W-:-:S04]  /*19b20*/  IMAD.WIDE.U32 R4, R5, 0x300, R2 ;  /* 0x0000030005047825 */ /* 0x000fc800078e0002 */
[----:B------:R-:W-:Y:S01]  /*19b30*/  FMUL R149, R149, UR11 ;  /* 0x0000000b95957c20 */ /* 0x000fe20008400000 */
[----:B------:R-:W-:Y:S02]  /*19b40*/  @P5 IMAD.MOV.U32 R2, RZ, RZ, R8 ;  /* 0x000000ffff025224 */ /* 0x000fe400078e0008 */
[----:B------:R-:W-:Y:S01]  /*19b50*/  @P5 IMAD.MOV.U32 R3, RZ, RZ, R9 ;  /* 0x000000ffff035224 */ /* 0x000fe200078e0009 */
[----:B------:R-:W-:Y:S01]  /*19b60*/  ISETP.GT.AND P2, PT, R0, 0x79, P2 ;  /* 0x000000790000780c */ /* 0x000fe20001744270 */
[----:B------:R-:W-:Y:S01]  /*19b70*/  FMUL R17, R148, UR11 ;  /* 0x0000000b94117c20 */ /* 0x000fe20008400000 */
[----:B------:R-:W-:Y:S02]  /*19b80*/  FMUL R13, R150, UR11 ;  /* 0x0000000b960d7c20 */ /* 0x000fe40008400000 */
[----:B------:R1:W-:Y:S01]  /*19b90*/  @P5 STG.E desc[UR20][R2.64+0x1c4], R147 ;  /* 0x0001c49302005986 */ /* 0x0003e2000c101914 */
[----:B------:R-:W-:Y:S01]  /*19ba0*/  ISETP.GT.AND P5, PT, R0, RZ, P1 ;  /* 0x000000ff0000720c */ /* 0x000fe20000fa4270 */
[----:B------:R-:W-:Y:S01]  /*19bb0*/  FMUL R151, R151, UR11 ;  /* 0x0000000b97977c20 */ /* 0x000fe20008400000 */
[----:B------:R-:W-:Y:S01]  /*19bc0*/  F2FP.TF32.F32.PACK_B R149, R149 ;  /* 0x00000095ff95723e */ /* 0x000fe200024050ff */
[----:B------:R-:W-:Y:S01]  /*19bd0*/  UIMAD UR6, UR15, 0x300, URZ ;  /* 0x000003000f0678a4 */ /* 0x000fe2000f8e023f */
[----:B------:R-:W-:Y:S01]  /*19be0*/  FMUL R19, R24, UR11 ;  /* 0x0000000b18137c20 */ /* 0x000fe20008400000 */
[----:B------:R-:W-:-:S02]  /*19bf0*/  F2FP.TF32.F32.PACK_B R17, R17 ;  /* 0x00000011ff11723e */ /* 0x000fc400024050ff */
[----:B------:R-:W-:Y:S01]  /*19c00*/  F2FP.TF32.F32.PACK_B R13, R13 ;  /* 0x0000000dff0d723e */ /* 0x000fe200024050ff */
[----:B------:R-:W-:Y:S01]  /*19c10*/  @P3 STG.E desc[UR20][R6.64+0x1e4], R149 ;  /* 0x0001e49506003986 */ /* 0x000fe2000c101914 */
[----:B------:R-:W-:Y:S01]  /*19c20*/  F2FP.TF32.F32.PACK_B R151, R151 ;  /* 0x00000097ff97723e */ /* 0x000fe200024050ff */
[----:B-1----:R-:W-:Y:S01]  /*19c30*/  @P6 IMAD.MOV.U32 R2, RZ, RZ, R8 ;  /* 0x000000ffff026224 */ /* 0x002fe200078e0008 */
[----:B------:R-:W-:Y:S01]  /*19c40*/  ISETP.GT.AND P3, PT, R0, 0x1, P1 ;  /* 0x000000010000780c */ /* 0x000fe20000f64270 */
[----:B------:R-:W-:Y:S01]  /*19c50*/  @P6 IMAD.MOV.U32 R3, RZ, RZ, R9 ;  /* 0x000000ffff036224 */ /* 0x000fe200078e0009 */
[----:B------:R-:W-:Y:S01]  /*19c60*/  F2FP.TF32.F32.PACK_B R19, R19 ;  /* 0x00000013ff13723e */ /* 0x000fe200024050ff */
[----:B------:R-:W-:Y:S01]  /*19c70*/  VIADD R5, R5, UR6 ;  /* 0x0000000605057c36 */ /* 0x000fe20008000000 */
[----:B------:R-:W-:Y:S01]  /*19c80*/  ISETP.GT.AND P0, PT, R14, 0xc8, PT ;  /* 0x000000c80e00780c */ /* 0x000fe20003f04270 */
[----:B------:R-:W-:Y:S04]  /*19c90*/  @P4 STG.E desc[UR20][R6.64+0x1e0], R17 ;  /* 0x0001e01106004986 */ /* 0x000fe8000c101914 */
[----:B------:R1:W-:Y:S01]  /*19ca0*/  @P6 STG.E desc[UR20][R2.64+0x1e0], R13 ;  /* 0x0001e00d02006986 */ /* 0x0003e2000c101914 */
[----:B------:R-:W-:-:S03]  /*19cb0*/  FMUL R25, R25, UR11 ;  /* 0x0000000b19197c20 */ /* 0x000fc60008400000 */
[----:B------:R-:W-:Y:S04]  /*19cc0*/  @P2 STG.E desc[UR20][R8.64+0x1e4], R151 ;  /* 0x0001e49708002986 */ /* 0x000fe8000c101914 */
[----:B------:R-:W-:Y:S01]  /*19cd0*/  @P5 STG.E desc[UR20][R4.64], R19 ;  /* 0x0000001304005986 */ /* 0x000fe2000c101914 */
[C---:B------:R-:W-:Y:S02]  /*19ce0*/  ISETP.GT.AND P5, PT, R0.reuse, 0x1, P0 ;  /* 0x000000010000780c */ /* 0x040fe400007a4270 */
[----:B------:R-:W-:Y:S01]  /*19cf0*/  ISETP.GT.AND P2, PT, R0, RZ, P0 ;  /* 0x000000ff0000720c */ /* 0x000fe20000744270 */
[----:B-1----:R-:W-:Y:S01]  /*19d00*/  @P3 IMAD.MOV.U32 R2, RZ, RZ, R4 ;  /* 0x000000ffff023224 */ /* 0x002fe200078e0004 */
[----:B------:R-:W-:Y:S01]  /*19d10*/  IADD3 R6, P4, R4, UR9, RZ ;  /* 0x0000000904067c10 */ /* 0x000fe2000ff9e0ff */
[----:B------:R-:W-:Y:S01]  /*19d20*/  @P3 IMAD.MOV.U32 R3, RZ, RZ, R5 ;  /* 0x000000ffff033224 */ /* 0x000fe200078e0005 */
[----:B------:R-:W-:Y:S01]  /*19d30*/  F2FP.TF32.F32.PACK_B R25, R25 ;  /* 0x00000019ff19723e */ /* 0x000fe200024050ff */
[----:B------:R-:W-:Y:S01]  /*19d40*/  FMUL R21, R26, UR11 ;  /* 0x0000000b1a157c20 */ /* 0x000fe20008400000 */
[----:B------:R-:W-:Y:S01]  /*19d50*/  ISETP.GT.AND P6, PT, R0, 0x8, P1 ;  /* 0x000000080000780c */ /* 0x000fe20000fc4270 */
[----:B------:R-:W-:Y:S01]  /*19d60*/  FMUL R27, R27, UR11 ;  /* 0x0000000b1b1b7c20 */ /* 0x000fe20008400000 */
[----:B------:R-:W-:Y:S01]  /*19d70*/  IADD3.X R7, R5, UR8, RZ, P4, !PT ;  /* 0x0000000805077c10 */ /* 0x000fe2000a7fe4ff */
[----:B------:R1:W-:Y:S01]  /*19d80*/  @P3 STG.E desc[UR20][R2.64+0x4], R25 ;  /* 0x0000041902003986 */ /* 0x0003e2000c101914 */
[----:B------:R-:W-:-:S02]  /*19d90*/  F2FP.TF32.F32.PACK_B R21, R21 ;  /* 0x00000015ff15723e */ /* 0x000fc400024050ff */
[----:B------:R-:W-:Y:S01]  /*19da0*/  ISETP.GT.AND P3, PT, R0, 0x9, P1 ;  /* 0x000000090000780c */ /* 0x000fe20000f64270 */
[----:B------:R-:W-:Y:S01]  /*19db0*/  FMUL R23, R28, UR11 ;  /* 0x0000000b1c177c20 */ /* 0x000fe20008400000 */
[----:B------:R-:W-:Y:S01]  /*19dc0*/  F2FP.TF32.F32.PACK_B R27, R27 ;  /* 0x0000001bff1b723e */ /* 0x000fe200024050ff */
[----:B------:R-:W-:Y:S01]  /*19dd0*/  @P2 STG.E desc[UR20][R6.64], R21 ;  /* 0x0000001506002986 */ /* 0x000fe2000c101914 */
[----:B------:R-:W-:Y:S01]  /*19de0*/  ISETP.GT.AND P2, PT, R0, 0x8, P0 ;  /* 0x000000080000780c */ /* 0x000fe20000744270 */
[----:B-1----:R-:W-:Y:S01]  /*19df0*/  @P5 IMAD.MOV.U32 R2, RZ, RZ, R6 ;  /* 0x000000ffff025224 */ /* 0x002fe200078e0006 */
[----:B------:R-:W-:Y:S01]  /*19e00*/  @P5 MOV R3, R7 ;  /* 0x0000000700035202 */ /* 0x000fe20000000f00 */
[----:B------:R-:W-:Y:S01]  /*19e10*/  FMUL R29, R29, UR11 ;  /* 0x0000000b1d1d7c20 */ /* 0x000fe20008400000 */
[----:B------:R-:W-:-:S03]  /*19e20*/  F2FP.TF32.F32.PACK_B R23, R23 ;  /* 0x00000017ff17723e */ /* 0x000fc600024050ff */
[----:B------:R1:W-:Y:S01]  /*19e30*/  @P5 STG.E desc[UR20][R2.64+0x4], R27 ;  /* 0x0000041b02005986 */ /* 0x0003e2000c101914 */
[----:B------:R-:W-:Y:S01]  /*19e40*/  ISETP.GT.AND P5, PT, R0, 0x9, P0 ;  /* 0x000000090000780c */ /* 0x000fe200007a4270 */
[----:B------:R-:W-:Y:S01]  /*19e50*/  FMUL R89, R30, UR11 ;  /* 0x0000000b1e597c20 */ /* 0x000fe20008400000 */
[----:B------:R-:W-:Y:S01]  /*19e60*/  F2FP.TF32.F32.PACK_B R29, R29 ;  /* 0x0000001dff1d723e */ /* 0x000fe200024050ff */
[----:B-1----:R-:W-:Y:S02]  /*19e70*/  @P6 IMAD.MOV.U32 R2, RZ, RZ, R4 ;  /* 0x000000ffff026224 */ /* 0x002fe400078e0004 */
[----:B------:R-:W-:-:S05]  /*19e80*/  @P6 IMAD.MOV.U32 R3, RZ, RZ, R5 ;  /* 0x000000ffff036224 */ /* 0x000fca00078e0005 */
        /* <DEDUP_REMOVED lines=22> */
[----:B-1----:R-:W-:Y:S01]  /*19ff0*/  @P6 IMAD.MOV.U32 R2, RZ, RZ, R4 ;  /* 0x000000ffff026224 */ /* 0x002fe200078e0004 */
[----:B------:R-:W-:-:S05]  /*1a000*/  @P6 MOV R3, R5 ;  /* 0x0000000500036202 */ /* 0x000fca0000000f00 */
        /* <DEDUP_REMOVED lines=85> */
[----:B------:R-:W-:Y:S02]  /*1a560*/  F2FP.TF32.F32.PACK_B R103, R103 ;  /* 0x00000067ff67723e */ /* 0x000fe400024050ff */
[----:B------:R-:W-:Y:S01]  /*1a570*/  ISETP.GT.AND P2, PT, R0, 0x30, P0 ;  /* 0x000000300000780c */ /* 0x000fe20000744270 */
[----:B------:R-:W-:Y:S01]  /*1a580*/  FMUL R49, R49, UR11 ;  /* 0x0000000b31317c20 */ /* 0x000fe20008400000 */
        /* <DEDUP_REMOVED lines=12> */
[----:B------:R-:W-:Y:S01]  /*1a650*/  FMUL R107, R52, UR11 ;  /* 0x0000000b346b7c20 */ /* 0x000fe20008400000 */
[----:B-1----:R-:W-:Y:S02]  /*1a660*/  @P3 IMAD.MOV.U32 R2, RZ, RZ, R4 ;  /* 0x000000ffff023224 */ /* 0x002fe400078e0004 */
[----:B------:R-:W-:-:S05]  /*1a670*/  @P3 IMAD.MOV.U32 R3, RZ, RZ, R5 ;  /* 0x000000ffff033224 */ /* 0x000fca00078e0005 */
[----:B------:R1:W-:Y:S01]  /*1a680*/  @P3 STG.E desc[UR20][R2.64+0xc4], R49 ;  /* 0x0000c43102003986 */ /* 0x0003e2000c101914 */
[----:B------:R-:W-:Y:S01]  /*1a690*/  F2FP.TF32.F32.PACK_B R51, R51 ;  /* 0x00000033ff33723e */ /* 0x000fe200024050ff */
[--C-:B------:R-:W-:Y:S01]  /*1a6a0*/  @P5 IMAD.MOV.U32 R8, RZ, RZ, R6.reuse ;  /* 0x000000ffff085224 */ /* 0x100fe200078e0006 */
[----:B------:R-:W-:Y:S02]  /*1a6b0*/  IADD3.X R9, R5, UR8, RZ, P4, !PT ;  /* 0x0000000805097c10 */ /* 0x000fe4000a7fe4ff */
[----:B------:R-:W-:Y:S01]  /*1a6c0*/  F2FP.TF32.F32.PACK_B R107, R107 ;  /* 0x0000006bff6b723e */ /* 0x000fe200024050ff */
[----:B-1----:R-:W-:Y:S02]  /*1a6d0*/  @P2 IMAD.MOV.U32 R2, RZ, RZ, R6 ;  /* 0x000000ffff022224 */ /* 0x002fe400078e0006 */
[----:B------:R-:W-:Y:S01]  /*1a6e0*/  @P2 IMAD.MOV.U32 R3, RZ, RZ, R7 ;  /* 0x000000ffff032224 */ /* 0x000fe200078e0007 */
[----:B------:R-:W-:-:S04]  /*1a6f0*/  ISETP.GT.AND P3, PT, R0, 0x39, P1 ;  /* 0x000000390000780c */ /* 0x000fc80000f64270 */
[----:B------:R1:W-:Y:S01]  /*1a700*/  @P2 STG.E desc[UR20][R2.64+0xc0], R105 ;  /* 0x0000c06902002986 */ /* 0x0003e2000c101914 */
[----:B------:R-:W-:-:S03]  /*1a710*/  ISETP.GT.AND P2, PT, R0, 0x38, P0 ;  /* 0x000000380000780c */ /* 0x000fc60000744270 */
[----:B------:R-:W-:Y:S01]  /*1a720*/  @P5 STG.E desc[UR20][R8.64+0xc4], R51 ;  /* 0x0000c43308005986 */ /* 0x000fe2000c101914 */
[----:B------:R-:W-:Y:S01]  /*1a730*/  ISETP.GT.AND P5, PT, R0, 0x40, P1 ;  /* 0x000000400000780c */ /* 0x000fe20000fa4270 */
[----:B-1----:R-:W-:Y:S02]  /*1a740*/  @P6 IMAD.MOV.U32 R2, RZ, RZ, R4 ;  /* 0x000000ffff026224 */ /* 0x002fe400078e0004 */
[----:B------:R-:W-:Y:S02]  /*1a750*/  @P6 IMAD.MOV.U32 R3, RZ, RZ, R5 ;  /* 0x000000ffff036224 */ /* 0x000fe400078e0005 */
[----:B------:R-:W-:-:S03]  /*1a760*/  FMUL R53, R53, UR11 ;  /* 0x0000000b35357c20 */ /* 0x000fc60008400000 */
[----:B------:R1:W-:Y:S01]  /*1a770*/  @P6 STG.E desc[UR20][R2.64+0xe0], R107 ;  /* 0x0000e06b02006986 */ /* 0x0003e2000c101914 */
[----:B------:R-:W-:Y:S01]  /*1a780*/  ISETP.GT.AND P6, PT, R0, 0x39, P0 ;  /* 0x000000390000780c */ /* 0x000fe200007c4270 */
[----:B------:R-:W-:Y:S01]  /*1a790*/  FMUL R109, R54, UR11 ;  /* 0x0000000b366d7c20 */ /* 0x000fe20008400000 */
[----:B------:R-:W-:Y:S01]  /*1a7a0*/  FMUL R55, R55, UR11 ;  /* 0x0000000b37377c20 */ /* 0x000fe20008400000 */
[----:B------:R-:W-:Y:S01]  /*1a7b0*/  F2FP.TF32.F32.PACK_B R53, R53 ;  /* 0x00000035ff35723e */ /* 0x000fe200024050ff */
[----:B------:R-:W-:Y:S01]  /*1a7c0*/  FMUL R111, R56, UR11 ;  /* 0x0000000b386f7c20 */ /* 0x000fe20008400000 */
[C---:B------:R-:W-:Y:S01]  /*1a7d0*/  IADD3 R6, R4.reuse, UR9, RZ ;  /* 0x0000000904067c10 */ /* 0x040fe2000fffe0ff */
[----:B------:R-:W-:Y:S01]  /*1a7e0*/  @P2 IMAD.MOV.U32 R7, RZ, RZ, R9 ;  /* 0x000000ffff072224 */ /* 0x000fe200078e0009 */
[----:B------:R-:W-:Y:S01]  /*1a7f0*/  F2FP.TF32.F32.PACK_B R109, R109 ;  /* 0x0000006dff6d723e */ /* 0x000fe200024050ff */
[----:B-1----:R-:W-:Y:S02]  /*1a800*/  @P3 IMAD.MOV.U32 R2, RZ, RZ, R4 ;  /* 0x000000ffff023224 */ /* 0x002fe400078e0004 */
[----:B------:R-:W-:Y:S01]  /*1a810*/  @P3 IMAD.MOV.U32 R3, RZ, RZ, R5 ;  /* 0x000000ffff033224 */ /* 0x000fe200078e0005 */
[----:B------:R-:W-:Y:S01]  /*1a820*/  F2FP.TF32.F32.PACK_B R55, R55 ;  /* 0x00000037ff37723e */ /* 0x000fe200024050ff */
[----:B------:R-:W-:Y:S01]  /*1a830*/  VIADD R10, R4, UR9 ;  /* 0x00000009040a7c36 */ /* 0x000fe20008000000 */
[----:B------:R-:W-:Y:S01]  /*1a840*/  ISETP.GT.AND P4, PT, R0, 0x41, P1 ;  /* 0x000000410000780c */ /* 0x000fe20000f84270 */
[----:B------:R-:W-:Y:S01]  /*1a850*/  @P6 IMAD.MOV.U32 R11, RZ, RZ, R9 ;  /* 0x000000ffff0b6224 */ /* 0x000fe200078e0009 */
[----:B------:R1:W-:Y:S01]  /*1a860*/  @P3 STG.E desc[UR20][R2.64+0xe4], R53 ;  /* 0x0000e43502003986 */ /* 0x0003e2000c101914 */
[----:B------:R-:W-:-:S02]  /*1a870*/  F2FP.TF32.F32.PACK_B R111, R111 ;  /* 0x0000006fff6f723e */ /* 0x000fc400024050ff */
[C---:B------:R-:W-:Y:S01]  /*1a880*/  ISETP.GT.AND P3, PT, R0.reuse, 0x40, P0 ;  /* 0x000000400000780c */ /* 0x040fe20000764270 */
[----:B------:R2:W-:Y:S01]  /*1a890*/  @P2 STG.E desc[UR20][R6.64+0xe0], R109 ;  /* 0x0000e06d06002986 */ /* 0x0005e2000c101914 */
[----:B------:R-:W-:-:S03]  /*1a8a0*/  ISETP.GT.AND P2, PT, R0, 0x41, P0 ;  /* 0x000000410000780c */ /* 0x000fc60000744270 */
[----:B------:R-:W-:Y:S01]  /*1a8b0*/  @P6 STG.E desc[UR20][R10.64+0xe4], R55 ;  /* 0x0000e4370a006986 */ /* 0x000fe2000c101914 */
[----:B-1----:R-:W-:Y:S02]  /*1a8c0*/  @P5 IMAD.MOV.U32 R2, RZ, RZ, R4 ;  /* 0x000000ffff025224 */ /* 0x002fe400078e0004 */
[----:B------:R-:W-:Y:S02]  /*1a8d0*/  @P5 IMAD.MOV.U32 R3, RZ, RZ, R5 ;  /* 0x000000ffff035224 */ /* 0x000fe400078e0005 */
[----:B------:R-:W-:Y:S01]  /*1a8e0*/  FMUL R57, R57, UR11 ;  /* 0x0000000b39397c20 */ /* 0x000fe20008400000 */
[----:B------:R-:W-:Y:S02]  /*1a8f0*/  FMUL R113, R58, UR11 ;  /* 0x0000000b3a717c20 */ /* 0x000fe40008400000 */
[----:B------:R1:W-:Y:S01]  /*1a900*/  @P5 STG.E desc[UR20][R2.64+0x100], R111 ;  /* 0x0001006f02005986 */ /* 0x0003e2000c101914 */
[----:B------:R-:W-:Y:S01]  /*1a910*/  ISETP.GT.AND P5, PT, R0, 0x48, P1 ;  /* 0x000000480000780c */ /* 0x000fe20000fa4270 */
[----:B------:R-:W-:Y:S01]  /*1a920*/  FMUL R59, R59, UR11 ;  /* 0x0000000b3b3b7c20 */ /* 0x000fe20008400000 */
[----:B------:R-:W-:-:S02]  /*1a930*/  F2FP.TF32.F32.PACK_B R57, R57 ;  /* 0x00000039ff39723e */ /* 0x000fc400024050ff */
[----:B------:R-:W-:Y:S01]  /*1a940*/  ISETP.GT.AND P6, PT, R0, 0x49, P1 ;  /* 0x000000490000780c */ /* 0x000fe20000fc4270 */
[----:B------:R-:W-:Y:S01]  /*1a950*/  FMUL R115, R60, UR11 ;  /* 0x0000000b3c737c20 */ /* 0x000fe20008400000 */
[----:B------:R-:W-:Y:S02]  /*1a960*/  F2FP.TF32.F32.PACK_B R113, R113 ;  /* 0x00000071ff71723e */ /* 0x000fe400024050ff */
[----:B--2---:R-:W-:Y:S01]  /*1a970*/  @P3 MOV R7, R9 ;  /* 0x0000000900073202 */ /* 0x004fe20000000f00 */
[----:B-1----:R-:W-:Y:S02]  /*1a980*/  @P4 IMAD.MOV.U32 R2, RZ, RZ, R4 ;  /* 0x000000ffff024224 */ /* 0x002fe400078e0004 */
[----:B------:R-:W-:Y:S01]  /*1a990*/  @P4 IMAD.MOV.U32 R3, RZ, RZ, R5 ;  /* 0x000000ffff034224 */ /* 0x000fe200078e0005 */
[----:B------:R-:W-:Y:S01]  /*1a9a0*/  F2FP.TF32.F32.PACK_B R59, R59 ;  /* 0x0000003bff3b723e */ /* 0x000fe200024050ff */
[----:B------:R-:W-:Y:S01]  /*1a9b0*/  @P2 IMAD.MOV.U32 R11, RZ, RZ, R9 ;  /* 0x000000ffff0b2224 */ /* 0x000fe200078e0009 */
[----:B------:R-:W-:-:S02]  /*1a9c0*/  F2FP.TF32.F32.PACK_B R115, R115 ;  /* 0x00000073ff73723e */ /* 0x000fc400024050ff */
[----:B------:R1:W-:Y:S01]  /*1a9d0*/  @P4 STG.E desc[UR20][R2.64+0x104], R57 ;  /* 0x0001043902004986 */ /* 0x0003e2000c101914 */
[----:B------:R-:W-:Y:S01]  /*1a9e0*/  FMUL R61, R61, UR11 ;  /* 0x0000000b3d3d7c20 */ /* 0x000fe20008400000 */
[C---:B------:R-:W-:Y:S02]  /*1a9f0*/  ISETP.GT.AND P4, PT, R0.reuse, 0x49, P0 ;  /* 0x000000490000780c */ /* 0x040fe40000784270 */
[----:B------:R2:W-:Y:S01]  /*1aa00*/  @P3 STG.E desc[UR20][R6.64+0x100], R113 ;  /* 0x0001007106003986 */ /* 0x0005e2000c101914 */
[----:B------:R-:W-:-:S03]  /*1aa10*/  ISETP.GT.AND P3, PT, R0, 0x48, P0 ;  /* 0x000000480000780c */ /* 0x000fc60000764270 */
[----:B------:R-:W-:Y:S01]  /*1aa20*/  @P2 STG.E desc[UR20][R10.64+0x104], R59 ;  /* 0x0001043b0a002986 */ /* 0x000fe2000c101914 */
[----:B-1----:R-:W-:Y:S02]  /*1aa30*/  @P5 IMAD.MOV.U32 R2, RZ, RZ, R4 ;  /* 0x000000ffff025224 */ /* 0x002fe400078e0004 */
[----:B------:R-:W-:Y:S01]  /*1aa40*/  @P5 IMAD.MOV.U32 R3, RZ, RZ, R5 ;  /* 0x000000ffff035224 */ /* 0x000fe200078e0005 */
[----:B------:R-:W-:Y:S01]  /*1aa50*/  F2FP.TF32.F32.PACK_B R61, R61 ;  /* 0x0000003dff3d723e */ /* 0x000fe200024050ff */
[----:B------:R-:W-:-:S03]  /*1aa60*/  FMUL R117, R62, UR11 ;  /* 0x0000000b3e757c20 */ /* 0x000fc60008400000 */
[----:B------:R1:W-:Y:S01]  /*1aa70*/  @P5 STG.E desc[UR20][R2.64+0x120], R115 ;  /* 0x0001207302005986 */ /* 0x0003e2000c101914 */
[----:B------:R-:W-:Y:S01]  /*1aa80*/  FMUL R63, R63, UR11 ;  /* 0x0000000b3f3f7c20 */ /* 0x000fe20008400000 */
[----:B------:R-:W-:Y:S01]  /*1aa90*/  F2FP.TF32.F32.PACK_B R117, R117 ;  /* 0x00000075ff75723e */ /* 0x000fe200024050ff */
[----:B--2---:R-:W-:Y:S02]  /*1aaa0*/  @P3 IMAD.MOV.U32 R7, RZ, RZ, R9 ;  /* 0x000000ffff073224 */ /* 0x004fe400078e0009 */
[----:B-1----:R-:W-:Y:S02]  /*1aab0*/  @P6 IMAD.MOV.U32 R2, RZ, RZ, R4 ;  /* 0x000000ffff026224 */ /* 0x002fe400078e0004 */
[----:B------:R-:W-:Y:S01]  /*1aac0*/  @P6 IMAD.MOV.U32 R3, RZ, RZ, R5 ;  /* 0x000000ffff036224 */ /* 0x000fe200078e0005 */
[----:B------:R-:W-:Y:S01]  /*1aad0*/  F2FP.TF32.F32.PACK_B R63, R63 ;  /* 0x0000003fff3f723e */ /* 0x000fe200024050ff */
[----:B------:R-:W-:-:S03]  /*1aae0*/  @P4 IMAD.MOV.U32 R11, RZ, RZ, R9 ;  /* 0x000000ffff0b4224 */ /* 0x000fc600078e0009 */
[----:B------:R1:W-:Y:S01]  /*1aaf0*/  @P6 STG.E desc[UR20][R2.64+0x124], R61 ;  /* 0x0001243d02006986 */ /* 0x0003e2000c101914 */
[C---:B------:R-:W-:Y:S02]  /*1ab00*/  ISETP.GT.AND P6, PT, R0.reuse, 0x50, P1 ;  /* 0x000000500000780c */ /* 0x040fe40000fc4270 */
[C---:B------:R-:W-:Y:S01]  /*1ab10*/  ISETP.GT.AND P2, PT, R0.reuse, 0x51, P1 ;  /* 0x000000510000780c */ /* 0x040fe20000f44270 */
[----:B------:R2:W-:Y:S01]  /*1ab20*/  @P3 STG.E desc[UR20][R6.64+0x120], R117 ;  /* 0x0001207506003986 */ /* 0x0005e2000c101914 */
[----:B------:R-:W-:Y:S01]  /*1ab30*/  ISETP.GT.AND P5, PT, R0, 0x50, P0 ;  /* 0x000000500000780c */ /* 0x000fe200007a4270 */
[----:B------:R-:W-:Y:S02]  /*1ab40*/  FMUL R119, R64, UR11 ;  /* 0x0000000b40777c20 */ /* 0x000fe40008400000 */
[----:B------:R3:W-:Y:S01]  /*1ab50*/  @P4 STG.E desc[UR20][R10.64+0x124], R63 ;  /* 0x0001243f0a004986 */ /* 0x0007e2000c101914 */
[----:B------:R-:W-:Y:S01]  /*1ab60*/  ISETP.GT.AND P4, PT, R0, 0x51, P0 ;  /* 0x000000510000780c */ /* 0x000fe20000784270 */
[----:B------:R-:W-:Y:S01]  /*1ab70*/  FMUL R65, R65, UR11 ;  /* 0x0000000b41417c20 */ /* 0x000fe20008400000 */
[----:B------:R-:W-:Y:S01]  /*1ab80*/  F2FP.TF32.F32.PACK_B R119, R119 ;  /* 0x00000077ff77723e */ /* 0x000fe200024050ff */
[----:B------:R-:W-:-:S02]  /*1ab90*/  FMUL R121, R66, UR11 ;  /* 0x0000000b42797c20 */ /* 0x000fc40008400000 */
[----:B-1----:R-:W-:Y:S02]  /*1aba0*/  @P6 IMAD.MOV.U32 R2, RZ, RZ, R4 ;  /* 0x000000ffff026224 */ /* 0x002fe400078e0004 */
[----:B------:R-:W-:Y:S02]  /*1abb0*/  @P6 IMAD.MOV.U32 R3, RZ, RZ, R5 ;  /* 0x000000ffff036224 */ /* 0x000fe400078e0005 */
[----:B------:R-:W-:Y:S01]  /*1abc0*/  FMUL R67, R67, UR11 ;  /* 0x0000000b43437c20 */ /* 0x000fe20008400000 */
[----:B------:R-:W-:Y:S01]  /*1abd0*/  ISETP.GT.AND P3, PT, R0, 0x58, P1 ;  /* 0x000000580000780c */ /* 0x000fe20000f64270 */
[--C-:B--2---:R-:W-:Y:S01]  /*1abe0*/  @P5 IMAD.MOV.U32 R7, RZ, RZ, R9.reuse ;  /* 0x000000ffff075224 */ /* 0x104fe200078e0009 */
[----:B------:R-:W-:Y:S01]  /*1abf0*/  F2FP.TF32.F32.PACK_B R65, R65 ;  /* 0x00000041ff41723e */ /* 0x000fe200024050ff */
[----:B------:R1:W-:Y:S01]  /*1ac00*/  @P6 STG.E desc[UR20][R2.64+0x140], R119 ;  /* 0x0001407702006986 */ /* 0x0003e2000c101914 */
[----:B------:R-:W-:Y:S01]  /*1ac10*/  F2FP.TF32.F32.PACK_B R121, R121 ;  /* 0x00000079ff79723e */ /* 0x000fe200024050ff */
[----:B---3--:R-:W-:Y:S01]  /*1ac20*/  @P4 IMAD.MOV.U32 R11, RZ, RZ, R9 ;  /* 0x000000ffff0b4224 */ /* 0x008fe200078e0009 */
[----:B------:R-:W-:Y:S01]  /*1ac30*/  F2FP.TF32.F32.PACK_B R67, R67 ;  /* 0x00000043ff43723e */ /* 0x000fe200024050ff */
[----:B------:R-:W-:Y:S01]  /*1ac40*/  FMUL R123, R68, UR11 ;  /* 0x0000000b447b7c20 */ /* 0x000fe20008400000 */
[----:B-1----:R-:W-:Y:S01]  /*1ac50*/  @P2 MOV R2, R4 ;  /* 0x0000000400022202 */ /* 0x002fe20000000f00 */
[----:B------:R-:W-:-:S05]  /*1ac60*/  @P2 IMAD.MOV.U32 R3, RZ, RZ, R5 ;  /* 0x000000ffff032224 */ /* 0x000fca00078e0005 */
[----:B------:R1:W-:Y:S01]  /*1ac70*/  @P2 STG.E desc[UR20][R2.64+0x144], R65 ;  /* 0x0001444102002986 */ /* 0x0003e2000c101914 */
[----:B------:R-:W-:-:S03]  /*1ac80*/  ISETP.GT.AND P2, PT, R0, 0x59, P1 ;  /* 0x000000590000780c */ /* 0x000fc60000f44270 */
[----:B------:R2:W-:Y:S01]  /*1ac90*/  @P5 STG.E desc[UR20][R6.64+0x140], R121 ;  /* 0x0001407906005986 */ /* 0x0005e2000c101914 */
[----:B------:R-:W-:-:S03]  /*1aca0*/  ISETP.GT.AND P5, PT, R0, 0x58, P0 ;  /* 0x000000580000780c */ /* 0x000fc600007a4270 */
[----:B------:R3:W-:Y:S01]  /*1acb0*/  @P4 STG.E desc[UR20][R10.64+0x144], R67 ;  /* 0x000144430a004986 */ /* 0x0007e2000c101914 */
[----:B------:R-:W-:Y:S02]  /*1acc0*/  ISETP.GT.AND P4, PT, R0, 0x59, P0 ;  /* 0x000000590000780c */ /* 0x000fe40000784270 */
[----:B------:R-:W-:Y:S01]  /*1acd0*/  F2FP.TF32.F32.PACK_B R123, R123 ;  /* 0x0000007bff7b723e */ /* 0x000fe200024050ff */
[----:B-1----:R-:W-:Y:S02]  /*1ace0*/  @P3 IMAD.MOV.U32 R2, RZ, RZ, R4 ;  /* 0x000000ffff023224 */ /* 0x002fe400078e0004 */
[----:B------:R-:W-:Y:S02]  /*1acf0*/  @P3 IMAD.MOV.U32 R3, RZ, RZ, R5 ;  /* 0x000000ffff033224 */ /* 0x000fe400078e0005 */
[----:B------:R-:W-:Y:S01]  /*1ad00*/  FMUL R69, R69, UR11 ;  /* 0x0000000b45457c20 */ /* 0x000fe20008400000 */
[----:B------:R-:W-:Y:S01]  /*1ad10*/  FMUL R125, R70, UR11 ;  /* 0x0000000b467d7c20 */ /* 0x000fe20008400000 */
[----:B------:R-:W-:Y:S01]  /*1ad20*/  FMUL R71, R71, UR11 ;  /* 0x0000000b47477c20 */ /* 0x000fe20008400000 */
[----:B------:R1:W-:Y:S01]  /*1ad30*/  @P3 STG.E desc[UR20][R2.64+0x160], R123 ;  /* 0x0001607b02003986 */ /* 0x0003e2000c101914 */
[----:B------:R-:W-:Y:S01]  /*1ad40*/  ISETP.GT.AND P3, PT, R0, 0x60, P1 ;  /* 0x000000600000780c */ /* 0x000fe20000f64270 */
[--C-:B--2---:R-:W-:Y:S01]  /*1ad50*/  @P5 IMAD.MOV.U32 R7, RZ, RZ, R9.reuse ;  /* 0x000000ffff075224 */ /* 0x104fe200078e0009 */
[----:B------:R-:W-:Y:S01]  /*1ad60*/  F2FP.TF32.F32.PACK_B R69, R69 ;  /* 0x00000045ff45723e */ /* 0x000fe200024050ff */
[----:B---3--:R-:W-:Y:S01]  /*1ad70*/  @P4 IMAD.MOV.U32 R11, RZ, RZ, R9 ;  /* 0x000000ffff0b4224 */ /* 0x008fe200078e0009 */
[----:B------:R-:W-:-:S02]  /*1ad80*/  F2FP.TF32.F32.PACK_B R125, R125 ;  /* 0x0000007dff7d723e */ /* 0x000fc400024050ff */
[----:B------:R-:W-:Y:S01]  /*1ad90*/  F2FP.TF32.F32.PACK_B R71, R71 ;  /* 0x00000047ff47723e */ /* 0x000fe200024050ff */
[----:B-1----:R-:W-:Y:S02]  /*1ada0*/  @P2 IMAD.MOV.U32 R2, RZ, RZ, R4 ;  /* 0x000000ffff022224 */ /* 0x002fe400078e0004 */
[----:B------:R-:W-:Y:S02]  /*1adb0*/  @P2 IMAD.MOV.U32 R3, RZ, RZ, R5 ;  /* 0x000000ffff032224 */ /* 0x000fe400078e0005 */
[----:B------:R-:W-:-:S03]  /*1adc0*/  FMUL R127, R72, UR11 ;  /* 0x0000000b487f7c20 */ /* 0x000fc60008400000 */
[----:B------:R1:W-:Y:S01]  /*1add0*/  @P2 STG.E desc[UR20][R2.64+0x164], R69 ;  /* 0x0001644502002986 */ /* 0x0003e2000c101914 */
[----:B------:R-:W-:-:S03]  /*1ade0*/  ISETP.GT.AND P2, PT, R0, 0x61, P0 ;  /* 0x000000610000780c */ /* 0x000fc60000744270 */
[----:B------:R2:W-:Y:S01]  /*1adf0*/  @P5 STG.E desc[UR20][R6.64+0x160], R125 ;  /* 0x0001607d06005986 */ /* 0x0005e2000c101914 */
[----:B------:R-:W-:-:S03]  /*1ae00*/  ISETP.GT.AND P5, PT, R0, 0x61, P1 ;  /* 0x000000610000780c */ /* 0x000fc60000fa4270 */
[----:B------:R3:W-:Y:S01]  /*1ae10*/  @P4 STG.E desc[UR20][R10.64+0x164], R71 ;  /* 0x000164470a004986 */ /* 0x0007e2000c101914 */
[----:B------:R-:W-:Y:S02]  /*1ae20*/  ISETP.GT.AND P4, PT, R0, 0x60, P0 ;  /* 0x000000600000780c */ /* 0x000fe40000784270 */
[----:B------:R-:W-:Y:S01]  /*1ae30*/  F2FP.TF32.F32.PACK_B R127, R127 ;  /* 0x0000007fff7f723e */ /* 0x000fe200024050ff */
[----:B-1----:R-:W-:Y:S01]  /*1ae40*/  @P3 IMAD.MOV.U32 R3, RZ, RZ, R5 ;  /* 0x000000ffff033224 */ /* 0x002fe200078e0005 */
[----:B------:R-:W-:Y:S01]  /*1ae50*/  @P3 MOV R2, R4 ;  /* 0x0000000400023202 */ /* 0x000fe20000000f00 */
[----:B------:R-:W-:Y:S01]  /*1ae60*/  FMUL R73, R73, UR11 ;  /* 0x0000000b49497c20 */ /* 0x000fe20008400000 */
[----:B------:R-:W-:Y:S01]  /*1ae70*/  FMUL R129, R74, UR11 ;  /* 0x0000000b4a817c20 */ /* 0x000fe20008400000 */
[----:B------:R-:W-:Y:S02]  /*1ae80*/  FMUL R75, R75, UR11 ;  /* 0x0000000b4b4b7c20 */ /* 0x000fe40008400000 */
[----:B------:R1:W-:Y:S01]  /*1ae90*/  @P3 STG.E desc[UR20][R2.64+0x180], R127 ;  /* 0x0001807f02003986 */ /* 0x0003e2000c101914 */
[----:B------:R-:W-:-:S02]  /*1aea0*/  ISETP.GT.AND P3, PT, R0, 0x68, P1 ;  /* 0x000000680000780c */ /* 0x000fc40000f64270 */
[----:B------:R-:W-:Y:S01]  /*1aeb0*/  F2FP.TF32.F32.PACK_B R73, R73 ;  /* 0x00000049ff49723e */ /* 0x000fe200024050ff */
[--C-:B--2---:R-:W-:Y:S01]  /*1aec0*/  @P4 IMAD.MOV.U32 R7, RZ, RZ, R9.reuse ;  /* 0x000000ffff074224 */ /* 0x104fe200078e0009 */
[----:B------:R-:W-:Y:S01]  /*1aed0*/  F2FP.TF32.F32.PACK_B R129, R129 ;  /* 0x00000081ff81723e */ /* 0x000fe200024050ff */
[----:B---3--:R-:W-:Y:S01]  /*1aee0*/  @P2 IMAD.MOV.U32 R11, RZ, RZ, R9 ;  /* 0x000000ffff0b2224 */ /* 0x008fe200078e0009 */
[----:B------:R-:W-:Y:S01]  /*1aef0*/  F2FP.TF32.F32.PACK_B R75, R75 ;  /* 0x0000004bff4b723e */ /* 0x000fe200024050ff */
[----:B-1----:R-:W-:Y:S02]  /*1af00*/  @P5 IMAD.MOV.U32 R2, RZ, RZ, R4 ;  /* 0x000000ffff025224 */ /* 0x002fe400078e0004 */
[----:B------:R-:W-:Y:S01]  /*1af10*/  @P5 IMAD.MOV.U32 R3, RZ, RZ, R5 ;  /* 0x000000ffff035224 */ /* 0x000fe200078e0005 */
[----:B------:R-:W-:Y:S01]  /*1af20*/  ISETP.GT.AND P6, PT, R0, 0x69, P1 ;  /* 0x000000690000780c */ /* 0x000fe20000fc4270 */
[----:B------:R-:W-:-:S03]  /*1af30*/  FMUL R131, R76, UR11 ;  /* 0x0000000b4c837c20 */ /* 0x000fc60008400000 */
[----:B------:R1:W-:Y:S04]  /*1af40*/  @P5 STG.E desc[UR20][R2.64+0x184], R73 ;  /* 0x0001844902005986 */ /* 0x0003e8000c101914 */
[----:B------:R-:W-:Y:S01]  /*1af50*/  @P4 STG.E desc[UR20][R6.64+0x180], R129 ;  /* 0x0001808106004986 */ /* 0x000fe2000c101914 */
[----:B------:R-:W-:-:S03]  /*1af60*/  ISETP.GT.AND P4, PT, R0, 0x69, P0 ;  /* 0x000000690000780c */ /* 0x000fc60000784270 */
[----:B------:R2:W-:Y:S01]  /*1af70*/  @P2 STG.E desc[UR20][R10.64+0x184], R75 ;  /* 0x0001844b0a002986 */ /* 0x0005e2000c101914 */
[C---:B------:R-:W-:Y:S02]  /*1af80*/  ISETP.GT.AND P2, PT, R0.reuse, 0x68, P0 ;  /* 0x000000680000780c */ /* 0x040fe40000744270 */
[----:B------:R-:W-:Y:S01]  /*1af90*/  ISETP.GT.AND P5, PT, R0, 0x70, P1 ;  /* 0x000000700000780c */ /* 0x000fe20000fa4270 */
[----:B-1----:R-:W-:Y:S01]  /*1afa0*/  @P3 IMAD.MOV.U32 R2, RZ, RZ, R4 ;  /* 0x000000ffff023224 */ /* 0x002fe200078e0004 */
[----:B------:R-:W-:Y:S01]  /*1afb0*/  F2FP.TF32.F32.PACK_B R131, R131 ;  /* 0x00000083ff83723e */ /* 0x000fe200024050ff */
[----:B------:R-:W-:Y:S02]  /*1afc0*/  @P3 IMAD.MOV.U32 R3, RZ, RZ, R5 ;  /* 0x000000ffff033224 */ /* 0x000fe400078e0005 */
[----:B------:R-:W-:Y:S01]  /*1afd0*/  FMUL R77, R77, UR11 ;  /* 0x0000000b4d4d7c20 */ /* 0x000fe20008400000 */
[----:B------:R-:W-:Y:S01]  /*1afe0*/  FMUL R133, R78, UR11 ;  /* 0x0000000b4e857c20 */ /* 0x000fe20008400000 */
[----:B------:R-:W-:Y:S01]  /*1aff0*/  FMUL R79, R79, UR11 ;  /* 0x0000000b4f4f7c20 */ /* 0x000fe20008400000 */
[----:B------:R1:W-:Y:S02]  /*1b000*/  @P3 STG.E desc[UR20][R2.64+0x1a0], R131 ;  /* 0x0001a08302003986 */ /* 0x0003e4000c101914 */
[----:B------:R-:W-:Y:S01]  /*1b010*/  F2FP.TF32.F32.PACK_B R77, R77 ;  /* 0x0000004dff4d723e */ /* 0x000fe200024050ff */
[----:B------:R-:W-:Y:S01]  /*1b020*/  FMUL R135, R80, UR11 ;  /* 0x0000000b50877c20 */ /* 0x000fe20008400000 */
[----:B------:R-:W-:Y:S01]  /*1b030*/  F2FP.TF32.F32.PACK_B R133, R133 ;  /* 0x00000085ff85723e */ /* 0x000fe200024050ff */
[----:B--2---:R-:W-:Y:S01]  /*1b040*/  @P4 IMAD.MOV.U32 R11, RZ, RZ, R9 ;  /* 0x000000ffff0b4224 */ /* 0x004fe200078e0009 */
[----:B------:R-:W-:-:S02]  /*1b050*/  @P2 MOV R7, R9 ;  /* 0x0000000900072202 */ /* 0x000fc40000000f00 */
[----:B------:R-:W-:Y:S01]  /*1b060*/  F2FP.TF32.F32.PACK_B R79, R79 ;  /* 0x0000004fff4f723e */ /* 0x000fe200024050ff */
[----:B-1----:R-:W-:Y:S02]  /*1b070*/  @P6 IMAD.MOV.U32 R2, RZ, RZ, R4 ;  /* 0x000000ffff026224 */ /* 0x002fe400078e0004 */
[----:B------:R-:W-:Y:S01]  /*1b080*/  @P6 IMAD.MOV.U32 R3, RZ, RZ, R5 ;  /* 0x000000ffff036224 */ /* 0x000fe200078e0005 */
[----:B------:R-:W-:-:S04]  /*1b090*/  F2FP.TF32.F32.PACK_B R135, R135 ;  /* 0x00000087ff87723e */ /* 0x000fc800024050ff */
[----:B------:R1:W-:Y:S01]  /*1b0a0*/  @P6 STG.E desc[UR20][R2.64+0x1a4], R77 ;  /* 0x0001a44d02006986 */ /* 0x0003e2000c101914 */
[----:B------:R-:W-:-:S03]  /*1b0b0*/  ISETP.GT.AND P6, PT, R0, 0x70, P0 ;  /* 0x000000700000780c */ /* 0x000fc600007c4270 */
[----:B------:R-:W-:Y:S01]  /*1b0c0*/  @P2 STG.E desc[UR20][R6.64+0x1a0], R133 ;  /* 0x0001a08506002986 */ /* 0x000fe2000c101914 */
[----:B------:R-:W-:-:S03]  /*1b0d0*/  ISETP.GT.AND P2, PT, R0, 0x71, P1 ;  /* 0x000000710000780c */ /* 0x000fc60000f44270 */
[----:B------:R-:W-:Y:S01]  /*1b0e0*/  @P4 STG.E desc[UR20][R10.64+0x1a4], R79 ;  /* 0x0001a44f0a004986 */ /* 0x000fe2000c101914 */
[----:B-1----:R-:W-:Y:S02]  /*1b0f0*/  @P5 IMAD.MOV.U32 R2, RZ, RZ, R4 ;  /* 0x000000ffff025224 */ /* 0x002fe400078e0004 */
[----:B------:R-:W-:Y:S01]  /*1b100*/  @P5 IMAD.MOV.U32 R3, RZ, RZ, R5 ;  /* 0x000000ffff035224 */ /* 0x000fe200078e0005 */
[----:B------:R-:W-:-:S04]  /*1b110*/  ISETP.GT.AND P3, PT, R0, 0x78, P1 ;  /* 0x000000780000780c */ /* 0x000fc80000f64270 */
[----:B------:R1:W-:Y:S01]  /*1b120*/  @P5 STG.E desc[UR20][R2.64+0x1c0], R135 ;  /* 0x0001c08702005986 */ /* 0x0003e2000c101914 */
[C---:B------:R-:W-:Y:S02]  /*1b130*/  ISETP.GT.AND P5, PT, R0.reuse, 0x71, P0 ;  /* 0x000000710000780c */ /* 0x040fe400007a4270 */
[C---:B------:R-:W-:Y:S02]  /*1b140*/  ISETP.GT.AND P1, PT, R0.reuse, 0x79, P1 ;  /* 0x000000790000780c */ /* 0x040fe40000f24270 */
[----:B------:R-:W-:Y:S01]  /*1b150*/  ISETP.GT.AND P4, PT, R0, 0x78, P0 ;  /* 0x000000780000780c */ /* 0x000fe20000784270 */
[----:B------:R-:W-:Y:S01]  /*1b160*/  FMUL R81, R81, UR11 ;  /* 0x0000000b51517c20 */ /* 0x000fe20008400000 */
[----:B------:R-:W-:Y:S01]  /*1b170*/  FMUL R137, R82, UR11 ;  /* 0x0000000b52897c20 */ /* 0x000fe20008400000 */
[----:B------:R-:W-:Y:S01]  /*1b180*/  FMUL R83, R83, UR11 ;  /* 0x0000000b53537c20 */ /* 0x000fe20008400000 */
[----:B------:R-:W-:Y:S01]  /*1b190*/  FMUL R139, R84, UR11 ;  /* 0x0000000b548b7c20 */ /* 0x000fe20008400000 */
[----:B------:R-:W-:Y:S01]  /*1b1a0*/  ISETP.GT.AND P0, PT, R0, 0x79, P0 ;  /* 0x000000790000780c */ /* 0x000fe20000704270 */
[----:B------:R-:W-:Y:S01]  /*1b1b0*/  FMUL R85, R85, UR11 ;  /* 0x0000000b55557c20 */ /* 0x000fe20008400000 */
[----:B------:R-:W-:Y:S01]  /*1b1c0*/  FMUL R141, R86, UR11 ;  /* 0x0000000b568d7c20 */ /* 0x000fe20008400000 */
[----:B------:R-:W-:Y:S01]  /*1b1d0*/  F2FP.TF32.F32.PACK_B R81, R81 ;  /* 0x00000051ff51723e */ /* 0x000fe200024050ff */
[--C-:B-1----:R-:W-:Y:S01]  /*1b1e0*/  @P2 IMAD.MOV.U32 R2, RZ, RZ, R4.reuse ;  /* 0x000000ffff022224 */ /* 0x102fe200078e0004 */
[----:B------:R-:W-:Y:S01]  /*1b1f0*/  F2FP.TF32.F32.PACK_B R137, R137 ;  /* 0x00000089ff89723e */ /* 0x000fe200024050ff */
[----:B------:R-:W-:Y:S01]  /*1b200*/  @P2 IMAD.MOV.U32 R3, RZ, RZ, R5 ;  /* 0x000000ffff032224 */ /* 0x000fe200078e0005 */
[----:B------:R-:W-:Y:S01]  /*1b210*/  @P6 MOV R7, R9 ;  /* 0x0000000900076202 */ /* 0x000fe20000000f00 */
[----:B------:R-:W-:Y:S01]  /*1b220*/  @P5 IMAD.MOV.U32 R11, RZ, RZ, R9 ;  /* 0x000000ffff0b5224 */ /* 0x000fe200078e0009 */
[----:B------:R-:W-:Y:S01]  /*1b230*/  F2FP.TF32.F32.PACK_B R83, R83 ;  /* 0x00000053ff53723e */ /* 0x000fe200024050ff */
[----:B------:R-:W-:Y:S01]  /*1b240*/  @P1 IMAD.MOV.U32 R12, RZ, RZ, R4 ;  /* 0x000000ffff0c1224 */ /* 0x000fe200078e0004 */
[----:B------:R-:W-:Y:S01]  /*1b250*/  F2FP.TF32.F32.PACK_B R139, R139 ;  /* 0x0000008bff8b723e */ /* 0x000fe200024050ff */
[----:B------:R-:W-:Y:S01]  /*1b260*/  @P1 IMAD.MOV.U32 R13, RZ, RZ, R5 ;  /* 0x000000ffff0d1224 */ /* 0x000fe200078e0005 */
[----:B------:R-:W-:Y:S01]  /*1b270*/  F2FP.TF32.F32.PACK_B R85, R85 ;  /* 0x00000055ff55723e */ /* 0x000fe200024050ff */
[----:B------:R-:W-:Y:S01]  /*1b280*/  VIADD R14, R4, UR9 ;  /* 0x00000009040e7c36 */ /* 0x000fe20008000000 */
[----:B------:R1:W-:Y:S01]  /*1b290*/  @P2 STG.E desc[UR20][R2.64+0x1c4], R81 ;  /* 0x0001c45102002986 */ /* 0x0003e2000c101914 */
[----:B------:R-:W-:Y:S01]  /*1b2a0*/  F2FP.TF32.F32.PACK_B R141, R141 ;  /* 0x0000008dff8d723e */ /* 0x000fe200024050ff */
[----:B------:R-:W-:-:S02]  /*1b2b0*/  @P4 IMAD.MOV.U32 R15, RZ, RZ, R9 ;  /* 0x000000ffff0f4224 */ /* 0x000fc400078e0009 */
[----:B------:R1:W-:Y:S01]  /*1b2c0*/  @P6 STG.E desc[UR20][R6.64+0x1c0], R137 ;  /* 0x0001c08906006986 */ /* 0x0003e2000c101914 */
[----:B------:R-:W-:-:S03]  /*1b2d0*/  VIADD R16, R4, UR9 ;  /* 0x0000000904107c36 */ /* 0x000fc60008000000 */
[----:B------:R1:W-:Y:S04]  /*1b2e0*/  @P5 STG.E desc[UR20][R10.64+0x1c4], R83 ;  /* 0x0001c4530a005986 */ /* 0x0003e8000c101914 */
[----:B------:R1:W-:Y:S04]  /*1b2f0*/  @P3 STG.E desc[UR20][R4.64+0x1e0], R139 ;  /* 0x0001e08b04003986 */ /* 0x0003e8000c101914 */
[----:B------:R1:W-:Y:S01]  /*1b300*/  @P1 STG.E desc[UR20][R12.64+0x1e4], R85 ;  /* 0x0001e4550c001986 */ /* 0x0003e2000c101914 */
[----:B------:R-:W-:-:S03]  /*1b310*/  FMUL R87, R87, UR11 ;  /* 0x0000000b57577c20 */ /* 0x000fc60008400000 */
[----:B------:R1:W-:Y:S01]  /*1b320*/  @P4 STG.E desc[UR20][R14.64+0x1e0], R141 ;  /* 0x0001e08d0e004986 */ /* 0x0003e2000c101914 */
[----:B------:R-:W-:Y:S05]  /*1b330*/  @!P0 EXIT ;  /* 0x000000000000894d */ /* 0x000fea0003800000 */
[----:B------:R-:W-:Y:S01]  /*1b340*/  F2FP.TF32.F32.PACK_B R87, R87 ;  /* 0x00000057ff57723e */ /* 0x000fe200024050ff */
[----:B------:R-:W-:-:S05]  /*1b350*/  IMAD.MOV.U32 R17, RZ, RZ, R9 ;  /* 0x000000ffff117224 */ /* 0x000fca00078e0009 */
[----:B------:R-:W-:Y:S01]  /*1b360*/  STG.E desc[UR20][R16.64+0x1e4], R87 ;  /* 0x0001e45710007986 */ /* 0x000fe2000c101914 */
[----:B------:R-:W-:Y:S05]  /*1b370*/  EXIT ;  /* 0x000000000000794d */ /* 0x000fea0003800000 */
.L_x_9:
[----:B------:R-:W-:-:S13]  /*1b380*/  ISETP.NE.AND P0, PT, RZ, UR8, PT ;  /* 0x00000008ff007c0c */ /* 0x000fda000bf05270 */
[----:B------:R-:W-:Y:S05]  /*1b390*/  @P0 EXIT ;  /* 0x000000000000094d */ /* 0x000fea0003800000 */
[----:B------:R-:W-:-:S13]  /*1b3a0*/  ELECT P0, URZ, PT ;  /* 0x00000000003f782f */ /* 0x000fda0003800000 */
[----:B------:R-:W-:Y:S05]  /*1b3b0*/  @!P0 BRA `(.L_x_524) ;  /* 0x0000006c00fc8947 */ /* 0x000fea0003800000 */
[----:B------:R-:W-:Y:S02]  /*1b3c0*/  R2UR UR4, R0 ;  /* 0x00000000000472ca */ /* 0x000fe400000e0000 */
[----:B------:R-:W-:-:S04]  /*1b3d0*/  SHF.R.S32.HI R5, RZ, 0x1f, R6 ;  /* 0x0000001fff057819 */ /* 0x000fc80000011406 */
[----:B------:R-:W-:-:S07]  /*1b3e0*/  LEA.HI R5, R5, R6, RZ, 0x7 ;  /* 0x0000000605057211 */ /* 0x000fce00078f38ff */
[----:B------:R-:W-:-:S06]  /*1b3f0*/  UISETP.GE.AND UP0, UPT, UR4, 0x1, UPT ;  /* 0x000000010400788c */ /* 0x000fcc000bf06270 */
[----:B------:R-:W-:-:S13]  /*1b400*/  PLOP3.LUT P0, PT, PT, PT, UP0, 0x80, 0x0 ;  /* 0x000000000000781c */ /* 0x000fda0003f0f008 */
[----:B------:R-:W-:Y:S05]  /*1b410*/  @!P0 BRA `(.L_x_524) ;  /* 0x0000006c00e48947 */ /* 0x000fea0003800000 */
[----:B------:R-:W0:Y:S01]  /*1b420*/  S2R R2, SR_CTAID.X ;  /* 0x0000000000027919 */ /* 0x000e220000002500 */
[----:B------:R-:W-:Y:S01]  /*1b430*/  R2UR UR5, R3 ;  /* 0x00000000030572ca */ /* 0x000fe200000e0000 */
[----:B------:R-:W-:Y:S01]  /*1b440*/  IMAD.MOV.U32 R4, RZ, RZ, RZ ;  /* 0x000000ffff047224 */ /* 0x000fe200078e00ff */
[----:B------:R-:W-:Y:S01]  /*1b450*/  R2UR UR4, R0 ;  /* 0x00000000000472ca */ /* 0x000fe200000e0000 */
[----:B------:R-:W1:Y:S01]  /*1b460*/  S2R R10, SR_CTAID.Y ;  /* 0x00000000000a7919 */ /* 0x000e620000002600 */
[----:B------:R-:W-:Y:S02]  /*1b470*/  LOP3.LUT R5, R5, 0xffffff80, RZ, 0xc0, !PT ;  /* 0xffffff8005057812 */ /* 0x000fe400078ec0ff */
[----:B------:R-:W-:Y:S02]  /*1b480*/  CS2R R8, SRZ ;  /* 0x0000000000087805 */ /* 0x000fe4000001ff00 */
[----:B------:R-:W-:Y:S01]  /*1b490*/  LOP3.LUT P0, RZ, R6, 0x1f, RZ, 0xc0, !PT ;  /* 0x0000001f06ff7812 */ /* 0x000fe2000780c0ff */
[----:B------:R-:W-:-:S02]  /*1b4a0*/  IMAD.MOV.U32 R7, RZ, RZ, RZ ;  /* 0x000000ffff077224 */ /* 0x000fc400078e00ff */
[----:B------:R-:W-:Y:S02]  /*1b4b0*/  IMAD.IADD R5, R6, 0x1, -R5 ;  /* 0x0000000106057824 */ /* 0x000fe400078e0a05 */
[----:B------:R-:W-:-:S03]  /*1b4c0*/  IMAD.U32 R11, RZ, RZ, UR5 ;  /* 0x00000005ff0b7e24 */ /* 0x000fc6000f8e00ff */
[C---:B------:R-:W-:Y:S01]  /*1b4d0*/  ISETP.NE.AND P1, PT, R5.reuse, RZ, PT ;  /* 0x000000ff0500720c */ /* 0x040fe20003f25270 */
[----:B------:R-:W-:Y:S01]  /*1b4e0*/  IMAD.U32 R6, RZ, RZ, UR4 ;  /* 0x00000004ff067e24 */ /* 0x000fe2000f8e00ff */
[----:B------:R-:W-:Y:S01]  /*1b4f0*/  ISETP.NE.OR P0, PT, R5, RZ, !P0 ;  /* 0x000000ff0500720c */ /* 0x000fe20004705670 */
[----:B------:R-:W-:Y:S01]  /*1b500*/  IMAD.MOV.U32 R5, RZ, RZ, 0x1 ;  /* 0x00000001ff057424 */ /* 0x000fe200078e00ff */
[----:B0-----:R-:W-:Y:S02]  /*1b510*/  SHF.L.U32 R14, R2, 0x8, RZ ;  /* 0x00000008020e7819 */ /* 0x001fe400000006ff */
[----:B------:R-:W-:Y:S01]  /*1b520*/  LOP3.LUT R2, R11, 0x2, RZ, 0xfc, !PT ;  /* 0x000000020b027812 */ /* 0x000fe200078efcff */
[----:B-1----:R-:W-:Y:S01]  /*1b530*/  IMAD.SHL.U32 R15, R10, 0x80, RZ ;  /* 0x000000800a0f7824 */ /* 0x002fe200078e00ff */
[C---:B------:R-:W-:Y:S01]  /*1b540*/  IADD3 R39, R14.reuse, 0x48, RZ ;  /* 0x000000480e277810 */ /* 0x040fe20007ffe0ff */
[C---:B------:R-:W-:Y:S01]  /*1b550*/  VIADD R31, R14.reuse, 0x8 ;  /* 0x000000080e1f7836 */ /* 0x040fe20000000000 */
[C---:B------:R-:W-:Y:S01]  /*1b560*/  IADD3 R49, R14.reuse, 0x98, RZ ;  /* 0x000000980e317810 */ /* 0x040fe20007ffe0ff */
[C---:B------:R-:W-:Y:S01]  /*1b570*/  VIADD R32, R14.reuse, 0x10 ;  /* 0x000000100e207836 */ /* 0x040fe20000000000 */
[C---:B------:R-:W-:Y:S01]  /*1b580*/  IADD3 R59, R14.reuse, 0xe8, RZ ;  /* 0x000000e80e3b7810 */ /* 0x040fe20007ffe0ff */
[C---:B------:R-:W-:Y:S01]  /*1b590*/  VIADD R33, R14.reuse, 0x18 ;  /* 0x000000180e217836 */ /* 0x040fe20000000000 */
[----:B------:R-:W-:Y:S01]  /*1b5a0*/  IADD3 R69, R15, 0x40, RZ ;  /* 0x000000400f457810 */ /* 0x000fe20007ffe0ff */
[----:B------:R-:W-:-:S02]  /*1b5b0*/  VIADD R34, R14, 0x20 ;  /* 0x000000200e227836 */ /* 0x000fc40000000000 */
[C---:B------:R-:W-:Y:S02]  /*1b5c0*/  VIADD R35, R14.reuse, 0x28 ;  /* 0x000000280e237836 */ /* 0x040fe40000000000 */
[C---:B------:R-:W-:Y:S02]  /*1b5d0*/  VIADD R36, R14.reuse, 0x30 ;  /* 0x000000300e247836 */ /* 0x040fe40000000000 */
[C---:B------:R-:W-:Y:S02]  /*1b5e0*/  VIADD R37, R14.reuse, 0x38 ;  /* 0x000000380e257836 */ /* 0x040fe40000000000 */
[C---:B------:R-:W-:Y:S02]  /*1b5f0*/  VIADD R38, R14.reuse, 0x40 ;  /* 0x000000400e267836 */ /* 0x040fe40000000000 */
[C---:B------:R-:W-:Y:S02]  /*1b600*/  VIADD R40, R14.reuse, 0x50 ;  /* 0x000000500e287836 */ /* 0x040fe40000000000 */
        /* <DEDUP_REMOVED lines=32> */
[----:B------:R-:W-:-:S07]  /*1b810*/  VIADD R76, R15, 0x78 ;  /* 0x000000780f4c7836 */ /* 0x000fce0000000000 */
.L_x_528:
[----:B------:R-:W0:Y:S01]  /*1b820*/  S2R R11, SR_CgaCtaId ;  /* 0x00000000000b7919 */ /* 0x000e220000008800 */
[----:B------:R-:W-:-:S04]  /*1b830*/  MOV R10, 0x400 ;  /* 0x00000400000a7802 */ /* 0x000fc80000000f00 */
[----:B0-----:R-:W-:Y:S02]  /*1b840*/  LEA R17, R11, R10, 0x18 ;  /* 0x0000000a0b117211 */ /* 0x001fe400078ec0ff */
[----:B------:R-:W-:-:S03]  /*1b850*/  SHF.L.U32 R10, R5, 0x1f, RZ ;  /* 0x0000001f050a7819 */ /* 0x000fc600000006ff */
[----:B------:R-:W-:-:S07]  /*1b860*/  IMAD R11, R4, 0x8, R17 ;  /* 0x00000008040b7824 */ /* 0x000fce00078e0211 */
.L_x_525:
[----:B0-----:R0:W1:Y:S02]  /*1b870*/  SYNCS.PHASECHK.TRANS64.TRYWAIT P2, [R11+URZ+0x30010], R10 ;  /* 0x0300100a0b0075a7 */ /* 0x001064000804017f */
[----:B-1----:R-:W-:Y:S05]  /*1b880*/  @!P2 NANOSLEEP.SYNCS 0x989680 ;  /* 0x009896800000a95d */ /* 0x002fea0003900000 */
[----:B------:R-:W1:Y:S02]  /*1b890*/  @!P2 SYNCS.PHASECHK.TRANS64 P2, [R11+URZ+0x30010], R10 ;  /* 0x0300100a0b00a5a7 */ /* 0x000e64000804007f */
[----:B-1----:R-:W-:Y:S05]  /*1b8a0*/  @!P2 BRA `(.L_x_525) ;  /* 0xfffffffc00f0a947 */ /* 0x002fea000383ffff */
[----:B0-----:R-:W0:Y:S02]  /*1b8b0*/  @!P1 LDC R10, c[0x0][0x500] ;  /* 0x00014000ff0a9b82 */ /* 0x001e240000000800 */
[----:B0-----:R0:W-:Y:S02]  /*1b8c0*/  @!P1 SYNCS.ARRIVE.TRANS64 RZ, [R11+URZ+0x30000], R10 ;  /* 0x0300000a0bff99a7 */ /* 0x0011e4000800003f */
[----:B0-----:R-:W-:-:S04]  /*1b8d0*/  PRMT R10, R2, 0x9910, RZ ;  /* 0x00009910020a7816 */ /* 0x001fc800000000ff */
[----:B------:R-:W-:-:S13]  /*1b8e0*/  ISETP.NE.AND P2, PT, R10, 0x2, PT ;  /* 0x000000020a00780c */ /* 0x000fda0003f45270 */
[----:B------:R-:W-:Y:S05]  /*1b8f0*/  @P2 BRA `(.L_x_526) ;  /* 0x0000000000042947 */ /* 0x000fea0003800000 */
[----:B------:R-:W-:Y:S01]  /*1b900*/  BPT.TRAP 0x1 ;  /* 0x000000040000795c */ /* 0x000fe20000300000 */
.L_x_526:
[----:B------:R-:W-:Y:S05]  /*1b910*/  @P0 BRA `(.L_x_527) ;  /* 0x0000000000040947 */ /* 0x000fea0003800000 */
[----:B------:R-:W-:Y:S01]  /*1b920*/  BPT.TRAP 0x1 ;  /* 0x000000040000795c */ /* 0x000fe20000300000 */
.L_x_527:
[----:B------:R-:W-:Y:S01]  /*1b930*/  R2UR UR9, R11 ;  /* 0x000000000b0972ca */ /* 0x000fe200000e0000 */
[----:B------:R-:W0:Y:S01]  /*1b940*/  LDC.64 R12, c[0x0][0x3d8] ;  /* 0x0000f600ff0c7b82 */ /* 0x000e220000000a00 */
[----:B------:R-:W-:Y:S01]  /*1b950*/  ULDC UR22, c[0x0][0x380] ;  /* 0x0000e00000167ab9 */ /* 0x000fe20000000800 */
[----:B------:R-:W-:Y:S01]  /*1b960*/  R2UR UR38, R14 ;  /* 0x000000000e2672ca */ /* 0x000fe200000e0000 */
[----:B------:R-:W-:Y:S01]  /*1b970*/  UISETP.NE.AND UP0, UPT, UR22, 0x1, UPT ;  /* 0x000000011600788c */ /* 0x000fe2000bf05270 */
[----:B------:R-:W-:Y:S01]  /*1b980*/  R2UR UR8, R4 ;  /* 0x00000000040872ca */ /* 0x000fe200000e0000 */
[----:B------:R-:W-:Y:S01]  /*1b990*/  ULDC UR23, c[0x0][0x38c] ;  /* 0x0000e30000177ab9 */ /* 0x000fe20000000800 */
[----:B------:R-:W-:Y:S01]  /*1b9a0*/  R2UR UR11, R17 ;  /* 0x00000000110b72ca */ /* 0x000fe200000e0000 */
[----:B------:R-:W-:Y:S01]  /*1b9b0*/  UISETP.NE.AND UP1, UPT, UR23, 0x1, UPT ;  /* 0x000000011700788c */ /* 0x000fe2000bf25270 */
[----:B------:R-:W0:Y:S01]  /*1b9c0*/  LDC.64 R10, c[0x0][0x3b8] ;  /* 0x0000ee00ff0a7b82 */ /* 0x000e220000000a00 */
[C---:B------:R-:W-:Y:S01]  /*1b9d0*/  R2UR UR40, R31.reuse ;  /* 0x000000001f2872ca */ /* 0x040fe200000e0000 */
[----:B------:R-:W-:Y:S01]  /*1b9e0*/  ULDC.64 UR18, c[0x0][0x198] ;  /* 0x0000660000127ab9 */ /* 0x000fe20000000a00 */
[----:B------:R-:W-:Y:S01]  /*1b9f0*/  R2UR UR41, R32 ;  /* 0x00000000202972ca */ /* 0x000fe200000e0000 */
[----:B------:R-:W-:Y:S01]  /*1ba00*/  UIADD3 UR14, UP2, UR18, 0xf0, URZ ;  /* 0x000000f0120e7890 */ /* 0x000fe2000ff5e03f */
[----:B------:R-:W-:Y:S01]  /*1ba10*/  R2UR UR52, R14 ;  /* 0x000000000e3472ca */ /* 0x000fe200000e0000 */
[----:B------:R-:W-:Y:S01]  /*1ba20*/  @UP0 ULDC UR12, c[0x0][0x384] ;  /* 0x0000e100000c0ab9 */ /* 0x000fe20000000800 */
[----:B------:R-:W-:Y:S01]  /*1ba30*/  @UP0 ULDC UR20, c[0x0][0x384] ;  /* 0x0000e10000140ab9 */ /* 0x000fe20000000800 */
[----:B------:R-:W-:Y:S01]  /*1ba40*/  @UP0 ULDC UR28, c[0x0][0x384] ;  /* 0x0000e100001c0ab9 */ /* 0x000fe20000000800 */
[----:B------:R-:W-:Y:S01]  /*1ba50*/  UIMAD.WIDE.U32 UR12, UR38, UR12, URZ ;  /* 0x0000000c260c72a5 */ /* 0x000fe2000f8e003f */
[----:B------:R-:W-:Y:S01]  /*1ba60*/  R2UR UR45, R31 ;  /* 0x000000001f2d72ca */ /* 0x000fe200000e0000 */
[----:B------:R-:W-:Y:S01]  /*1ba70*/  ULEA UR8, UR8, UR11, 0x10 ;  /* 0x0000000b08087291 */ /* 0x000fe2000f8e803f */
[----:B------:R-:W-:Y:S01]  /*1ba80*/  R2UR UR10, R9 ;  /* 0x00000000090a72ca */ /* 0x000fe200000e0000 */
[----:B------:R-:W-:Y:S01]  /*1ba90*/  UMOV UR42, UR38 ;  /* 0x00000026002a7c82 */ /* 0x000fe20008000000 */
[----:B------:R-:W-:Y:S01]  /*1baa0*/  UIMAD.WIDE.U32 UR20, UR40, UR20, URZ ;  /* 0x00000014281472a5 */ /* 0x000fe2000f8e003f */
[----:B------:R-:W-:Y:S01]  /*1bab0*/  R2UR UR43, R33 ;  /* 0x00000000212b72ca */ /* 0x000fe200000e0000 */
[----:B------:R-:W-:Y:S01]  /*1bac0*/  @UP0 ULDC UR11, c[0x0][0x388] ;  /* 0x0000e200000b0ab9 */ /* 0x000fe20000000800 */
[----:B------:R-:W-:Y:S01]  /*1bad0*/  UIMAD.WIDE.U32 UR28, UR41, UR28, URZ ;  /* 0x0000001c291c72a5 */ /* 0x000fe2000f8e003f */
[----:B------:R-:W-:Y:S01]  /*1bae0*/  R2UR UR50, R34 ;  /* 0x00000000223272ca */ /* 0x000fe200000e0000 */
[----:B------:R-:W-:Y:S01]  /*1baf0*/  @UP0 ULDC UR27, c[0x0][0x388] ;  /* 0x0000e200001b0ab9 */ /* 0x000fe20000000800 */
[----:B------:R-:W-:Y:S01]  /*1bb00*/  UMOV UR39, UR40 ;  /* 0x0000002800277c82 */ /* 0x000fe20008000000 */
[----:B------:R-:W-:Y:S01]  /*1bb10*/  @UP0 ULDC UR36, c[0x0][0x388] ;  /* 0x0000e20000240ab9 */ /* 0x000fe20000000800 */
[----:B------:R-:W-:Y:S01]  /*1bb20*/  @UP0 USHF.R.U32.HI UR42, URZ, UR11, UR13 ;  /* 0x0000000b3f2a0299 */ /* 0x000fe2000801160d */
[----:B------:R-:W-:Y:S01]  /*1bb30*/  R2UR UR51, R35 ;  /* 0x00000000233372ca */ /* 0x000fe200000e0000 */
[----:B0-----:R-:W-:Y:S01]  /*1bb40*/  IMAD R10, R7, R10, R12 ;  /* 0x0000000a070a7224 */ /* 0x001fe200078e020c */
[----:B------:R-:W-:Y:S01]  /*1bb50*/  UMOV UR17, UR41 ;  /* 0x0000002900117c82 */ /* 0x000fe20008000000 */
[----:B------:R-:W-:Y:S01]  /*1bb60*/  IMAD R11, R8, R11, R13 ;  /* 0x0000000b080b7224 */ /* 0x000fe200078e020d */
[----:B------:R-:W-:Y:S01]  /*1bb70*/  @UP0 USHF.R.U32.HI UR39, URZ, UR27, UR21 ;  /* 0x0000001b3f270299 */ /* 0x000fe20008011615 */
[----:B------:R-:W-:Y:S01]  /*1bb80*/  R2UR UR53, R36 ;  /* 0x00000000243572ca */ /* 0x000fe200000e0000 */
[----:B------:R-:W-:Y:S01]  /*1bb90*/  UIADD3.X UR15, URZ, UR19, URZ, UP2, !UPT ;  /* 0x000000133f0f7290 */ /* 0x000fe200097fe43f */
[----:B------:R-:W-:Y:S01]  /*1bba0*/  R2UR UR56, R37 ;  /* 0x00000000253872ca */ /* 0x000fe200000e0000 */
[----:B------:R-:W-:Y:S01]  /*1bbb0*/  @UP1 ULDC.64 UR32, c[0x0][0x390] ;  /* 0x0000e40000201ab9 */ /* 0x000fe20000000a00 */
[----:B------:R-:W-:Y:S01]  /*1bbc0*/  @UP0 USHF.R.U32.HI UR17, URZ, UR36, UR29 ;  /* 0x000000243f110299 */ /* 0x000fe2000801161d */
[----:B------:R-:W-:Y:S01]  /*1bbd0*/  PRMT R10, R10, 0x40, R11 ;  /* 0x000000400a0a7816 */ /* 0x000fe2000000000b */
[----:B------:R-:W-:Y:S01]  /*1bbe0*/  @UP1 ULDC.64 UR18, c[0x0][0x390] ;  /* 0x0000e40000121ab9 */ /* 0x000fe20000000a00 */
[----:B------:R-:W-:Y:S01]  /*1bbf0*/  @UP1 ULDC.64 UR30, c[0x0][0x390] ;  /* 0x0000e400001e1ab9 */ /* 0x000fe20000000a00 */
[----:B------:R-:W-:Y:S01]  /*1bc00*/  UIMAD.WIDE.U32 UR36, UR42, UR32, URZ ;  /* 0x000000202a2472a5 */ /* 0x000fe2000f8e003f */
[----:B------:R-:W-:Y:S01]  /*1bc10*/  R2UR UR32, R32 ;  /* 0x00000000202072ca */ /* 0x000fe200000e0000 */
[----:B------:R-:W-:Y:S01]  /*1bc20*/  UIMAD.WIDE.U32 UR46, UR39, UR18, URZ ;  /* 0x00000012272e72a5 */ /* 0x000fe2000f8e003f */
[----:B------:R-:W-:Y:S01]  /*1bc30*/  R2UR UR57, R38 ;  /* 0x00000000263972ca */ /* 0x000fe200000e0000 */
[----:B------:R-:W-:Y:S01]  /*1bc40*/  UIMAD.WIDE.U32 UR48, UR17, UR30, URZ ;  /* 0x0000001e113072a5 */ /* 0x000fe2000f8e003f */
[----:B------:R-:W-:Y:S01]  /*1bc50*/  R2UR UR30, R10 ;  /* 0x000000000a1e72ca */ /* 0x000fe200000e0000 */
[----:B------:R-:W-:Y:S01]  /*1bc60*/  UMOV UR13, UR42 ;  /* 0x0000002a000d7c82 */ /* 0x000fe20008000000 */
[----:B------:R-:W-:Y:S01]  /*1bc70*/  UMOV UR29, UR39 ;  /* 0x00000027001d7c82 */ /* 0x000fe20008000000 */
[----:B------:R-:W-:Y:S01]  /*1bc80*/  @UP1 USHF.R.U32.HI UR13, URZ, UR33, UR37 ;  /* 0x000000213f0d1299 */ /* 0x000fe20008011625 */
[----:B------:R-:W-:Y:S01]  /*1bc90*/  R2UR UR58, R39 ;  /* 0x00000000273a72ca */ /* 0x000fe200000e0000 */
[----:B------:R-:W-:Y:S01]  /*1bca0*/  UMOV UR21, UR17 ;  /* 0x0000001100157c82 */ /* 0x000fe20008000000 */
[----:B------:R-:W-:Y:S01]  /*1bcb0*/  @UP1 USHF.R.U32.HI UR29, URZ, UR19, UR47 ;  /* 0x000000133f1d1299 */ /* 0x000fe2000801162f */
[----:B------:R-:W-:Y:S01]  /*1bcc0*/  R2UR UR48, R34 ;  /* 0x00000000223072ca */ /* 0x000fe200000e0000 */
[----:B------:R-:W-:Y:S01]  /*1bcd0*/  @UP1 USHF.R.U32.HI UR21, URZ, UR31, UR49 ;  /* 0x0000001f3f151299 */ /* 0x000fe20008011631 */
[----:B------:R-:W-:Y:S01]  /*1bce0*/  R2UR UR59, R40 ;  /* 0x00000000283b72ca */ /* 0x000fe200000e0000 */
[----:B------:R-:W-:Y:S01]  /*1bcf0*/  UIADD3 UR11, -UR42, URZ, URZ ;  /* 0x0000003f2a0b7290 */ /* 0x000fe2000fffe13f */
        /* <DEDUP_REMOVED lines=10> */
[----:B------:R-:W-:Y:S01]  /*1bda0*/  MOV R16, UR43 ;  /* 0x0000002b00107c02 */ /* 0x000fe20008000f00 */
[----:B------:R-:W-:Y:S01]  /*1bdb0*/  UIMAD UR11, UR22, UR11, UR52 ;  /* 0x0000000b160b72a4 */ /* 0x000fe2000f8e0234 */
[----:B------:R-:W-:Y:S01]  /*1bdc0*/  R2UR UR52, R60 ;  /* 0x000000003c3472ca */ /* 0x000fe200000e0000 */
[----:B------:R-:W-:Y:S01]  /*1bdd0*/  UIMAD UR12, UR23, UR12, UR42 ;  /* 0x0000000c170c72a4 */ /* 0x000fe2000f8e022a */
[----:B------:R-:W-:Y:S01]  /*1bde0*/  MOV R20, UR40 ;  /* 0x0000002800147c02 */ /* 0x000fe20008000f00 */
[----:B------:R-:W-:Y:S01]  /*1bdf0*/  UIMAD UR27, UR22, UR27, UR45 ;  /* 0x0000001b161b72a4 */ /* 0x000fe2000f8e022d */
[----:B------:R-:W-:Y:S01]  /*1be00*/  R2UR UR45, R33 ;  /* 0x00000000212d72ca */ /* 0x000fe200000e0000 */
[----:B------:R-:W-:Y:S01]  /*1be10*/  UIMAD UR28, UR23, UR28, UR39 ;  /* 0x0000001c171c72a4 */ /* 0x000fe2000f8e0227 */
[----:B------:R-:W-:Y:S01]  /*1be20*/  MOV R19, UR41 ;  /* 0x0000002900137c02 */ /* 0x000fe20008000f00 */
[----:B------:R-:W-:Y:S01]  /*1be30*/  ULDC.64 UR6, c[0x0][0x3b0] ;  /* 0x0000ec0000067ab9 */ /* 0x000fe20000000a00 */
[----:B------:R-:W-:Y:S01]  /*1be40*/  ULDC.64 UR4, c[0x0][0x3d0] ;  /* 0x0000f40000047ab9 */ /* 0x000fe20000000a00 */
[----:B------:R-:W-:Y:S01]  /*1be50*/  UIMAD UR18, UR22, UR18, UR32 ;  /* 0x00000012161272a4 */ /* 0x000fe2000f8e0220 */
[----:B------:R-:W-:Y:S01]  /*1be60*/  IMAD R17, R4, 0x8000, R17 ;  /* 0x0000800004117824 */ /* 0x000fe200078e0211 */
[----:B------:R-:W-:Y:S01]  /*1be70*/  UIMAD UR20, UR23, UR20, UR17 ;  /* 0x00000014171472a4 */ /* 0x000fe2000f8e0211 */
[----:B------:R-:W-:Y:S01]  /*1be80*/  VIADD R9, R9, 0x1 ;  /* 0x0000000109097836 */ /* 0x000fe20000000000 */
[----:B------:R-:W-:Y:S01]  /*1be90*/  UIADD3 UR9, UR9, 0x30000, URZ ;  /* 0x0003000009097890 */ /* 0x000fe2000fffe03f */
[----:B------:R-:W-:Y:S01]  /*1bea0*/  ISETP.GT.AND P5, PT, R6, 0x1, PT ;  /* 0x000000010600780c */ /* 0x000fe20003fa4270 */
[----:B------:R-:W-:Y:S01]  /*1beb0*/  USHF.L.U32 UR10, UR10, 0x6, URZ ;  /* 0x000000060a0a7899 */ /* 0x000fe2000800063f */
[----:B------:R-:W-:Y:S01]  /*1bec0*/  VIADD R4, R4, 0x1 ;  /* 0x0000000104047836 */ /* 0x000fe20000000000 */
[----:B------:R-:W-:-:S02]  /*1bed0*/  UIMAD UR11, UR11, UR6, UR4 ;  /* 0x000000060b0b72a4 */ /* 0x000fc4000f8e0204 */
[----:B------:R-:W-:Y:S02]  /*1bee0*/  UIMAD UR12, UR12, UR7, UR5 ;  /* 0x000000070c0c72a4 */ /* 0x000fe4000f8e0205 */
[----:B------:R-:W-:Y:S01]  /*1bef0*/  UPRMT UR30, UR30, 0x5410, URZ ;  /* 0x000054101e1e7896 */ /* 0x000fe2000800003f */
[----:B------:R-:W-:Y:S01]  /*1bf00*/  IMAD.U32 R30, RZ, RZ, UR10 ;  /* 0x0000000aff1e7e24 */ /* 0x000fe2000f8e00ff */
[----:B------:R-:W-:Y:S01]  /*1bf10*/  UIADD3 UR24, UR8, 0x800, URZ ;  /* 0x0000080008187890 */ /* 0x000fe2000fffe03f */
[C---:B------:R-:W-:Y:S01]  /*1bf20*/  ISETP.NE.AND P4, PT, R4.reuse, 0x2, PT ;  /* 0x000000020400780c */ /* 0x040fe20003f85270 */
[----:B------:R-:W-:Y:S02]  /*1bf30*/  UIMAD UR27, UR27, UR6, UR4 ;  /* 0x000000061b1b72a4 */ /* 0x000fe4000f8e0204 */
[----:B------:R-:W-:Y:S01]  /*1bf40*/  UIMAD UR28, UR28, UR7, UR5 ;  /* 0x000000071c1c72a4 */ /* 0x000fe2000f8e0205 */
[----:B------:R-:W-:Y:S01]  /*1bf50*/  SEL R4, R4, RZ, P4 ;  /* 0x000000ff04047207 */ /* 0x000fe20002000000 */
[----:B------:R-:W-:-:S02]  /*1bf60*/  UIADD3 UR16, UR8, 0x1000, URZ ;  /* 0x0000100008107890 */ /* 0x000fc4000fffe03f */
[----:B------:R0:W-:Y:S01]  /*1bf70*/  UTMALDG.4D.IM2COL [UR8], [UR14], UR30 ;  /* 0x000000080e0073b4 */ /* 0x0001e2000805801e */
[----:B------:R-:W-:Y:S02]  /*1bf80*/  UIMAD UR19, UR18, UR6, UR4 ;  /* 0x00000006121372a4 */ /* 0x000fe4000f8e0204 */
[----:B------:R-:W-:Y:S01]  /*1bf90*/  UIMAD UR20, UR20, UR7, UR5 ;  /* 0x00000007141472a4 */ /* 0x000fe2000f8e0205 */
[----:B------:R-:W-:Y:S01]  /*1bfa0*/  UMOV UR25, UR9 ;  /* 0x0000000900197c82 */ /* 0x000fe20008000000 */
[----:B------:R-:W-:Y:S01]  /*1bfb0*/  UMOV UR26, UR10 ;  /* 0x0000000a001a7c82 */ /* 0x000fe20008000000 */
[----:B------:R-:W-:Y:S01]  /*1bfc0*/  UMOV UR17, UR9 ;  /* 0x0000000900117c82 */ /* 0x000fe20008000000 */
[----:B------:R-:W-:Y:S01]  /*1bfd0*/  UMOV UR18, UR10 ;  /* 0x0000000a00127c82 */ /* 0x000fe20008000000 */
[----:B------:R1:W-:Y:S01]  /*1bfe0*/  UTMALDG.4D.IM2COL [UR24], [UR14], UR30 ;  /* 0x000000180e0073b4 */ /* 0x0003e2000805801e */
[----:B------:R-:W-:Y:S01]  /*1bff0*/  @UP0 ULDC UR36, c[0x0][0x384] ;  /* 0x0000e10000240ab9 */ /* 0x000fe20000000800 */
[----:B------:R-:W-:Y:S01]  /*1c000*/  UMOV UR44, UR43 ;  /* 0x0000002b002c7c82 */ /* 0x000fe20008000000 */
[----:B------:R-:W-:Y:S01]  /*1c010*/  UMOV UR35, UR50 ;  /* 0x0000003200237c82 */ /* 0x000fe20008000000 */
[----:B------:R-:W-:Y:S01]  /*1c020*/  UMOV UR34, UR51 ;  /* 0x0000003300227c82 */ /* 0x000fe20008000000 */
[----:B------:R-:W-:Y:S01]  /*1c030*/  @UP1 ULDC.64 UR46, c[0x0][0x390] ;  /* 0x0000e400002e1ab9 */ /* 0x000fe20000000a00 */
[----:B------:R-:W-:Y:S01]  /*1c040*/  @UP0 ULDC UR42, c[0x0][0x384] ;  /* 0x0000e100002a0ab9 */ /* 0x000fe20000000800 */
[----:B------:R-:W-:Y:S01]  /*1c050*/  @UP0 ULDC UR39, c[0x0][0x388] ;  /* 0x0000e20000270ab9 */ /* 0x000fe20000000800 */
[----:B------:R2:W-:Y:S01]  /*1c060*/  UTMALDG.4D.IM2COL [UR16], [UR14], UR30 ;  /* 0x000000100e0073b4 */ /* 0x0005e2000805801e */
[----:B------:R-:W-:Y:S01]  /*1c070*/  UMOV UR33, UR53 ;  /* 0x0000003500217c82 */ /* 0x000fe20008000000 */
[----:B------:R-:W-:Y:S01]  /*1c080*/  UMOV UR32, UR56 ;  /* 0x0000003800207c82 */ /* 0x000fe20008000000 */
[----:B------:R-:W-:Y:S01]  /*1c090*/  UMOV UR31, UR57 ;  /* 0x00000039001f7c82 */ /* 0x000fe20008000000 */
[----:B------:R-:W-:Y:S01]  /*1c0a0*/  UIADD3 UR40, UR8, 0x400, URZ ;  /* 0x0000040008287890 */ /* 0x000fe2000fffe03f */
[----:B------:R-:W-:Y:S01]  /*1c0b0*/  UMOV UR41, UR9 ;  /* 0x0000000900297c82 */ /* 0x000fe20008000000 */
[----:B0-----:R-:W-:Y:S01]  /*1c0c0*/  UMOV UR12, UR58 ;  /* 0x0000003a000c7c82 */ /* 0x001fe20008000000 */
[----:B------:R-:W-:Y:S01]  /*1c0d0*/  UMOV UR13, UR59 ;  /* 0x0000003b000d7c82 */ /* 0x000fe20008000000 */
[----:B------:R-:W-:Y:S01]  /*1c0e0*/  UMOV UR11, UR60 ;  /* 0x0000003c000b7c82 */ /* 0x000fe20008000000 */
[----:B-1----:R-:W-:Y:S01]  /*1c0f0*/  @UP0 ULDC UR27, c[0x0][0x388] ;  /* 0x0000e200001b0ab9 */ /* 0x002fe20000000800 */
[----:B------:R-:W-:Y:S01]  /*1c100*/  @UP0 ULDC UR24, c[0x0][0x384] ;  /* 0x0000e10000180ab9 */ /* 0x000fe20000000800 */
[----:B------:R-:W-:Y:S01]  /*1c110*/  @UP0 ULDC UR26, c[0x0][0x384] ;  /* 0x0000e100001a0ab9 */ /* 0x000fe20000000800 */
[----:B------:R-:W-:Y:S01]  /*1c120*/  @UP0 ULDC UR28, c[0x0][0x388] ;  /* 0x0000e200001c0ab9 */ /* 0x000fe20000000800 */
[----:B------:R-:W-:Y:S01]  /*1c130*/  @UP0 ULDC UR29, c[0x0][0x388] ;  /* 0x0000e200001d0ab9 */ /* 0x000fe20000000800 */
[----:B--2---:R-:W-:-:S03]  /*1c140*/  UIMAD.WIDE.U32 UR16, UR43, UR36, URZ ;  /* 0x000000242b1072a5 */ /* 0x004fc6000f8e003f */
[----:B------:R-:W-:-:S04]  /*1c150*/  @UP1 ULDC.64 UR36, c[0x0][0x390] ;  /* 0x0000e40000241ab9 */ /* 0x000fc80000000a00 */
[----:B------:R-:W-:Y:S01]  /*1c160*/  @UP0 UMOV UR25, UR17 ;  /* 0x0000001100190c82 */ /* 0x000fe20008000000 */
[----:B------:R-:W-:Y:S01]  /*1c170*/  @UP1 ULDC.64 UR16, c[0x0][0x390] ;  /* 0x0000e40000101ab9 */ /* 0x000fe20000000a00 */
[----:B------:R-:W-:Y:S02]  /*1c180*/  @UP0 USHF.R.U32.HI UR44, URZ, UR27, UR25 ;  /* 0x0000001b3f2c0299 */ /* 0x000fe40008011619 */
[----:B------:R-:W-:Y:S02]  /*1c190*/  UIMAD.WIDE.U32 UR24, UR50, UR24, URZ ;  /* 0x00000018321872a5 */ /* 0x000fe4000f8e003f */
[----:B------:R-:W-:Y:S02]  /*1c1a0*/  UIMAD.WIDE.U32 UR18, UR44, UR16, URZ ;  /* 0x000000102c1272a5 */ /* 0x000fe4000f8e003f */
[----:B------:R-:W-:Y:S01]  /*1c1b0*/  UIADD3 UR16, UR8, 0x1800, URZ ;  /* 0x0000180008107890 */ /* 0x000fe2000fffe03f */
[----:B------:R-:W-:Y:S01]  /*1c1c0*/  UMOV UR21, UR44 ;  /* 0x0000002c00157c82 */ /* 0x000fe20008000000 */
[----:B------:R-:W-:-:S02]  /*1c1d0*/  @UP1 USHF.R.U32.HI UR21, URZ, UR17, UR19 ;  /* 0x000000113f151299 */ /* 0x000fc40008011613 */
[----:B------:R-:W-:Y:S02]  /*1c1e0*/  UIADD3 UR19, -UR44, URZ, URZ ;  /* 0x0000003f2c137290 */ /* 0x000fe4000fffe13f */
[----:B------:R-:W-:Y:S02]  /*1c1f0*/  UIADD3 UR20, -UR21, URZ, URZ ;  /* 0x0000003f15147290 */ /* 0x000fe4000fffe13f */
[----:B------:R-:W-:Y:S02]  /*1c200*/  UIMAD UR19, UR22, UR19, UR45 ;  /* 0x00000013161372a4 */ /* 0x000fe4000f8e022d */
[----:B------:R-:W-:Y:S02]  /*1c210*/  UIMAD UR20, UR23, UR20, UR44 ;  /* 0x00000014171472a4 */ /* 0x000fe4000f8e022c */
[----:B------:R-:W-:Y:S02]  /*1c220*/  UIMAD UR19, UR19, UR6, UR4 ;  /* 0x00000006131372a4 */ /* 0x000fe4000f8e0204 */
[----:B------:R-:W-:-:S02]  /*1c230*/  UIMAD UR20, UR20, UR7, UR5 ;  /* 0x00000007141472a4 */ /* 0x000fc4000f8e0205 */
[----:B------:R-:W-:Y:S01]  /*1c240*/  UIMAD.WIDE.U32 UR26, UR51, UR26, URZ ;  /* 0x0000001a331a72a5 */ /* 0x000fe2000f8e003f */
[----:B------:R-:W-:Y:S01]  /*1c250*/  @UP0 UMOV UR24, UR25 ;  /* 0x0000001900180c82 */ /* 0x000fe20008000000 */
[----:B------:R-:W-:Y:S01]  /*1c260*/  UMOV UR17, UR9 ;  /* 0x0000000900117c82 */ /* 0x000fe20008000000 */
[----:B------:R-:W-:Y:S01]  /*1c270*/  @UP0 USHF.R.U32.HI UR35, URZ, UR28, UR24 ;  /* 0x0000001c3f230299 */ /* 0x000fe20008011618 */
[----:B------:R-:W-:Y:S01]  /*1c280*/  UMOV UR18, UR10 ;  /* 0x0000000a00127c82 */ /* 0x000fe20008000000 */
[----:B------:R-:W-:Y:S02]  /*1c290*/  @UP0 USHF.R.U32.HI UR34, URZ, UR29, UR27 ;  /* 0x0000001d3f220299 */ /* 0x000fe4000801161b */
[----:B------:R0:W-:Y:S01]  /*1c2a0*/  UTMALDG.4D.IM2COL [UR16], [UR14], UR30 ;  /* 0x000000100e0073b4 */ /* 0x0001e2000805801e */
[----:B------:R-:W-:Y:S02]  /*1c2b0*/  UIMAD.WIDE.U32 UR44, UR35, UR46, URZ ;  /* 0x0000002e232c72a5 */ /* 0x000fe4000f8e003f */
[----:B------:R-:W-:Y:S01]  /*1c2c0*/  UMOV UR29, UR35 ;  /* 0x00000023001d7c82 */ /* 0x000fe20008000000 */
[----:B------:R-:W-:-:S02]  /*1c2d0*/  UIADD3 UR27, -UR35, URZ, URZ ;  /* 0x0000003f231b7290 */ /* 0x000fc4000fffe13f */
[----:B------:R-:W-:Y:S01]  /*1c2e0*/  @UP1 USHF.R.U32.HI UR29, URZ, UR47, UR45 ;  /* 0x0000002f3f1d1299 */ /* 0x000fe2000801162d */
[----:B------:R-:W-:Y:S01]  /*1c2f0*/  R2UR UR47, R37 ;  /* 0x00000000252f72ca */ /* 0x000fe200000e0000 */
[----:B------:R-:W-:Y:S01]  /*1c300*/  UIMAD UR27, UR22, UR27, UR48 ;  /* 0x0000001b161b72a4 */ /* 0x000fe2000f8e0230 */
[----:B------:R-:W-:Y:S01]  /*1c310*/  R2UR UR48, R36 ;  /* 0x00000000243072ca */ /* 0x000fe200000e0000 */
[----:B------:R-:W-:Y:S02]  /*1c320*/  UIADD3 UR28, -UR29, URZ, URZ ;  /* 0x0000003f1d1c7290 */ /* 0x000fe4000fffe13f */
[----:B------:R-:W-:Y:S02]  /*1c330*/  UIADD3 UR24, UR8, 0x2000, URZ ;  /* 0x0000200008187890 */ /* 0x000fe4000fffe03f */
[----:B------:R-:W-:Y:S02]  /*1c340*/  UIMAD UR28, UR23, UR28, UR35 ;  /* 0x0000001c171c72a4 */ /* 0x000fe4000f8e0223 */
[----:B------:R-:W-:-:S02]  /*1c350*/  UIMAD UR27, UR27, UR6, UR4 ;  /* 0x000000061b1b72a4 */ /* 0x000fc4000f8e0204 */
[----:B------:R-:W-:Y:S01]  /*1c360*/  UIMAD UR28, UR28, UR7, UR5 ;  /* 0x000000071c1c72a4 */ /* 0x000fe2000f8e0205 */
[----:B------:R-:W-:Y:S01]  /*1c370*/  UMOV UR25, UR9 ;  /* 0x0000000900197c82 */ /* 0x000fe20008000000 */
[----:B------:R-:W-:Y:S01]  /*1c380*/  UMOV UR26, UR10 ;  /* 0x0000000a001a7c82 */ /* 0x000fe20008000000 */
[----:B------:R-:W-:Y:S01]  /*1c390*/  @UP0 ULDC UR46, c[0x0][0x388] ;  /* 0x0000e200002e0ab9 */ /* 0x000fe20000000800 */
[----:B------:R-:W-:Y:S01]  /*1c3a0*/  @UP0 ULDC UR35, c[0x0][0x384] ;  /* 0x0000e10000230ab9 */ /* 0x000fe20000000800 */
[----:B0-----:R-:W-:Y:S01]  /*1c3b0*/  R2UR UR17, R35 ;  /* 0x00000000231172ca */ /* 0x001fe200000e0000 */
[----:B------:R-:W-:Y:S02]  /*1c3c0*/  UIMAD.WIDE.U32 UR18, UR34, UR36, URZ ;  /* 0x00000024221272a5 */ /* 0x000fe4000f8e003f */
[----:B------:R-:W-:Y:S01]  /*1c3d0*/  UMOV UR21, UR34 ;  /* 0x0000002200157c82 */ /* 0x000fe20008000000 */
[----:B------:R-:W-:Y:S01]  /*1c3e0*/  UIADD3 UR36, -UR34, URZ, URZ ;  /* 0x0000003f22247290 */ /* 0x000fe2000fffe13f */
[----:B------:R0:W-:Y:S01]  /*1c3f0*/  UTMALDG.4D.IM2COL [UR24], [UR14], UR30 ;  /* 0x000000180e0073b4 */ /* 0x0001e2000805801e */
[----:B------:R-:W-:-:S02]  /*1c400*/  @UP1 USHF.R.U32.HI UR21, URZ, UR37, UR19 ;  /* 0x000000253f151299 */ /* 0x000fc40008011613 */
[----:B------:R-:W-:Y:S02]  /*1c410*/  UIADD3 UR16, UR8, 0x2800, URZ ;  /* 0x0000280008107890 */ /* 0x000fe4000fffe03f */
[----:B------:R-:W-:Y:S01]  /*1c420*/  UIADD3 UR20, -UR21, URZ, URZ ;  /* 0x0000003f15147290 */ /* 0x000fe2000fffe13f */
[----:B------:R-:W-:Y:S02]  /*1c430*/  UMOV UR18, UR10 ;  /* 0x0000000a00127c82 */ /* 0x000fe40008000000 */
[----:B------:R-:W-:Y:S02]  /*1c440*/  UIMAD UR19, UR22, UR36, UR17 ;  /* 0x00000024161372a4 */ /* 0x000fe4000f8e0211 */
[----:B------:R-:W-:Y:S02]  /*1c450*/  UIMAD UR20, UR23, UR20, UR34 ;  /* 0x00000014171472a4 */ /* 0x000fe4000f8e0222 */
[----:B------:R-:W-:Y:S02]  /*1c460*/  UIMAD UR19, UR19, UR6, UR4 ;  /* 0x00000006131372a4 */ /* 0x000fe4000f8e0204 */
[----:B------:R-:W-:Y:S01]  /*1c470*/  UIMAD UR20, UR20, UR7, UR5 ;  /* 0x00000007141472a4 */ /* 0x000fe2000f8e0205 */
[----:B------:R-:W-:Y:S01]  /*1c480*/  UMOV UR17, UR9 ;  /* 0x0000000900117c82 */ /* 0x000fe20008000000 */
[----:B------:R-:W-:Y:S01]  /*1c490*/  @UP0 ULDC UR36, c[0x0][0x388] ;  /* 0x0000e20000240ab9 */ /* 0x000fe20000000800 */
[----:B------:R-:W-:-:S06]  /*1c4a0*/  @UP0 ULDC UR34, c[0x0][0x388] ;  /* 0x0000e20000220ab9 */ /* 0x000fcc0000000800 */
[----:B------:R1:W-:Y:S01]  /*1c4b0*/  UTMALDG.4D.IM2COL [UR16], [UR14], UR30 ;  /* 0x000000100e0073b4 */ /* 0x0003e2000805801e */
[----:B0-----:R-:W-:Y:S01]  /*1c4c0*/  @UP0 ULDC UR28, c[0x0][0x384] ;  /* 0x0000e100001c0ab9 */ /* 0x001fe20000000800 */
[----:B------:R-:W-:Y:S01]  /*1c4d0*/  @UP0 ULDC UR27, c[0x0][0x384] ;  /* 0x0000e100001b0ab9 */ /* 0x000fe20000000800 */
[----:B------:R-:W-:Y:S02]  /*1c4e0*/  UIMAD.WIDE.U32 UR28, UR56, UR28, URZ ;  /* 0x0000001c381c72a5 */ /* 0x000fe4000f8e003f */
[----:B------:R-:W-:Y:S02]  /*1c4f0*/  UIADD3 UR24, UR8, 0x3000, URZ ;  /* 0x0000300008187890 */ /* 0x000fe4000fffe03f */
[----:B------:R-:W-:Y:S02]  /*1c500*/  @UP0 USHF.R.U32.HI UR32, URZ, UR36, UR29 ;  /* 0x000000243f200299 */ /* 0x000fe4000801161d */
[----:B-1----:R-:W-:Y:S01]  /*1c510*/  UIMAD.WIDE.U32 UR16, UR53, UR42, URZ ;  /* 0x0000002a351072a5 */ /* 0x002fe2000f8e003f */
[----:B------:R-:W-:Y:S01]  /*1c520*/  @UP1 ULDC.64 UR20, c[0x0][0x390] ;  /* 0x0000e40000141ab9 */ /* 0x000fe20000000a00 */
[----:B------:R-:W-:Y:S01]  /*1c530*/  @UP1 ULDC.64 UR18, c[0x0][0x390] ;  /* 0x0000e40000121ab9 */ /* 0x000fe20000000a00 */
[----:B------:R-:W-:-:S02]  /*1c540*/  UIADD3 UR16, UR8, 0x3800, URZ ;  /* 0x0000380008107890 */ /* 0x000fc4000fffe03f */
[----:B------:R-:W-:Y:S02]  /*1c550*/  UIMAD.WIDE.U32 UR36, UR32, UR18, URZ ;  /* 0x00000012202472a5 */ /* 0x000fe4000f8e003f */
[----:B------:R-:W-:Y:S01]  /*1c560*/  @UP0 UMOV UR25, UR17 ;  /* 0x0000001100190c82 */ /* 0x000fe20008000000 */
[----:B------:R-:W-:Y:S01]  /*1c570*/  @UP0 ULDC UR42, c[0x0][0x384] ;  /* 0x0000e100002a0ab9 */ /* 0x000fe20000000800 */
[----:B------:R-:W-:-:S03]  /*1c580*/  @UP0 USHF.R.U32.HI UR33, URZ, UR39, UR25 ;  /* 0x000000273f210299 */ /* 0x000fc60008011619 */
[----:B------:R-:W-:Y:S01]  /*1c590*/  UMOV UR25, UR9 ;  /* 0x0000000900197c82 */ /* 0x000fe20008000000 */
[----:B------:R-:W-:Y:S02]  /*1c5a0*/  UIMAD.WIDE.U32 UR44, UR33, UR20, URZ ;  /* 0x00000014212c72a5 */ /* 0x000fe4000f8e003f */
[----:B------:R-:W-:Y:S02]  /*1c5b0*/  UIADD3 UR17, -UR33, URZ, URZ ;  /* 0x0000003f21117290 */ /* 0x000fe4000fffe13f */
[----:B------:R-:W-:Y:S01]  /*1c5c0*/  UMOV UR29, UR33 ;  /* 0x00000021001d7c82 */ /* 0x000fe20008000000 */
[----:B------:R-:W-:Y:S01]  /*1c5d0*/  @UP1 USHF.R.U32.HI UR29, URZ, UR21, UR45 ;  /* 0x000000153f1d1299 */ /* 0x000fe2000801162d */
[----:B------:R-:W-:Y:S02]  /*1c5e0*/  @UP0 ULDC UR39, c[0x0][0x388] ;  /* 0x0000e20000270ab9 */ /* 0x000fe40000000800 */
[----:B------:R-:W-:Y:S01]  /*1c5f0*/  UMOV UR21, UR32 ;  /* 0x0000002000157c82 */ /* 0x000fe20008000000 */
[----:B------:R-:W-:-:S02]  /*1c600*/  UIADD3 UR18, -UR29, URZ, URZ ;  /* 0x0000003f1d127290 */ /* 0x000fc4000fffe13f */
[----:B------:R-:W-:Y:S02]  /*1c610*/  @UP1 USHF.R.U32.HI UR21, URZ, UR19, UR37 ;  /* 0x000000133f151299 */ /* 0x000fe40008011625 */
[----:B------:R-:W-:Y:S02]  /*1c620*/  UIMAD UR18, UR23, UR18, UR33 ;  /* 0x00000012171272a4 */ /* 0x000fe4000f8e0221 */
[----:B------:R-:W-:Y:S02]  /*1c630*/  UIMAD.WIDE.U32 UR36, UR57, UR27, URZ ;  /* 0x0000001b392472a5 */ /* 0x000fe4000f8e003f */
[----:B------:R-:W-:Y:S01]  /*1c640*/  UIMAD UR27, UR22, UR17, UR48 ;  /* 0x00000011161b72a4 */ /* 0x000fe2000f8e0230 */
[----:B------:R-:W-:Y:S01]  /*1c650*/  R2UR UR48, R57 ;  /* 0x00000000393072ca */ /* 0x000fe200000e0000 */
[----:B------:R-:W-:Y:S02]  /*1c660*/  UIMAD UR28, UR18, UR7, UR5 ;  /* 0x00000007121c72a4 */ /* 0x000fe4000f8e0205 */
[----:B------:R-:W-:-:S02]  /*1c670*/  UIADD3 UR17, -UR32, URZ, URZ ;  /* 0x0000003f20117290 */ /* 0x000fc4000fffe13f */
[----:B------:R-:W-:Y:S02]  /*1c680*/  UIADD3 UR18, -UR21, URZ, URZ ;  /* 0x0000003f15127290 */ /* 0x000fe4000fffe13f */
[----:B------:R-:W-:Y:S01]  /*1c690*/  UIMAD UR17, UR22, UR17, UR47 ;  /* 0x00000011161172a4 */ /* 0x000fe2000f8e022f */
[----:B------:R-:W-:Y:S01]  /*1c6a0*/  R2UR UR47, R38 ;  /* 0x00000000262f72ca */ /* 0x000fe200000e0000 */
[----:B------:R-:W-:Y:S02]  /*1c6b0*/  UIMAD UR18, UR23, UR18, UR32 ;  /* 0x00000012171272a4 */ /* 0x000fe4000f8e0220 */
[----:B------:R-:W-:Y:S02]  /*1c6c0*/  UIMAD UR27, UR27, UR6, UR4 ;  /* 0x000000061b1b72a4 */ /* 0x000fe4000f8e0204 */
[----:B------:R-:W-:Y:S02]  /*1c6d0*/  UIMAD UR19, UR17, UR6, UR4 ;  /* 0x00000006111372a4 */ /* 0x000fe4000f8e0204 */
[----:B------:R-:W-:-:S02]  /*1c6e0*/  UIMAD UR20, UR18, UR7, UR5 ;  /* 0x00000007121472a4 */ /* 0x000fc4000f8e0205 */
[----:B------:R-:W-:Y:S01]  /*1c6f0*/  @UP0 USHF.R.U32.HI UR31, URZ, UR46, UR37 ;  /* 0x0000002e3f1f0299 */ /* 0x000fe20008011625 */
[----:B------:R-:W-:Y:S01]  /*1c700*/  R2UR UR46, R41 ;  /* 0x00000000292e72ca */ /* 0x000fe200000e0000 */
[----:B------:R-:W-:Y:S01]  /*1c710*/  UMOV UR17, UR9 ;  /* 0x0000000900117c82 */ /* 0x000fe20008000000 */
[----:B------:R0:W-:Y:S01]  /*1c720*/  UTMALDG.4D.IM2COL [UR24], [UR14], UR30 ;  /* 0x000000180e0073b4 */ /* 0x0001e2000805801e */
[----:B------:R-:W-:Y:S01]  /*1c730*/  UMOV UR18, UR10 ;  /* 0x0000000a00127c82 */ /* 0x000fe20008000000 */
[----:B------:R-:W-:Y:S01]  /*1c740*/  @UP0 ULDC UR33, c[0x0][0x384] ;  /* 0x0000e10000210ab9 */ /* 0x000fe20000000800 */
[----:B------:R-:W-:Y:S01]  /*1c750*/  @UP0 ULDC UR32, c[0x0][0x388] ;  /* 0x0000e20000200ab9 */ /* 0x000fe20000000800 */
[----:B------:R-:W-:Y:S01]  /*1c760*/  @UP1 ULDC.64 UR44, c[0x0][0x390] ;  /* 0x0000e400002c1ab9 */ /* 0x000fe20000000a00 */
[----:B------:R1:W-:Y:S01]  /*1c770*/  UTMALDG.4D.IM2COL [UR16], [UR14], UR30 ;  /* 0x000000100e0073b4 */ /* 0x0003e2000805801e */
[----:B0-----:R-:W-:Y:S01]  /*1c780*/  @UP1 ULDC.64 UR24, c[0x0][0x390] ;  /* 0x0000e40000181ab9 */ /* 0x001fe20000000a00 */
[----:B------:R-:W-:Y:S01]  /*1c790*/  @UP1 ULDC.64 UR28, c[0x0][0x390] ;  /* 0x0000e400001c1ab9 */ /* 0x000fe20000000a00 */
[----:B------:R-:W-:Y:S01]  /*1c7a0*/  @UP1 ULDC.64 UR26, c[0x0][0x390] ;  /* 0x0000e400001a1ab9 */ /* 0x000fe20000000a00 */
[----:B-1----:R-:W-:-:S02]  /*1c7b0*/  UIMAD.WIDE.U32 UR16, UR31, UR24, URZ ;  /* 0x000000181f1072a5 */ /* 0x002fc4000f8e003f */
[----:B------:R-:W-:Y:S01]  /*1c7c0*/  UIMAD.WIDE.U32 UR18, UR58, UR35, URZ ;  /* 0x000000233a1272a5 */ /* 0x000fe2000f8e003f */
[----:B------:R-:W-:Y:S01]  /*1c7d0*/  R2UR UR35, R40 ;  /* 0x00000000282372ca */ /* 0x000fe200000e0000 */
[----:B------:R-:W-:Y:S01]  /*1c7e0*/  UMOV UR21, UR31 ;  /* 0x0000001f00157c82 */ /* 0x000fe20008000000 */
[----:B------:R-:W-:Y:S02]  /*1c7f0*/  UIADD3 UR16, UR8, 0x4000, URZ ;  /* 0x0000400008107890 */ /* 0x000fe4000fffe03f */
[----:B------:R-:W-:Y:S01]  /*1c800*/  @UP1 UMOV UR24, UR17 ;  /* 0x0000001100181c82 */ /* 0x000fe20008000000 */
[----:B------:R-:W-:Y:S01]  /*1c810*/  UMOV UR17, UR9 ;  /* 0x0000000900117c82 */ /* 0x000fe20008000000 */
[----:B------:R-:W-:Y:S01]  /*1c820*/  @UP1 USHF.R.U32.HI UR21, URZ, UR25, UR24 ;  /* 0x000000193f151299 */ /* 0x000fe20008011618 */
[----:B------:R-:W-:Y:S01]  /*1c830*/  @UP0 UMOV UR18, UR19 ;  /* 0x0000001300120c82 */ /* 0x000fe20008000000 */
[----:B------:R-:W-:Y:S02]  /*1c840*/  UIADD3 UR19, -UR31, URZ, URZ ;  /* 0x0000003f1f137290 */ /* 0x000fe4000fffe13f */
[----:B------:R-:W-:-:S02]  /*1c850*/  UIADD3 UR20, -UR21, URZ, URZ ;  /* 0x0000003f15147290 */ /* 0x000fc4000fffe13f */
[----:B------:R-:W-:Y:S01]  /*1c860*/  UIMAD UR19, UR22, UR19, UR47 ;  /* 0x00000013161372a4 */ /* 0x000fe2000f8e022f */
[----:B------:R-:W-:Y:S01]  /*1c870*/  R2UR UR47, R58 ;  /* 0x000000003a2f72ca */ /* 0x000fe200000e0000 */
[----:B------:R-:W-:Y:S02]  /*1c880*/  UIMAD UR20, UR23, UR20, UR31 ;  /* 0x00000014171472a4 */ /* 0x000fe4000f8e021f */
[----:B------:R-:W-:Y:S02]  /*1c890*/  UIMAD UR19, UR19, UR6, UR4 ;  /* 0x00000006131372a4 */ /* 0x000fe4000f8e0204 */
[----:B------:R-:W-:Y:S02]  /*1c8a0*/  UIMAD UR20, UR20, UR7, UR5 ;  /* 0x00000007141472a4 */ /* 0x000fe4000f8e0205 */
[----:B------:R-:W-:Y:S01]  /*1c8b0*/  UIMAD.WIDE.U32 UR24, UR59, UR42, URZ ;  /* 0x0000002a3b1872a5 */ /* 0x000fe2000f8e003f */
[----:B------:R-:W-:Y:S01]  /*1c8c0*/  R2UR UR42, R42 ;  /* 0x000000002a2a72ca */ /* 0x000fe200000e0000 */
[----:B------:R-:W-:-:S03]  /*1c8d0*/  @UP0 USHF.R.U32.HI UR12, URZ, UR34, UR18 ;  /* 0x000000223f0c0299 */ /* 0x000fc60008011612 */
[----:B------:R-:W-:Y:S01]  /*1c8e0*/  UMOV UR18, UR10 ;  /* 0x0000000a00127c82 */ /* 0x000fe20008000000 */
[----:B------:R-:W-:Y:S01]  /*1c8f0*/  UMOV UR34, UR10 ;  /* 0x0000000a00227c82 */ /* 0x000fe20008000000 */
[----:B------:R0:W-:Y:S01]  /*1c900*/  UTMALDG.4D.IM2COL [UR16], [UR14], UR30 ;  /* 0x000000100e0073b4 */ /* 0x0001e2000805801e */
[----:B------:R-:W-:Y:S01]  /*1c910*/  @UP0 UMOV UR31, UR25 ;  /* 0x00000019001f0c82 */ /* 0x000fe20008000000 */
[----:B------:R-:W-:Y:S01]  /*1c920*/  UIMAD.WIDE.U32 UR24, UR60, UR33, URZ ;  /* 0x000000213c1872a5 */ /* 0x000fe2000f8e003f */
[----:B------:R-:W-:Y:S01]  /*1c930*/  MOV R10, UR47 ;  /* 0x0000002f000a7c02 */ /* 0x000fe20008000f00 */
[----:B------:R-:W-:Y:S02]  /*1c940*/  @UP0 USHF.R.U32.HI UR13, URZ, UR32, UR31 ;  /* 0x000000203f0d0299 */ /* 0x000fe4000801161f */
[----:B------:R-:W-:Y:S01]  /*1c950*/  @UP0 USHF.R.U32.HI UR11, URZ, UR39, UR25 ;  /* 0x000000273f0b0299 */ /* 0x000fe20008011619 */
[----:B------:R-:W-:Y:S01]  /*1c960*/  R2UR UR39, R43 ;  /* 0x000000002b2772ca */ /* 0x000fe200000e0000 */
[----:B------:R-:W-:Y:S01]  /*1c970*/  UMOV UR37, UR12 ;  /* 0x0000000c00257c82 */ /* 0x000fe20008000000 */
[----:B------:R-:W-:Y:S01]  /*1c980*/  UIADD3 UR32, UR8, 0x4800, URZ ;  /* 0x0000480008207890 */ /* 0x000fe2000fffe03f */
[----:B------:R-:W-:Y:S01]  /*1c990*/  MOV R18, UR42 ;  /* 0x0000002a00127c02 */ /* 0x000fe20008000f00 */
[----:B------:R-:W-:Y:S01]  /*1c9a0*/  UIADD3 UR24, UR8, 0x5000, URZ ;  /* 0x0000500008187890 */ /* 0x000fe2000fffe03f */
[----:B------:R-:W-:Y:S01]  /*1c9b0*/  UMOV UR33, UR9 ;  /* 0x0000000900217c82 */ /* 0x000fe20008000000 */
[----:B------:R-:W-:Y:S01]  /*1c9c0*/  UMOV UR25, UR9 ;  /* 0x0000000900197c82 */ /* 0x000fe20008000000 */
[----:B------:R-:W-:Y:S01]  /*1c9d0*/  @UP0 ULDC UR31, c[0x0][0x384] ;  /* 0x0000e100001f0ab9 */ /* 0x000fe20000000800 */
[----:B0-----:R-:W-:-:S02]  /*1c9e0*/  UIMAD.WIDE.U32 UR18, UR12, UR28, URZ ;  /* 0x0000001c0c1272a5 */ /* 0x001fc4000f8e003f */
[----:B------:R-:W-:Y:S01]  /*1c9f0*/  UIMAD.WIDE.U32 UR16, UR13, UR44, URZ ;  /* 0x0000002c0d1072a5 */ /* 0x000fe2000f8e003f */
[----:B------:R-:W-:Y:S01]  /*1ca00*/  R2UR UR44, R43 ;  /* 0x000000002b2c72ca */ /* 0x000fe200000e0000 */
[----:B------:R-:W-:Y:S01]  /*1ca10*/  UIADD3 UR20, -UR12, URZ, URZ ;  /* 0x0000003f0c147290 */ /* 0x000fe2000fffe13f */
[----:B------:R-:W-:Y:S02]  /*1ca20*/  UMOV UR21, UR11 ;  /* 0x0000000b00157c82 */ /* 0x000fe40008000000 */
[----:B------:R-:W-:Y:S01]  /*1ca30*/  @UP1 UMOV UR28, UR19 ;  /* 0x00000013001c1c82 */ /* 0x000fe20008000000 */
[----:B------:R-:W-:Y:S02]  /*1ca40*/  UIMAD.WIDE.U32 UR18, UR11, UR26, URZ ;  /* 0x0000001a0b1272a5 */ /* 0x000fe4000f8e003f */
[----:B------:R-:W-:Y:S02]  /*1ca50*/  @UP1 USHF.R.U32.HI UR37, URZ, UR29, UR28 ;  /* 0x0000001d3f251299 */ /* 0x000fe4000801161c */
[----:B------:R-:W-:-:S02]  /*1ca60*/  UIADD3 UR28, -UR13, URZ, URZ ;  /* 0x0000003f0d1c7290 */ /* 0x000fc4000fffe13f */
[----:B------:R-:W-:Y:S01]  /*1ca70*/  UMOV UR29, UR13 ;  /* 0x0000000d001d7c82 */ /* 0x000fe20008000000 */
[----:B------:R-:W-:Y:S01]  /*1ca80*/  UIADD3 UR36, -UR37, URZ, URZ ;  /* 0x0000003f25247290 */ /* 0x000fe2000fffe13f */
[----:B------:R-:W-:Y:S01]  /*1ca90*/  MOV R13, UR44 ;  /* 0x0000002c000d7c02 */ /* 0x000fe20008000f00 */
[----:B------:R-:W-:Y:S01]  /*1caa0*/  @UP1 USHF.R.U32.HI UR29, URZ, UR45, UR17 ;  /* 0x0000002d3f1d1299 */ /* 0x000fe20008011611 */
[----:B------:R-:W-:Y:S01]  /*1cab0*/  R2UR UR45, R42 ;  /* 0x000000002a2d72ca */ /* 0x000fe200000e0000 */
[----:B------:R-:W-:Y:S01]  /*1cac0*/  UIMAD UR36, UR23, UR36, UR12 ;  /* 0x00000024172472a4 */ /* 0x000fe2000f8e020c */
[----:B------:R-:W-:Y:S01]  /*1cad0*/  @UP1 UMOV UR18, UR19 ;  /* 0x0000001300121c82 */ /* 0x000fe20008000000 */
[----:B------:R-:W-:Y:S02]  /*1cae0*/  UIADD3 UR12, -UR29, URZ, URZ ;  /* 0x0000003f1d0c7290 */ /* 0x000fe4000fffe13f */
[----:B------:R-:W-:Y:S02]  /*1caf0*/  @UP1 USHF.R.U32.HI UR21, URZ, UR27, UR18 ;  /* 0x0000001b3f151299 */ /* 0x000fe40008011612 */
[----:B------:R-:W-:-:S02]  /*1cb00*/  UIMAD UR12, UR23, UR12, UR13 ;  /* 0x0000000c170c72a4 */ /* 0x000fc4000f8e020d */
[----:B------:R-:W-:Y:S02]  /*1cb10*/  UIADD3 UR16, -UR11, URZ, URZ ;  /* 0x0000003f0b107290 */ /* 0x000fe4000fffe13f */
[----:B------:R-:W-:Y:S02]  /*1cb20*/  UIADD3 UR13, -UR21, URZ, URZ ;  /* 0x0000003f150d7290 */ /* 0x000fe4000fffe13f */
[----:B------:R-:W-:Y:S01]  /*1cb30*/  MOV R12, UR45 ;  /* 0x0000002d000c7c02 */ /* 0x000fe20008000f00 */
[----:B------:R-:W-:Y:S02]  /*1cb40*/  UIMAD UR20, UR22, UR20, UR61 ;  /* 0x00000014161472a4 */ /* 0x000fe4000f8e023d */
[----:B------:R-:W-:Y:S02]  /*1cb50*/  UIMAD UR28, UR22, UR28, UR35 ;  /* 0x0000001c161c72a4 */ /* 0x000fe4000f8e0223 */
[----:B------:R-:W-:Y:S01]  /*1cb60*/  UIMAD UR19, UR22, UR16, UR46 ;  /* 0x00000010161372a4 */ /* 0x000fe2000f8e022e */
[----:B------:R-:W-:Y:S01]  /*1cb70*/  R2UR UR46, R55 ;  /* 0x00000000372e72ca */ /* 0x000fe200000e0000 */
[----:B------:R-:W-:-:S02]  /*1cb80*/  UIMAD UR13, UR23, UR13, UR11 ;  /* 0x0000000d170d72a4 */ /* 0x000fc4000f8e020b */
[----:B------:R-:W-:Y:S02]  /*1cb90*/  UIMAD UR35, UR20, UR6, UR4 ;  /* 0x00000006142372a4 */ /* 0x000fe4000f8e0204 */
[----:B------:R-:W-:Y:S02]  /*1cba0*/  UIMAD UR36, UR36, UR7, UR5 ;  /* 0x00000007242472a4 */ /* 0x000fe4000f8e0205 */
[----:B------:R-:W-:Y:S02]  /*1cbb0*/  UIMAD UR27, UR28, UR6, UR4 ;  /* 0x000000061c1b72a4 */ /* 0x000fe4000f8e0204 */
[----:B------:R-:W-:Y:S02]  /*1cbc0*/  UIMAD UR28, UR12, UR7, UR5 ;  /* 0x000000070c1c72a4 */ /* 0x000fe4000f8e0205 */
[----:B------:R-:W-:Y:S02]  /*1cbd0*/  UIADD3 UR16, UR8, 0x5800, URZ ;  /* 0x0000580008107890 */ /* 0x000fe4000fffe03f */
[----:B------:R-:W-:Y:S01]  /*1cbe0*/  UIMAD UR19, UR19, UR6, UR4 ;  /* 0x00000006131372a4 */ /* 0x000fe2000f8e0204 */
[----:B------:R0:W-:Y:S01]  /*1cbf0*/  UTMALDG.4D.IM2COL [UR32], [UR14], UR30 ;  /* 0x000000200e0073b4 */ /* 0x0001e2000805801e */
[----:B------:R-:W-:Y:S01]  /*1cc00*/  UIMAD UR20, UR13, UR7, UR5 ;  /* 0x000000070d1472a4 */ /* 0x000fe2000f8e0205 */
[----:B------:R-:W-:Y:S01]  /*1cc10*/  MOV R11, UR46 ;  /* 0x0000002e000b7c02 */ /* 0x000fe20008000f00 */
[----:B------:R-:W-:Y:S01]  /*1cc20*/  UMOV UR26, UR10 ;  /* 0x0000000a001a7c82 */ /* 0x000fe20008000000 */
[----:B------:R-:W-:Y:S01]  /*1cc30*/  UMOV UR17, UR9 ;  /* 0x0000000900117c82 */ /* 0x000fe20008000000 */
[----:B------:R-:W-:Y:S01]  /*1cc40*/  UMOV UR18, UR10 ;  /* 0x0000000a00127c82 */ /* 0x000fe20008000000 */
[----:B------:R-:W-:Y:S01]  /*1cc50*/  @UP0 ULDC UR12, c[0x0][0x384] ;  /* 0x0000e100000c0ab9 */ /* 0x000fe20000000800 */
[----:B------:R-:W-:Y:S01]  /*1cc60*/  UMOV UR11, UR44 ;  /* 0x0000002c000b7c82 */ /* 0x000fe20008000000 */
[----:B------:R1:W-:Y:S02]  /*1cc70*/  UTMALDG.4D.IM2COL [UR24], [UR14], UR30 ;  /* 0x000000180e0073b4 */ /* 0x0003e4000805801e */
[----:B------:R2:W-:Y:S01]  /*1cc80*/  UTMALDG.4D.IM2COL [UR16], [UR14], UR30 ;  /* 0x000000100e0073b4 */ /* 0x0005e2000805801e */
[----:B0-----:R-:W-:-:S02]  /*1cc90*/  R2UR UR36, R44 ;  /* 0x000000002c2472ca */ /* 0x001fc400000e0000 */
[----:B------:R-:W-:Y:S02]  /*1cca0*/  R2UR UR34, R45 ;  /* 0x000000002d2272ca */ /* 0x000fe400000e0000 */
[----:B------:R-:W-:Y:S02]  /*1ccb0*/  R2UR UR37, R44 ;  /* 0x000000002c2572ca */ /* 0x000fe400000e0000 */
[----:B------:R-:W-:Y:S01]  /*1ccc0*/  R2UR UR35, R46 ;  /* 0x000000002e2372ca */ /* 0x000fe200000e0000 */
[----:B-1----:R-:W-:Y:S01]  /*1ccd0*/  @UP0 ULDC UR25, c[0x0][0x384] ;  /* 0x0000e10000190ab9 */ /* 0x002fe20000000800 */
[----:B------:R-:W-:Y:S01]  /*1cce0*/  @UP0 ULDC UR24, c[0x0][0x388] ;  /* 0x0000e20000180ab9 */ /* 0x000fe20000000800 */
[----:B------:R-:W-:Y:S01]  /*1ccf0*/  UMOV UR27, UR42 ;  /* 0x0000002a001b7c82 */ /* 0x000fe20008000000 */
[----:B------:R-:W-:Y:S01]  /*1cd00*/  @UP0 ULDC UR28, c[0x0][0x388] ;  /* 0x0000e200001c0ab9 */ /* 0x000fe20000000800 */
[----:B------:R-:W-:Y:S02]  /*1cd10*/  R2UR UR33, R48 ;  /* 0x00000000302172ca */ /* 0x000fe400000e0000 */
[----:B------:R-:W-:Y:S01]  /*1cd20*/  R2UR UR32, R50 ;  /* 0x00000000322072ca */ /* 0x000fe200000e0000 */
[----:B--2---:R-:W-:-:S02]  /*1cd30*/  UIMAD.WIDE.U32 UR16, UR42, UR12, URZ ;  /* 0x0000000c2a1072a5 */ /* 0x004fc4000f8e003f */
[----:B------:R-:W-:Y:S01]  /*1cd40*/  UIMAD.WIDE.U32 UR20, UR44, UR25, URZ ;  /* 0x000000192c1472a5 */ /* 0x000fe2000f8e003f */
[----:B------:R-:W-:Y:S01]  /*1cd50*/  @UP1 ULDC.64 UR18, c[0x0][0x390] ;  /* 0x0000e40000121ab9 */ /* 0x000fe20000000a00 */
[----:B------:R-:W-:Y:S02]  /*1cd60*/  @UP1 ULDC.64 UR12, c[0x0][0x390] ;  /* 0x0000e400000c1ab9 */ /* 0x000fe40000000a00 */
[----:B------:R-:W-:Y:S01]  /*1cd70*/  @UP0 USHF.R.U32.HI UR11, URZ, UR28, UR21 ;  /* 0x0000001c3f0b0299 */ /* 0x000fe20008011615 */
[----:B------:R-:W-:Y:S01]  /*1cd80*/  @UP0 UMOV UR25, UR17 ;  /* 0x0000001100190c82 */ /* 0x000fe20008000000 */
[----:B------:R-:W-:Y:S02]  /*1cd90*/  UIADD3 UR42, UR10, 0x20, URZ ;  /* 0x000000200a2a7890 */ /* 0x000fe4000fffe03f */
[----:B------:R-:W-:-:S03]  /*1cda0*/  @UP0 USHF.R.U32.HI UR27, URZ, UR24, UR25 ;  /* 0x000000183f1b0299 */ /* 0x000fc60008011619 */
[----:B------:R-:W-:Y:S01]  /*1cdb0*/  UMOV UR21, UR11 ;  /* 0x0000000b00157c82 */ /* 0x000fe20008000000 */
[----:B------:R-:W-:Y:S02]  /*1cdc0*/  UIADD3 UR24, UR8, 0x6000, URZ ;  /* 0x0000600008187890 */ /* 0x000fe4000fffe03f */
[----:B------:R-:W-:Y:S02]  /*1cdd0*/  UIMAD.WIDE.U32 UR16, UR27, UR18, URZ ;  /* 0x000000121b1072a5 */ /* 0x000fe4000f8e003f */
[----:B------:R-:W-:Y:S01]  /*1cde0*/  UMOV UR29, UR27 ;  /* 0x0000001b001d7c82 */ /* 0x000fe20008000000 */
[----:B------:R-:W-:Y:S02]  /*1cdf0*/  UIADD3 UR16, UR8, 0x6800, URZ ;  /* 0x0000680008107890 */ /* 0x000fe4000fffe03f */
[----:B------:R-:W-:Y:S02]  /*1ce00*/  @UP1 USHF.R.U32.HI UR29, URZ, UR19, UR17 ;  /* 0x000000133f1d1299 */ /* 0x000fe40008011611 */
[----:B------:R-:W-:-:S02]  /*1ce10*/  UIMAD.WIDE.U32 UR18, UR11, UR12, URZ ;  /* 0x0000000c0b1272a5 */ /* 0x000fc4000f8e003f */
[----:B------:R-:W-:Y:S02]  /*1ce20*/  UIADD3 UR17, -UR27, URZ, URZ ;  /* 0x0000003f1b117290 */ /* 0x000fe4000fffe13f */
[----:B------:R-:W-:Y:S02]  /*1ce30*/  UIADD3 UR28, -UR29, URZ, URZ ;  /* 0x0000003f1d1c7290 */ /* 0x000fe4000fffe13f */
[----:B------:R-:W-:Y:S01]  /*1ce40*/  UIADD3 UR12, -UR11, URZ, URZ ;  /* 0x0000003f0b0c7290 */ /* 0x000fe2000fffe13f */
[----:B------:R-:W-:Y:S01]  /*1ce50*/  @UP1 UMOV UR18, UR19 ;  /* 0x0000001300121c82 */ /* 0x000fe20008000000 */
[----:B------:R-:W-:Y:S02]  /*1ce60*/  UIMAD UR17, UR22, UR17, UR45 ;  /* 0x00000011161172a4 */ /* 0x000fe4000f8e022d */
[----:B------:R-:W-:Y:S02]  /*1ce70*/  @UP1 USHF.R.U32.HI UR21, URZ, UR13, UR18 ;  /* 0x0000000d3f151299 */ /* 0x000fe40008011612 */
[----:B------:R-:W-:-:S02]  /*1ce80*/  UIMAD UR28, UR23, UR28, UR27 ;  /* 0x0000001c171c72a4 */ /* 0x000fc4000f8e021b */
[----:B------:R-:W-:Y:S02]  /*1ce90*/  UIADD3 UR13, -UR21, URZ, URZ ;  /* 0x0000003f150d7290 */ /* 0x000fe4000fffe13f */
[----:B------:R-:W-:Y:S01]  /*1cea0*/  UIMAD UR12, UR22, UR12, UR39 ;  /* 0x0000000c160c72a4 */ /* 0x000fe2000f8e0227 */
[----:B------:R-:W-:Y:S01]  /*1ceb0*/  R2UR UR39, R56 ;  /* 0x00000000382772ca */ /* 0x000fe200000e0000 */
[----:B------:R-:W-:Y:S02]  /*1cec0*/  UIMAD UR13, UR23, UR13, UR11 ;  /* 0x0000000d170d72a4 */ /* 0x000fe4000f8e020b */
[----:B------:R-:W-:Y:S02]  /*1ced0*/  UIMAD UR27, UR17, UR6, UR4 ;  /* 0x00000006111b72a4 */ /* 0x000fe4000f8e0204 */
[----:B------:R-:W-:Y:S02]  /*1cee0*/  UIMAD UR28, UR28, UR7, UR5 ;  /* 0x000000071c1c72a4 */ /* 0x000fe4000f8e0205 */
[----:B------:R-:W-:-:S02]  /*1cef0*/  UIMAD UR19, UR12, UR6, UR4 ;  /* 0x000000060c1372a4 */ /* 0x000fc4000f8e0204 */
[----:B------:R-:W-:Y:S01]  /*1cf00*/  UIMAD UR20, UR13, UR7, UR5 ;  /* 0x000000070d1472a4 */ /* 0x000fe2000f8e0205 */
[----:B------:R-:W-:Y:S01]  /*1cf10*/  UMOV UR25, UR9 ;  /* 0x0000000900197c82 */ /* 0x000fe20008000000 */
[----:B------:R-:W-:Y:S01]  /*1cf20*/  UIMAD.WIDE.U32 UR12, UR36, UR31, URZ ;  /* 0x0000001f240c72a5 */ /* 0x000fe2000f8e003f */
[----:B------:R-:W-:Y:S02]  /*1cf30*/  R2UR UR31, R48 ;  /* 0x00000000301f72ca */ /* 0x000fe400000e0000 */
[----:B------:R0:W-:Y:S01]  /*1cf40*/  UTMALDG.4D.IM2COL [UR24], [UR14], UR30 ;  /* 0x000000180e0073b4 */ /* 0x0001e2000805801e */
[----:B------:R-:W-:Y:S01]  /*1cf50*/  @UP0 ULDC UR11, c[0x0][0x388] ;  /* 0x0000e200000b0ab9 */ /* 0x000fe20000000800 */
[----:B------:R-:W-:Y:S01]  /*1cf60*/  UMOV UR17, UR9 ;  /* 0x0000000900117c82 */ /* 0x000fe20008000000 */
[----:B------:R-:W-:Y:S02]  /*1cf70*/  UMOV UR18, UR10 ;  /* 0x0000000a00127c82 */ /* 0x000fe40008000000 */
[----:B------:R1:W-:Y:S01]  /*1cf80*/  UTMALDG.4D.IM2COL [UR16], [UR14], UR30 ;  /* 0x000000100e0073b4 */ /* 0x0003e2000805801e */
[----:B0-----:R-:W-:Y:S01]  /*1cf90*/  UMOV UR25, UR36 ;  /* 0x0000002400197c82 */ /* 0x001fe20008000000 */
[----:B------:R-:W-:Y:S01]  /*1cfa0*/  @UP0 USHF.R.U32.HI UR25, URZ, UR11, UR13 ;  /* 0x0000000b3f190299 */ /* 0x000fe2000801160d */
[----:B------:R-:W-:-:S02]  /*1cfb0*/  @UP0 ULDC UR24, c[0x0][0x384] ;  /* 0x0000e10000180ab9 */ /* 0x000fc40000000800 */
[----:B------:R-:W-:Y:S01]  /*1cfc0*/  UMOV UR11, UR34 ;  /* 0x00000022000b7c82 */ /* 0x000fe20008000000 */
[----:B------:R-:W-:Y:S01]  /*1cfd0*/  @UP1 ULDC.64 UR12, c[0x0][0x390] ;  /* 0x0000e400000c1ab9 */ /* 0x000fe20000000a00 */
[----:B-1----:R-:W-:Y:S01]  /*1cfe0*/  @UP1 ULDC.64 UR18, c[0x0][0x390] ;  /* 0x0000e40000121ab9 */ /* 0x002fe20000000a00 */
[----:B------:R-:W-:Y:S02]  /*1cff0*/  UIMAD.WIDE.U32 UR16, UR34, UR24, URZ ;  /* 0x00000018221072a5 */ /* 0x000fe4000f8e003f */
[----:B------:R-:W-:Y:S02]  /*1d000*/  UIMAD.WIDE.U32 UR20, UR25, UR18, URZ ;  /* 0x00000012191472a5 */ /* 0x000fe4000f8e003f */
[----:B------:R-:W-:Y:S01]  /*1d010*/  UMOV UR29, UR25 ;  /* 0x00000019001d7c82 */ /* 0x000fe20008000000 */
[----:B------:R-:W-:Y:S02]  /*1d020*/  @UP0 ULDC UR18, c[0x0][0x388] ;  /* 0x0000e20000120ab9 */ /* 0x000fe40000000800 */
[----:B------:R-:W-:-:S02]  /*1d030*/  @UP0 USHF.R.U32.HI UR11, URZ, UR18, UR17 ;  /* 0x000000123f0b0299 */ /* 0x000fc40008011611 */
[----:B------:R-:W-:Y:S01]  /*1d040*/  @UP1 UMOV UR24, UR21 ;  /* 0x0000001500181c82 */ /* 0x000fe20008000000 */
[----:B------:R-:W-:Y:S01]  /*1d050*/  @UP0 ULDC UR18, c[0x0][0x388] ;  /* 0x0000e20000120ab9 */ /* 0x000fe20000000800 */
[----:B------:R-:W-:Y:S02]  /*1d060*/  @UP1 USHF.R.U32.HI UR29, URZ, UR19, UR24 ;  /* 0x000000133f1d1299 */ /* 0x000fe40008011618 */
[----:B------:R-:W-:Y:S02]  /*1d070*/  UIADD3 UR19, -UR25, URZ, URZ ;  /* 0x0000003f19137290 */ /* 0x000fe4000fffe13f */
[----:B------:R-:W-:Y:S02]  /*1d080*/  UIADD3 UR16, -UR29, URZ, URZ ;  /* 0x0000003f1d107290 */ /* 0x000fe4000fffe13f */
[----:B------:R-:W-:Y:S02]  /*1d090*/  UIMAD UR19, UR22, UR19, UR37 ;  /* 0x00000013161372a4 */ /* 0x000fe4000f8e0225 */
[----:B------:R-:W-:-:S02]  /*1d0a0*/  UIMAD UR28, UR23, UR16, UR25 ;  /* 0x00000010171c72a4 */ /* 0x000fc4000f8e0219 */
[----:B------:R-:W-:Y:S02]  /*1d0b0*/  UIADD3 UR24, UR8, 0x7000, URZ ;  /* 0x0000700008187890 */ /* 0x000fe4000fffe03f */
[----:B------:R-:W-:Y:S02]  /*1d0c0*/  UIMAD UR27, UR19, UR6, UR4 ;  /* 0x00000006131b72a4 */ /* 0x000fe4000f8e0204 */
[----:B------:R-:W-:Y:S01]  /*1d0d0*/  UIMAD UR28, UR28, UR7, UR5 ;  /* 0x000000071c1c72a4 */ /* 0x000fe2000f8e0205 */
[----:B------:R-:W-:Y:S01]  /*1d0e0*/  UMOV UR25, UR9 ;  /* 0x0000000900197c82 */ /* 0x000fe20008000000 */
[----:B------:R-:W-:Y:S02]  /*1d0f0*/  UIMAD.WIDE.U32 UR16, UR11, UR12, URZ ;  /* 0x0000000c0b1072a5 */ /* 0x000fe4000f8e003f */
[----:B------:R-:W-:Y:S01]  /*1d100*/  UMOV UR21, UR11 ;  /* 0x0000000b00157c82 */ /* 0x000fe20008000000 */
[----:B------:R-:W-:Y:S02]  /*1d110*/  UIADD3 UR19, -UR11, URZ, URZ ;  /* 0x0000003f0b137290 */ /* 0x000fe4000fffe13f */
[----:B------:R-:W-:-:S02]  /*1d120*/  @UP1 USHF.R.U32.HI UR21, URZ, UR13, UR17 ;  /* 0x0000000d3f151299 */ /* 0x000fc40008011611 */
[----:B------:R0:W-:Y:S01]  /*1d130*/  UTMALDG.4D.IM2COL [UR24], [UR14], UR30 ;  /* 0x000000180e0073b4 */ /* 0x0001e2000805801e */
[----:B------:R-:W-:Y:S01]  /*1d140*/  @UP0 ULDC UR12, c[0x0][0x384] ;  /* 0x0000e100000c0ab9 */ /* 0x000fe20000000800 */
[----:B------:R-:W-:Y:S02]  /*1d150*/  UIADD3 UR16, UR8, 0x7800, URZ ;  /* 0x0000780008107890 */ /* 0x000fe4000fffe03f */
[----:B------:R-:W-:Y:S02]  /*1d160*/  UIADD3 UR20, -UR21, URZ, URZ ;  /* 0x0000003f15147290 */ /* 0x000fe4000fffe13f */
[----:B------:R-:W-:Y:S02]  /*1d170*/  UIMAD.WIDE.U32 UR12, UR35, UR12, URZ ;  /* 0x0000000c230c72a5 */ /* 0x000fe4000f8e003f */
[----:B------:R-:W-:Y:S01]  /*1d180*/  UIMAD UR20, UR23, UR20, UR11 ;  /* 0x00000014171472a4 */ /* 0x000fe2000f8e020b */
[----:B------:R-:W-:Y:S02]  /*1d190*/  UMOV UR17, UR9 ;  /* 0x0000000900117c82 */ /* 0x000fe40008000000 */
[----:B------:R-:W-:Y:S01]  /*1d1a0*/  UMOV UR11, UR35 ;  /* 0x00000023000b7c82 */ /* 0x000fe20008000000 */
[----:B------:R-:W-:-:S02]  /*1d1b0*/  UIMAD UR20, UR20, UR7, UR5 ;  /* 0x00000007141472a4 */ /* 0x000fc4000f8e0205 */
[----:B------:R-:W-:-:S03]  /*1d1c0*/  @UP0 USHF.R.U32.HI UR11, URZ, UR18, UR13 ;  /* 0x000000123f0b0299 */ /* 0x000fc6000801160d */
[----:B------:R-:W-:Y:S01]  /*1d1d0*/  UMOV UR18, UR10 ;  /* 0x0000000a00127c82 */ /* 0x000fe20008000000 */
[----:B0-----:R-:W-:Y:S01]  /*1d1e0*/  R2UR UR29, R45 ;  /* 0x000000002d1d72ca */ /* 0x001fe200000e0000 */
[----:B------:R-:W-:Y:S01]  /*1d1f0*/  @UP0 ULDC UR26, c[0x0][0x388] ;  /* 0x0000e200001a0ab9 */ /* 0x000fe20000000800 */
[----:B------:R-:W-:Y:S02]  /*1d200*/  R2UR UR25, R46 ;  /* 0x000000002e1972ca */ /* 0x000fe400000e0000 */
[C---:B------:R-:W-:Y:S02]  /*1d210*/  R2UR UR24, R47.reuse ;  /* 0x000000002f1872ca */ /* 0x040fe400000e0000 */
[----:B------:R-:W-:Y:S02]  /*1d220*/  R2UR UR28, R47 ;  /* 0x000000002f1c72ca */ /* 0x000fe400000e0000 */
[----:B------:R-:W-:-:S05]  /*1d230*/  R2UR UR27, R14 ;  /* 0x000000000e1b72ca */ /* 0x000fca00000e0000 */
[----:B------:R-:W-:-:S04]  /*1d240*/  UIMAD UR19, UR22, UR19, UR29 ;  /* 0x00000013161372a4 */ /* 0x000fc8000f8e021d */
[----:B------:R-:W-:-:S09]  /*1d250*/  UIMAD UR19, UR19, UR6, UR4 ;  /* 0x00000006131372a4 */ /* 0x000fd2000f8e0204 */
[----:B------:R0:W-:Y:S02]  /*1d260*/  UTMALDG.4D.IM2COL [UR16], [UR14], UR30 ;  /* 0x000000100e0073b4 */ /* 0x0001e4000805801e */
[----:B0-----:R-:W-:Y:S01]  /*1d270*/  @UP1 ULDC.64 UR16, c[0x0][0x390] ;  /* 0x0000e40000101ab9 */ /* 0x001fe20000000a00 */
[----:B------:R-:W-:Y:S01]  /*1d280*/  UMOV UR21, UR11 ;  /* 0x0000000b00157c82 */ /* 0x000fe20008000000 */
[----:B------:R-:W-:Y:S02]  /*1d290*/  UIMAD.WIDE.U32 UR12, UR11, UR16, URZ ;  /* 0x000000100b0c72a5 */ /* 0x000fe4000f8e003f */
[----:B------:R-:W-:Y:S02]  /*1d2a0*/  UIADD3 UR12, -UR11, URZ, URZ ;  /* 0x0000003f0b0c7290 */ /* 0x000fe4000fffe13f */
[----:B------:R-:W-:Y:S02]  /*1d2b0*/  @UP1 USHF.R.U32.HI UR21, URZ, UR17, UR13 ;  /* 0x000000113f151299 */ /* 0x000fe4000801160d */
[----:B------:R-:W-:-:S02]  /*1d2c0*/  UIMAD UR12, UR22, UR12, UR25 ;  /* 0x0000000c160c72a4 */ /* 0x000fc4000f8e0219 */
[----:B------:R-:W-:Y:S02]  /*1d2d0*/  UIADD3 UR13, -UR21, URZ, URZ ;  /* 0x0000003f150d7290 */ /* 0x000fe4000fffe13f */
[----:B------:R-:W-:Y:S02]  /*1d2e0*/  UIMAD UR19, UR12, UR6, UR4 ;  /* 0x000000060c1372a4 */ /* 0x000fe4000f8e0204 */
[----:B------:R-:W-:Y:S01]  /*1d2f0*/  UIMAD UR20, UR23, UR13, UR11 ;  /* 0x0000000d171472a4 */ /* 0x000fe2000f8e020b */
[----:B------:R-:W-:Y:S01]  /*1d300*/  @UP0 ULDC UR12, c[0x0][0x384] ;  /* 0x0000e100000c0ab9 */ /* 0x000fe20000000800 */
[----:B------:R-:W-:Y:S02]  /*1d310*/  UIADD3 UR16, UR8, 0x8000, URZ ;  /* 0x0000800008107890 */ /* 0x000fe4000fffe03f */
[----:B------:R-:W-:Y:S02]  /*1d320*/  UIMAD UR20, UR20, UR7, UR5 ;  /* 0x00000007141472a4 */ /* 0x000fe4000f8e0205 */
[----:B------:R-:W-:-:S02]  /*1d330*/  UIMAD.WIDE.U32 UR12, UR24, UR12, URZ ;  /* 0x0000000c180c72a5 */ /* 0x000fc4000f8e003f */
[----:B------:R-:W-:Y:S01]  /*1d340*/  UMOV UR11, UR24 ;  /* 0x00000018000b7c82 */ /* 0x000fe20008000000 */
[----:B------:R-:W-:Y:S01]  /*1d350*/  UMOV UR17, UR9 ;  /* 0x0000000900117c82 */ /* 0x000fe20008000000 */
[----:B------:R-:W-:-:S03]  /*1d360*/  @UP0 USHF.R.U32.HI UR11, URZ, UR26, UR13 ;  /* 0x0000001a3f0b0299 */ /* 0x000fc6000801160d */
[----:B------:R-:W-:Y:S01]  /*1d370*/  @UP1 ULDC.64 UR12, c[0x0][0x390] ;  /* 0x0000e400000c1ab9 */ /* 0x000fe20000000a00 */
[----:B------:R0:W-:Y:S01]  /*1d380*/  UTMALDG.4D.IM2COL [UR16], [UR14], UR30 ;  /* 0x000000100e0073b4 */ /* 0x0001e2000805801e */
[----:B------:R-:W-:Y:S01]  /*1d390*/  @UP0 ULDC UR26, c[0x0][0x388] ;  /* 0x0000e200001a0ab9 */ /* 0x000fe20000000800 */
[----:B0-----:R-:W-:Y:S02]  /*1d3a0*/  UIMAD.WIDE.U32 UR16, UR11, UR12, URZ ;  /* 0x0000000c0b1072a5 */ /* 0x001fe4000f8e003f */
[----:B------:R-:W-:Y:S01]  /*1d3b0*/  UMOV UR21, UR11 ;  /* 0x0000000b00157c82 */ /* 0x000fe20008000000 */
[----:B------:R-:W-:Y:S02]  /*1d3c0*/  UIADD3 UR19, -UR11, URZ, URZ ;  /* 0x0000003f0b137290 */ /* 0x000fe4000fffe13f */
[----:B------:R-:W-:Y:S02]  /*1d3d0*/  @UP1 USHF.R.U32.HI UR21, URZ, UR13, UR17 ;  /* 0x0000000d3f151299 */ /* 0x000fe40008011611 */
[----:B------:R-:W-:-:S02]  /*1d3e0*/  UIMAD UR19, UR22, UR19, UR28 ;  /* 0x00000013161372a4 */ /* 0x000fc4000f8e021c */
[----:B------:R-:W-:Y:S02]  /*1d3f0*/  UIADD3 UR20, -UR21, URZ, URZ ;  /* 0x0000003f15147290 */ /* 0x000fe4000fffe13f */
[----:B------:R-:W-:Y:S02]  /*1d400*/  UIADD3 UR16, UR8, 0x8800, URZ ;  /* 0x0000880008107890 */ /* 0x000fe4000fffe03f */
[----:B------:R-:W-:Y:S02]  /*1d410*/  UIMAD UR20, UR23, UR20, UR11 ;  /* 0x00000014171472a4 */ /* 0x000fe4000f8e020b */
[----:B------:R-:W-:Y:S02]  /*1d420*/  UIMAD UR19, UR19, UR6, UR4 ;  /* 0x00000006131372a4 */ /* 0x000fe4000f8e0204 */
[----:B------:R-:W-:Y:S01]  /*1d430*/  UIMAD UR20, UR20, UR7, UR5 ;  /* 0x00000007141472a4 */ /* 0x000fe2000f8e0205 */
[----:B------:R-:W-:Y:S01]  /*1d440*/  @UP0 ULDC UR12, c[0x0][0x384] ;  /* 0x0000e100000c0ab9 */ /* 0x000fe20000000800 */
[----:B------:R-:W-:Y:S01]  /*1d450*/  UMOV UR11, UR33 ;  /* 0x00000021000b7c82 */ /* 0x000fe20008000000 */
[----:B------:R-:W-:Y:S01]  /*1d460*/  UIMAD.WIDE.U32 UR12, UR33, UR12, URZ ;  /* 0x0000000c210c72a5 */ /* 0x000fe2000f8e003f */
[----:B------:R-:W-:-:S03]  /*1d470*/  UMOV UR17, UR9 ;  /* 0x0000000900117c82 */ /* 0x000fc60008000000 */
[----:B------:R-:W-:Y:S02]  /*1d480*/  @UP0 USHF.R.U32.HI UR11, URZ, UR26, UR13 ;  /* 0x0000001a3f0b0299 */ /* 0x000fe4000801160d */
[----:B------:R0:W-:Y:S01]  /*1d490*/  UTMALDG.4D.IM2COL [UR16], [UR14], UR30 ;  /* 0x000000100e0073b4 */ /* 0x0001e2000805801e */
[C---:B------:R-:W-:Y:S01]  /*1d4a0*/  R2UR UR26, R49.reuse ;  /* 0x00000000311a72ca */ /* 0x040fe200000e0000 */
[----:B------:R-:W-:Y:S01]  /*1d4b0*/  @UP1 ULDC.64 UR12, c[0x0][0x390] ;  /* 0x0000e400000c1ab9 */ /* 0x000fe20000000a00 */
[----:B0-----:R-:W-:Y:S02]  /*1d4c0*/  UIADD3 UR19, -UR11, URZ, URZ ;  /* 0x0000003f0b137290 */ /* 0x001fe4000fffe13f */
[----:B------:R-:W-:Y:S02]  /*1d4d0*/  UIMAD.WIDE.U32 UR16, UR11, UR12, URZ ;  /* 0x0000000c0b1072a5 */ /* 0x000fe4000f8e003f */
[----:B------:R-:W-:Y:S01]  /*1d4e0*/  UIMAD UR19, UR22, UR19, UR31 ;  /* 0x00000013161372a4 */ /* 0x000fe2000f8e021f */
[----:B------:R-:W-:Y:S01]  /*1d4f0*/  R2UR UR31, R49 ;  /* 0x00000000311f72ca */ /* 0x000fe200000e0000 */
[----:B------:R-:W-:Y:S01]  /*1d500*/  UMOV UR21, UR11 ;  /* 0x0000000b00157c82 */ /* 0x000fe20008000000 */
[----:B------:R-:W-:-:S02]  /*1d510*/  UIADD3 UR16, UR8, 0x9000, URZ ;  /* 0x0000900008107890 */ /* 0x000fc4000fffe03f */
[----:B------:R-:W-:Y:S01]  /*1d520*/  @UP1 UMOV UR12, UR17 ;  /* 0x00000011000c1c82 */ /* 0x000fe20008000000 */
[----:B------:R-:W-:Y:S02]  /*1d530*/  UIMAD UR19, UR19, UR6, UR4 ;  /* 0x00000006131372a4 */ /* 0x000fe4000f8e0204 */
[----:B------:R-:W-:Y:S01]  /*1d540*/  @UP1 USHF.R.U32.HI UR21, URZ, UR13, UR12 ;  /* 0x0000000d3f151299 */ /* 0x000fe2000801160c */
[----:B------:R-:W-:Y:S02]  /*1d550*/  UMOV UR17, UR9 ;  /* 0x0000000900117c82 */ /* 0x000fe40008000000 */
[----:B------:R-:W-:Y:S01]  /*1d560*/  @UP0 ULDC UR12, c[0x0][0x384] ;  /* 0x0000e100000c0ab9 */ /* 0x000fe20000000800 */
[----:B------:R-:W-:Y:S02]  /*1d570*/  UIADD3 UR20, -UR21, URZ, URZ ;  /* 0x0000003f15147290 */ /* 0x000fe4000fffe13f */
[----:B------:R-:W-:Y:S02]  /*1d580*/  UIMAD.WIDE.U32 UR12, UR31, UR12, URZ ;  /* 0x0000000c1f0c72a5 */ /* 0x000fe4000f8e003f */
[----:B------:R-:W-:-:S03]  /*1d590*/  UIMAD UR20, UR23, UR20, UR11 ;  /* 0x00000014171472a4 */ /* 0x000fc6000f8e020b */
[----:B------:R-:W-:Y:S01]  /*1d5a0*/  UMOV UR11, UR31 ;  /* 0x0000001f000b7c82 */ /* 0x000fe20008000000 */
[----:B------:R-:W-:Y:S01]  /*1d5b0*/  UIMAD UR20, UR20, UR7, UR5 ;  /* 0x00000007141472a4 */ /* 0x000fe2000f8e0205 */
[----:B------:R-:W-:Y:S01]  /*1d5c0*/  @UP0 UMOV UR12, UR13 ;  /* 0x0000000d000c0c82 */ /* 0x000fe20008000000 */
[----:B------:R-:W-:Y:S02]  /*1d5d0*/  @UP0 ULDC UR13, c[0x0][0x388] ;  /* 0x0000e200000d0ab9 */ /* 0x000fe40000000800 */
[----:B------:R-:W-:-:S03]  /*1d5e0*/  @UP0 USHF.R.U32.HI UR11, URZ, UR13, UR12 ;  /* 0x0000000d3f0b0299 */ /* 0x000fc6000801160c */
[----:B------:R-:W-:Y:S02]  /*1d5f0*/  @UP1 ULDC.64 UR12, c[0x0][0x390] ;  /* 0x0000e400000c1ab9 */ /* 0x000fe40000000a00 */
[----:B------:R0:W-:Y:S02]  /*1d600*/  UTMALDG.4D.IM2COL [UR16], [UR14], UR30 ;  /* 0x000000100e0073b4 */ /* 0x0001e4000805801e */
[----:B0-----:R-:W-:Y:S02]  /*1d610*/  UIMAD.WIDE.U32 UR16, UR11, UR12, URZ ;  /* 0x0000000c0b1072a5 */ /* 0x001fe4000f8e003f */
[----:B------:R-:W-:Y:S01]  /*1d620*/  UMOV UR21, UR11 ;  /* 0x0000000b00157c82 */ /* 0x000fe20008000000 */
[----:B------:R-:W-:-:S04]  /*1d630*/  @UP0 ULDC UR12, c[0x0][0x384] ;  /* 0x0000e100000c0ab9 */ /* 0x000fc80000000800 */
[----:B------:R-:W-:Y:S01]  /*1d640*/  @UP1 UMOV UR16, UR17 ;  /* 0x0000001100101c82 */ /* 0x000fe20008000000 */
[----:B------:R-:W-:Y:S01]  /*1d650*/  UMOV UR17, UR9 ;  /* 0x0000000900117c82 */ /* 0x000fe20008000000 */
[----:B------:R-:W-:Y:S02]  /*1d660*/  @UP1 USHF.R.U32.HI UR21, URZ, UR13, UR16 ;  /* 0x0000000d3f151299 */ /* 0x000fe40008011610 */
[----:B------:R-:W-:Y:S02]  /*1d670*/  UIMAD.WIDE.U32 UR12, UR32, UR12, URZ ;  /* 0x0000000c200c72a5 */ /* 0x000fe4000f8e003f */
[----:B------:R-:W-:Y:S02]  /*1d680*/  UIADD3 UR20, -UR21, URZ, URZ ;  /* 0x0000003f15147290 */ /* 0x000fe4000fffe13f */
[----:B------:R-:W-:Y:S02]  /*1d690*/  UIADD3 UR16, UR8, 0x9800, URZ ;  /* 0x0000980008107890 */ /* 0x000fe4000fffe03f */
[----:B------:R-:W-:-:S02]  /*1d6a0*/  UIMAD UR20, UR23, UR20, UR11 ;  /* 0x00000014171472a4 */ /* 0x000fc4000f8e020b */
[----:B------:R-:W-:Y:S02]  /*1d6b0*/  UIADD3 UR11, -UR11, URZ, URZ ;  /* 0x0000003f0b0b7290 */ /* 0x000fe4000fffe13f */
[----:B------:R-:W-:Y:S02]  /*1d6c0*/  UIMAD UR20, UR20, UR7, UR5 ;  /* 0x00000007141472a4 */ /* 0x000fe4000f8e0205 */
[----:B------:R-:W-:Y:S01]  /*1d6d0*/  UIMAD UR11, UR22, UR11, UR26 ;  /* 0x0000000b160b72a4 */ /* 0x000fe2000f8e021a */
[----:B------:R-:W-:Y:S01]  /*1d6e0*/  R2UR UR26, R50 ;  /* 0x00000000321a72ca */ /* 0x000fe200000e0000 */
[----:B------:R-:W-:Y:S01]  /*1d6f0*/  @UP0 UMOV UR12, UR13 ;  /* 0x0000000d000c0c82 */ /* 0x000fe20008000000 */
[----:B------:R-:W-:Y:S01]  /*1d700*/  @UP0 ULDC UR13, c[0x0][0x388] ;  /* 0x0000e200000d0ab9 */ /* 0x000fe20000000800 */
[----:B------:R-:W-:-:S03]  /*1d710*/  UIMAD UR19, UR11, UR6, UR4 ;  /* 0x000000060b1372a4 */ /* 0x000fc6000f8e0204 */
[----:B------:R-:W-:Y:S01]  /*1d720*/  UMOV UR11, UR32 ;  /* 0x00000020000b7c82 */ /* 0x000fe20008000000 */
        /* <DEDUP_REMOVED lines=8> */
[----:B------:R-:W-:Y:S01]  /*1d7b0*/  @UP1 USHF.R.U32.HI UR21, URZ, UR13, UR16 ;  /* 0x0000000d3f151299 */ /* 0x000fe20008011610 */
[----:B------:R-:W-:Y:S01]  /*1d7c0*/  R2UR UR13, R51 ;  /* 0x00000000330d72ca */ /* 0x000fe200000e0000 */
[----:B------:R-:W-:Y:S02]  /*1d7d0*/  UIADD3 UR16, UR8, 0xa000, URZ ;  /* 0x0000a00008107890 */ /* 0x000fe4000fffe03f */
[----:B------:R-:W-:-:S04]  /*1d7e0*/  UIADD3 UR20, -UR21, URZ, URZ ;  /* 0x0000003f15147290 */ /* 0x000fc8000fffe13f */
[----:B------:R-:W-:Y:S02]  /*1d7f0*/  UIMAD UR20, UR23, UR20, UR11 ;  /* 0x00000014171472a4 */ /* 0x000fe4000f8e020b */
[----:B------:R-:W-:Y:S02]  /*1d800*/  UIADD3 UR11, -UR11, URZ, URZ ;  /* 0x0000003f0b0b7290 */ /* 0x000fe4000fffe13f */
[----:B------:R-:W-:Y:S02]  /*1d810*/  UIMAD UR20, UR20, UR7, UR5 ;  /* 0x00000007141472a4 */ /* 0x000fe4000f8e0205 */
[----:B------:R-:W-:Y:S01]  /*1d820*/  UIMAD UR11, UR22, UR11, UR26 ;  /* 0x0000000b160b72a4 */ /* 0x000fe2000f8e021a */
[----:B------:R-:W-:-:S03]  /*1d830*/  R2UR UR26, R51 ;  /* 0x00000000331a72ca */ /* 0x000fc600000e0000 */
[----:B------:R-:W-:-:S03]  /*1d840*/  UIMAD UR19, UR11, UR6, UR4 ;  /* 0x000000060b1372a4 */ /* 0x000fc6000f8e0204 */
[----:B------:R-:W-:-:S06]  /*1d850*/  UMOV UR11, UR13 ;  /* 0x0000000d000b7c82 */ /* 0x000fcc0008000000 */
[----:B------:R0:W-:Y:S02]  /*1d860*/  UTMALDG.4D.IM2COL [UR16], [UR14], UR30 ;  /* 0x000000100e0073b4 */ /* 0x0001e4000805801e */
[----:B0-----:R-:W-:Y:S02]  /*1d870*/  @UP0 ULDC UR16, c[0x0][0x384] ;  /* 0x0000e10000100ab9 */ /* 0x001fe40000000800 */
[----:B------:R-:W-:-:S07]  /*1d880*/  UIMAD.WIDE.U32 UR16, UR13, UR16, URZ ;  /* 0x000000100d1072a5 */ /* 0x000fce000f8e003f */
[----:B------:R-:W-:Y:S02]  /*1d890*/  @UP0 UMOV UR16, UR17 ;  /* 0x0000001100100c82 */ /* 0x000fe40008000000 */
[----:B------:R-:W-:Y:S01]  /*1d8a0*/  @UP0 USHF.R.U32.HI UR11, URZ, UR12, UR16 ;  /* 0x0000000c3f0b0299 */ /* 0x000fe20008011610 */
[----:B------:R-:W-:Y:S02]  /*1d8b0*/  R2UR UR12, R52 ;  /* 0x00000000340c72ca */ /* 0x000fe400000e0000 */
[----:B------:R-:W-:Y:S02]  /*1d8c0*/  @UP1 ULDC.64 UR16, c[0x0][0x390] ;  /* 0x0000e40000101ab9 */ /* 0x000fe40000000a00 */
[----:B------:R-:W-:Y:S02]  /*1d8d0*/  UIMAD.WIDE.U32 UR18, UR11, UR16, URZ ;  /* 0x000000100b1272a5 */ /* 0x000fe4000f8e003f */
[----:B------:R-:W-:Y:S01]  /*1d8e0*/  UMOV UR21, UR11 ;  /* 0x0000000b00157c82 */ /* 0x000fe20008000000 */
[----:B------:R-:W-:-:S04]  /*1d8f0*/  UIADD3 UR16, UR8, 0xa800, URZ ;  /* 0x0000a80008107890 */ /* 0x000fc8000fffe03f */
[----:B------:R-:W-:Y:S02]  /*1d900*/  @UP1 UMOV UR18, UR19 ;  /* 0x0000001300121c82 */ /* 0x000fe40008000000 */
[----:B------:R-:W-:-:S03]  /*1d910*/  @UP1 USHF.R.U32.HI UR21, URZ, UR17, UR18 ;  /* 0x000000113f151299 */ /* 0x000fc60008011612 */
[----:B------:R-:W-:Y:S01]  /*1d920*/  UMOV UR17, UR9 ;  /* 0x0000000900117c82 */ /* 0x000fe20008000000 */
[----:B------:R-:W-:Y:S01]  /*1d930*/  UIADD3 UR20, -UR21, URZ, URZ ;  /* 0x0000003f15147290 */ /* 0x000fe2000fffe13f */
[----:B------:R-:W-:-:S03]  /*1d940*/  UMOV UR18, UR10 ;  /* 0x0000000a00127c82 */ /* 0x000fc60008000000 */
        /* <DEDUP_REMOVED lines=10> */
[----:B------:R-:W-:Y:S01]  /*1d9f0*/  @UP0 UMOV UR16, UR17 ;  /* 0x0000001100100c82 */ /* 0x000fe20008000000 */
[----:B------:R-:W-:Y:S02]  /*1da00*/  @UP0 ULDC UR17, c[0x0][0x388] ;  /* 0x0000e20000110ab9 */ /* 0x000fe40000000800 */
[----:B------:R-:W-:-:S03]  /*1da10*/  @UP0 USHF.R.U32.HI UR11, URZ, UR17, UR16 ;  /* 0x000000113f0b0299 */ /* 0x000fc60008011610 */
        /* <DEDUP_REMOVED lines=15> */
[----:B------:R-:W-:-:S06]  /*1db10*/  R2UR UR11, R53 ;  /* 0x00000000350b72ca */ /* 0x000fcc00000e0000 */
[----:B------:R0:W-:Y:S02]  /*1db20*/  UTMALDG.4D.IM2COL [UR16], [UR14], UR30 ;  /* 0x000000100e0073b4 */ /* 0x0001e4000805801e */
[----:B0-----:R-:W-:-:S05]  /*1db30*/  @UP0 ULDC UR16, c[0x0][0x384] ;  /* 0x0000e10000100ab9 */ /* 0x001fca0000000800 */
[----:B------:R-:W-:Y:S01]  /*1db40*/  UMOV UR20, UR11 ;  /* 0x0000000b00147c82 */ /* 0x000fe20008000000 */
[----:B------:R-:W-:-:S07]  /*1db50*/  UIMAD.WIDE.U32 UR16, UR11, UR16, URZ ;  /* 0x000000100b1072a5 */ /* 0x000fce000f8e003f */
[----:B------:R-:W-:Y:S01]  /*1db60*/  @UP0 UMOV UR16, UR17 ;  /* 0x0000001100100c82 */ /* 0x000fe20008000000 */
[----:B------:R-:W-:Y:S02]  /*1db70*/  @UP0 ULDC UR17, c[0x0][0x388] ;  /* 0x0000e20000110ab9 */ /* 0x000fe40000000800 */
[----:B------:R-:W-:-:S03]  /*1db80*/  @UP0 USHF.R.U32.HI UR20, URZ, UR17, UR16 ;  /* 0x000000113f140299 */ /* 0x000fc60008011610 */
[----:B------:R-:W-:Y:S02]  /*1db90*/  @UP1 ULDC.64 UR16, c[0x0][0x390] ;  /* 0x0000e40000101ab9 */ /* 0x000fe40000000a00 */
[----:B------:R-:W-:Y:S02]  /*1dba0*/  UIMAD.WIDE.U32 UR18, UR20, UR16, URZ ;  /* 0x00000010141272a5 */ /* 0x000fe4000f8e003f */
[----:B------:R-:W-:-:S05]  /*1dbb0*/  UMOV UR21, UR20 ;  /* 0x0000001400157c82 */ /* 0x000fca0008000000 */
[----:B------:R-:W-:Y:S02]  /*1dbc0*/  @UP1 UMOV UR18, UR19 ;  /* 0x0000001300121c82 */ /* 0x000fe40008000000 */
[----:B------:R-:W-:Y:S02]  /*1dbd0*/  @UP1 USHF.R.U32.HI UR21, URZ, UR17, UR18 ;  /* 0x000000113f151299 */ /* 0x000fe40008011612 */
[----:B------:R-:W-:Y:S02]  /*1dbe0*/  UIADD3 UR17, -UR20, URZ, URZ ;  /* 0x0000003f14117290 */ /* 0x000fe4000fffe13f */
[----:B------:R-:W-:Y:S02]  /*1dbf0*/  UIADD3 UR16, -UR21, URZ, URZ ;  /* 0x0000003f15107290 */ /* 0x000fe4000fffe13f */
[----:B------:R-:W-:Y:S01]  /*1dc00*/  UIMAD UR17, UR22, UR17, UR26 ;  /* 0x00000011161172a4 */ /* 0x000fe2000f8e021a */
[----:B------:R-:W-:Y:S01]  /*1dc10*/  R2UR UR26, R54 ;  /* 0x00000000361a72ca */ /* 0x000fe200000e0000 */
[----:B------:R-:W-:-:S02]  /*1dc20*/  UIMAD UR16, UR23, UR16, UR20 ;  /* 0x00000010171072a4 */ /* 0x000fc4000f8e0214 */
[----:B------:R-:W-:Y:S02]  /*1dc30*/  UIMAD UR19, UR17, UR6, UR4 ;  /* 0x00000006111372a4 */ /* 0x000fe4000f8e0204 */
[----:B------:R-:W-:Y:S02]  /*1dc40*/  UIMAD UR20, UR16, UR7, UR5 ;  /* 0x00000007101472a4 */ /* 0x000fe4000f8e0205 */
[----:B------:R-:W-:Y:S01]  /*1dc50*/  UIADD3 UR16, UR8, 0xb800, URZ ;  /* 0x0000b80008107890 */ /* 0x000fe2000fffe03f */
[----:B------:R-:W-:Y:S01]  /*1dc60*/  UMOV UR17, UR9 ;  /* 0x0000000900117c82 */ /* 0x000fe20008000000 */
[----:B------:R-:W-:-:S07]  /*1dc70*/  UMOV UR18, UR10 ;  /* 0x0000000a00127c82 */ /* 0x000fce0008000000 */
[----:B------:R0:W-:Y:S02]  /*1dc80*/  UTMALDG.4D.IM2COL [UR16], [UR14], UR30 ;  /* 0x000000100e0073b4 */ /* 0x0001e4000805801e */
[----:B0-----:R-:W-:Y:S01]  /*1dc90*/  @UP0 ULDC UR16, c[0x0][0x384] ;  /* 0x0000e10000100ab9 */ /* 0x001fe20000000800 */
        /* <DEDUP_REMOVED lines=23> */
[----:B------:R-:W-:Y:S01]  /*1de10*/  UIMAD.WIDE.U32 UR16, UR46, UR16, URZ ;  /* 0x000000102e1072a5 */ /* 0x000fe2000f8e003f */
[----:B------:R-:W-:-:S06]  /*1de20*/  R2UR UR46, R11 ;  /* 0x000000000b2e72ca */ /* 0x000fcc00000e0000 */
        /* <DEDUP_REMOVED lines=143> */
[----:B------:R-:W-:Y:S02]  /*1e720*/  UIMAD UR17, UR22, UR17, UR26 ;  /* 0x00000011161172a4 */ /* 0x000fe4000f8e021a */
[----:B------:R-:W-:-:S02]  /*1e730*/  UIMAD UR16, UR23, UR16, UR20 ;  /* 0x00000010171072a4 */ /* 0x000fc4000f8e0214 */
[----:B------:R-:W-:Y:S02]  /*1e740*/  UIMAD UR19, UR17, UR6, UR4 ;  /* 0x00000006111372a4 */ /* 0x000fe4000f8e0204 */
[----:B------:R-:W-:Y:S02]  /*1e750*/  UIMAD UR20, UR16, UR7, UR5 ;  /* 0x00000007101472a4 */ /* 0x000fe4000f8e0205 */
[----:B------:R-:W-:Y:S01]  /*1e760*/  UIADD3 UR16, UR8, 0xf800, URZ ;  /* 0x0000f80008107890 */ /* 0x000fe2000fffe03f */
[----:B------:R-:W-:Y:S01]  /*1e770*/  UMOV UR17, UR9 ;  /* 0x0000000900117c82 */ /* 0x000fe20008000000 */
[----:B------:R-:W-:Y:S01]  /*1e780*/  UMOV UR18, UR10 ;  /* 0x0000000a00127c82 */ /* 0x000fe20008000000 */
[----:B------:R-:W-:-:S06]  /*1e790*/  @UP0 ULDC UR26, c[0x0][0x384] ;  /* 0x0000e100001a0ab9 */ /* 0x000fcc0000000800 */
        /* <DEDUP_REMOVED lines=9> */
[----:B------:R-:W-:-:S04]  /*1e830*/  UIADD3 UR16, -UR38, URZ, URZ ;  /* 0x0000003f26107290 */ /* 0x000fc8000fffe13f */
[----:B------:R-:W-:Y:S01]  /*1e840*/  @UP1 UMOV UR18, UR19 ;  /* 0x0000001300121c82 */ /* 0x000fe20008000000 */
[----:B------:R-:W-:Y:S01]  /*1e850*/  UIMAD UR16, UR22, UR16, UR27 ;  /* 0x00000010161072a4 */ /* 0x000fe2000f8e021b */
[----:B------:R-:W-:Y:S01]  /*1e860*/  R2UR UR27, R31 ;  /* 0x000000001f1b72ca */ /* 0x000fe200000e0000 */
[----:B------:R-:W-:Y:S02]  /*1e870*/  @UP1 USHF.R.U32.HI UR45, URZ, UR17, UR18 ;  /* 0x000000113f2d1299 */ /* 0x000fe40008011612 */
[----:B------:R-:W-:Y:S02]  /*1e880*/  UIMAD UR43, UR16, UR6, UR4 ;  /* 0x00000006102b72a4 */ /* 0x000fe4000f8e0204 */
[----:B------:R-:W-:Y:S01]  /*1e890*/  UIADD3 UR17, -UR45, URZ, URZ ;  /* 0x0000003f2d117290 */ /* 0x000fe2000fffe13f */
[----:B------:R-:W-:-:S03]  /*1e8a0*/  @UP0 ULDC UR16, c[0x0][0x384] ;  /* 0x0000e10000100ab9 */ /* 0x000fc60000000800 */
[----:B------:R-:W-:-:S03]  /*1e8b0*/  UIMAD UR17, UR23, UR17, UR38 ;  /* 0x00000011171172a4 */ /* 0x000fc6000f8e0226 */
[----:B------:R-:W-:Y:S01]  /*1e8c0*/  UMOV UR38, UR42 ;  /* 0x0000002a00267c82 */ /* 0x000fe20008000000 */
[----:B------:R-:W-:-:S09]  /*1e8d0*/  UIMAD UR44, UR17, UR7, UR5 ;  /* 0x00000007112c72a4 */ /* 0x000fd2000f8e0205 */
[----:B------:R0:W-:Y:S02]  /*1e8e0*/  UTMALDG.4D.IM2COL [UR40], [UR14], UR30 ;  /* 0x000000280e0073b4 */ /* 0x0001e4000805801e */
[----:B0-----:R-:W-:Y:S02]  /*1e8f0*/  R2UR UR40, R20 ;  /* 0x00000000142872ca */ /* 0x001fe400000e0000 */
[----:B------:R-:W-:Y:S02]  /*1e900*/  R2UR UR41, R19 ;  /* 0x00000000132972ca */ /* 0x000fe400000e0000 */
[----:B------:R-:W-:Y:S02]  /*1e910*/  R2UR UR43, R16 ;  /* 0x00000000102b72ca */ /* 0x000fe400000e0000 */
[----:B------:R-:W-:Y:S02]  /*1e920*/  R2UR UR42, R18 ;  /* 0x00000000122a72ca */ /* 0x000fe400000e0000 */
[----:B------:R-:W-:-:S02]  /*1e930*/  R2UR UR45, R12 ;  /* 0x000000000c2d72ca */ /* 0x000fc400000e0000 */
[----:B------:R-:W-:-:S03]  /*1e940*/  R2UR UR44, R13 ;  /* 0x000000000d2c72ca */ /* 0x000fc600000e0000 */
[----:B------:R-:W-:-:S07]  /*1e950*/  UIMAD.WIDE.U32 UR16, UR40, UR16, URZ ;  /* 0x00000010281072a5 */ /* 0x000fce000f8e003f */
[----:B------:R-:W-:Y:S01]  /*1e960*/  @UP0 UMOV UR16, UR17 ;  /* 0x0000001100100c82 */ /* 0x000fe20008000000 */
[----:B------:R-:W-:Y:S02]  /*1e970*/  @UP0 ULDC UR17, c[0x0][0x388] ;  /* 0x0000e20000110ab9 */ /* 0x000fe40000000800 */
[----:B------:R-:W-:-:S03]  /*1e980*/  @UP0 USHF.R.U32.HI UR40, URZ, UR17, UR16 ;  /* 0x000000113f280299 */ /* 0x000fc60008011610 */
[----:B------:R-:W-:Y:S02]  /*1e990*/  @UP1 ULDC.64 UR16, c[0x0][0x390] ;  /* 0x0000e40000101ab9 */ /* 0x000fe40000000a00 */
[----:B------:R-:W-:Y:S02]  /*1e9a0*/  UIMAD.WIDE.U32 UR18, UR40, UR16, URZ ;  /* 0x00000010281272a5 */ /* 0x000fe4000f8e003f */
[----:B------:R-:W-:-:S05]  /*1e9b0*/  UMOV UR21, UR40 ;  /* 0x0000002800157c82 */ /* 0x000fca0008000000 */
[----:B------:R-:W-:Y:S01]  /*1e9c0*/  @UP1 UMOV UR18, UR19 ;  /* 0x0000001300121c82 */ /* 0x000fe20008000000 */
[----:B------:R-:W-:Y:S02]  /*1e9d0*/  UIADD3 UR19, -UR40, URZ, URZ ;  /* 0x0000003f28137290 */ /* 0x000fe4000fffe13f */
[----:B------:R-:W-:Y:S02]  /*1e9e0*/  @UP1 USHF.R.U32.HI UR21, URZ, UR17, UR18 ;  /* 0x000000113f151299 */ /* 0x000fe40008011612 */
[----:B------:R-:W-:Y:S01]  /*1e9f0*/  UIMAD UR19, UR22, UR19, UR27 ;  /* 0x00000013161372a4 */ /* 0x000fe2000f8e021b */
[----:B------:R-:W-:Y:S01]  /*1ea00*/  R2UR UR27, R32 ;  /* 0x00000000201b72ca */ /* 0x000fe200000e0000 */
[----:B------:R-:W-:Y:S02]  /*1ea10*/  UIADD3 UR16, -UR21, URZ, URZ ;  /* 0x0000003f15107290 */ /* 0x000fe4000fffe13f */
[----:B------:R-:W-:Y:S02]  /*1ea20*/  UIMAD UR19, UR19, UR6, UR4 ;  /* 0x00000006131372a4 */ /* 0x000fe4000f8e0204 */
[----:B------:R-:W-:Y:S01]  /*1ea30*/  UIMAD UR16, UR23, UR16, UR40 ;  /* 0x00000010171072a4 */ /* 0x000fe2000f8e0228 */
[----:B------:R-:W-:Y:S01]  /*1ea40*/  R2UR UR40, R43 ;  /* 0x000000002b2872ca */ /* 0x000fe200000e0000 */
[----:B------:R-:W-:Y:S01]  /*1ea50*/  UMOV UR17, UR9 ;  /* 0x0000000900117c82 */ /* 0x000fe20008000000 */
[----:B------:R-:W-:Y:S01]  /*1ea60*/  UMOV UR18, UR38 ;  /* 0x0000002600127c82 */ /* 0x000fe20008000000 */
[----:B------:R-:W-:-:S02]  /*1ea70*/  UIMAD UR20, UR16, UR7, UR5 ;  /* 0x00000007101472a4 */ /* 0x000fc4000f8e0205 */
[----:B------:R-:W-:-:S09]  /*1ea80*/  UIADD3 UR16, UR8, 0xc00, URZ ;  /* 0x00000c0008107890 */ /* 0x000fd2000fffe03f */
        /* <DEDUP_REMOVED lines=17> */
[----:B------:R-:W-:Y:S01]  /*1eba0*/  UMOV UR17, UR9 ;  /* 0x0000000900117c82 */ /* 0x000fe20008000000 */
[----:B------:R-:W-:-:S02]  /*1ebb0*/  UMOV UR18, UR38 ;  /* 0x0000002600127c82 */ /* 0x000fc40008000000 */
[----:B------:R-:W-:Y:S02]  /*1ebc0*/  UIMAD UR20, UR16, UR7, UR5 ;  /* 0x00000007101472a4 */ /* 0x000fe4000f8e0205 */
[----:B------:R-:W-:Y:S01]  /*1ebd0*/  UIADD3 UR16, UR8, 0x1400, URZ ;  /* 0x0000140008107890 */ /* 0x000fe2000fffe03f */
[----:B------:R-:W-:-:S08]  /*1ebe0*/  UMOV UR41, UR9 ;  /* 0x0000000900297c82 */ /* 0x000fd00008000000 */
        /* <DEDUP_REMOVED lines=79> */
[----:B------:R-:W-:Y:S02]  /*1f0e0*/  UIADD3 UR17, -UR21, URZ, URZ ;  /* 0x0000003f15117290 */ /* 0x000fe4000fffe13f */
[----:B------:R-:W-:Y:S02]  /*1f0f0*/  UIADD3 UR16, UR8, 0x3400, URZ ;  /* 0x0000340008107890 */ /* 0x000fe4000fffe03f */
[----:B------:R-:W-:Y:S01]  /*1f100*/  UIMAD UR17, UR23, UR17, UR53 ;  /* 0x00000011171172a4 */ /* 0x000fe2000f8e0235 */
[----:B------:R-:W-:Y:S01]  /*1f110*/  R2UR UR53, R51 ;  /* 0x00000000333572ca */ /* 0x000fe200000e0000 */
[----:B------:R-:W-:-:S02]  /*1f120*/  UMOV UR18, UR38 ;  /* 0x0000002600127c82 */ /* 0x000fc40008000000 */
        /* <DEDUP_REMOVED lines=42> */
[----:B------:R-:W-:-:S02]  /*1f3d0*/  UMOV UR18, UR38 ;  /* 0x0000002600127c82 */ /* 0x000fc40008000000 */
[----:B------:R-:W-:Y:S01]  /*1f3e0*/  UMOV UR57, UR9 ;  /* 0x0000000900397c82 */ /* 0x000fe20008000000 */
        /* <DEDUP_REMOVED lines=13> */
[----:B------:R-:W-:Y:S02]  /*1f4c0*/  UIMAD UR16, UR22, UR16, UR61 ;  /* 0x00000010161072a4 */ /* 0x000fe4000f8e023d */
        /* <DEDUP_REMOVED lines=48> */
[----:B------:R-:W-:Y:S01]  /*1f7d0*/  UMOV UR18, UR38 ;  /* 0x0000002600127c82 */ /* 0x000fe20008000000 */
[----:B------:R-:W-:-:S02]  /*1f7e0*/  @UP0 ULDC UR27, c[0x0][0x388] ;  /* 0x0000e200001b0ab9 */ /* 0x000fc40000000800 */
        /* <DEDUP_REMOVED lines=24> */
[----:B0-----:R-:W-:-:S07]  /*1f970*/  UIMAD.WIDE.U32 UR16, UR44, UR26, URZ ;  /* 0x0000001a2c1072a5 */ /* 0x001fce000f8e003f */
[----:B------:R-:W-:Y:S01]  /*1f980*/  @UP0 UMOV UR26, UR17 ;  /* 0x00000011001a0c82 */ /* 0x000fe20008000000 */
[----:B------:R-:W-:Y:S01]  /*1f990*/  @UP1 ULDC.64 UR16, c[0x0][0x390] ;  /* 0x0000e40000101ab9 */ /* 0x000fe20000000a00 */
[----:B------:R-:W-:-:S03]  /*1f9a0*/  @UP0 USHF.R.U32.HI UR44, URZ, UR27, UR26 ;  /* 0x0000001b3f2c0299 */ /* 0x000fc6000801161a */
[----:B------:R-:W-:Y:S01]  /*1f9b0*/  @UP0 ULDC UR26, c[0x0][0x384] ;  /* 0x0000e100001a0ab9 */ /* 0x000fe20000000800 */
[----:B------:R-:W-:Y:S02]  /*1f9c0*/  UIMAD.WIDE.U32 UR18, UR44, UR16, URZ ;  /* 0x000000102c1272a5 */ /* 0x000fe4000f8e003f */
[----:B------:R-:W-:Y:S01]  /*1f9d0*/  UIADD3 UR16, UR8, 0x6c00, URZ ;  /* 0x00006c0008107890 */ /* 0x000fe2000fffe03f */
[----:B------:R-:W-:Y:S01]  /*1f9e0*/  UMOV UR21, UR44 ;  /* 0x0000002c00157c82 */ /* 0x000fe20008000000 */
[----:B------:R-:W-:-:S03]  /*1f9f0*/  @UP0 ULDC UR27, c[0x0][0x388] ;  /* 0x0000e200001b0ab9 */ /* 0x000fc60000000800 */
        /* <DEDUP_REMOVED lines=10> */
[----:B------:R-:W-:-:S09]  /*1faa0*/  UIMAD UR20, UR20, UR7, UR5 ;  /* 0x00000007141472a4 */ /* 0x000fd2000f8e0205 */
[----:B------:R0:W-:Y:S02]  /*1fab0*/  UTMALDG.4D.IM2COL [UR16], [UR14], UR30 ;  /* 0x000000100e0073b4 */ /* 0x0001e4000805801e */
[----:B0-----:R-:W-:-:S07]  /*1fac0*/  UIMAD.WIDE.U32 UR16, UR36, UR26, URZ ;  /* 0x0000001a241072a5 */ /* 0x001fce000f8e003f */
[----:B------:R-:W-:Y:S01]  /*1fad0*/  @UP0 UMOV UR26, UR17 ;  /* 0x00000011001a0c82 */ /* 0x000fe20008000000 */
[----:B------:R-:W-:Y:S01]  /*1fae0*/  @UP1 ULDC.64 UR16, c[0x0][0x390] ;  /* 0x0000e40000101ab9 */ /* 0x000fe20000000a00 */
[----:B------:R-:W-:-:S04]  /*1faf0*/  @UP0 USHF.R.U32.HI UR36, URZ, UR27, UR26 ;  /* 0x0000001b3f240299 */ /* 0x000fc8000801161a */
[----:B------:R-:W-:Y:S02]  /*1fb00*/  UIMAD.WIDE.U32 UR18, UR36, UR16, URZ ;  /* 0x00000010241272a5 */ /* 0x000fe4000f8e003f */
[----:B------:R-:W-:Y:S01]  /*1fb10*/  UIADD3 UR16, UR8, 0x7400, URZ ;  /* 0x0000740008107890 */ /* 0x000fe2000fffe03f */
[----:B------:R-:W-:-:S04]  /*1fb20*/  UMOV UR21, UR36 ;  /* 0x0000002400157c82 */ /* 0x000fc80008000000 */
[----:B------:R-:W-:Y:S01]  /*1fb30*/  @UP1 UMOV UR26, UR19 ;  /* 0x00000013001a1c82 */ /* 0x000fe20008000000 */
[----:B------:R-:W-:Y:S02]  /*1fb40*/  UIADD3 UR19, -UR36, URZ, URZ ;  /* 0x0000003f24137290 */ /* 0x000fe4000fffe13f */
[----:B------:R-:W-:Y:S02]  /*1fb50*/  @UP1 USHF.R.U32.HI UR21, URZ, UR17, UR26 ;  /* 0x000000113f151299 */ /* 0x000fe4000801161a */
[----:B------:R-:W-:Y:S02]  /*1fb60*/  UIMAD UR19, UR22, UR19, UR37 ;  /* 0x00000013161372a4 */ /* 0x000fe4000f8e0225 */
[----:B------:R-:W-:Y:S01]  /*1fb70*/  UIADD3 UR20, -UR21, URZ, URZ ;  /* 0x0000003f15147290 */ /* 0x000fe2000fffe13f */
[----:B------:R-:W-:Y:S01]  /*1fb80*/  @UP0 ULDC UR26, c[0x0][0x384] ;  /* 0x0000e100001a0ab9 */ /* 0x000fe20000000800 */
[----:B------:R-:W-:Y:S02]  /*1fb90*/  UIMAD UR19, UR19, UR6, UR4 ;  /* 0x00000006131372a4 */ /* 0x000fe4000f8e0204 */
[----:B------:R-:W-:-:S02]  /*1fba0*/  UIMAD UR20, UR23, UR20, UR36 ;  /* 0x00000014171472a4 */ /* 0x000fc4000f8e0224 */
[----:B------:R-:W-:Y:S02]  /*1fbb0*/  UIMAD.WIDE.U32 UR26, UR34, UR26, URZ ;  /* 0x0000001a221a72a5 */ /* 0x000fe4000f8e003f */
[----:B------:R-:W-:Y:S01]  /*1fbc0*/  UIMAD UR20, UR20, UR7, UR5 ;  /* 0x00000007141472a4 */ /* 0x000fe2000f8e0205 */
[----:B------:R-:W-:Y:S01]  /*1fbd0*/  @UP0 ULDC UR17, c[0x0][0x388] ;  /* 0x0000e20000110ab9 */ /* 0x000fe20000000800 */
[----:B------:R-:W-:Y:S01]  /*1fbe0*/  UMOV UR18, UR38 ;  /* 0x0000002600127c82 */ /* 0x000fe20008000000 */
[----:B------:R-:W-:Y:S01]  /*1fbf0*/  @UP0 USHF.R.U32.HI UR34, URZ, UR17, UR27 ;  /* 0x000000113f220299 */ /* 0x000fe2000801161b */
[----:B------:R-:W-:Y:S02]  /*1fc00*/  @UP0 ULDC UR36, c[0x0][0x384] ;  /* 0x0000e10000240ab9 */ /* 0x000fe40000000800 */
[----:B------:R-:W-:Y:S01]  /*1fc10*/  UMOV UR17, UR9 ;  /* 0x0000000900117c82 */ /* 0x000fe20008000000 */
[----:B------:R-:W-:Y:S02]  /*1fc20*/  UIADD3 UR27, -UR34, URZ, URZ ;  /* 0x0000003f221b7290 */ /* 0x000fe4000fffe13f */
[----:B------:R0:W-:Y:S02]  /*1fc30*/  UTMALDG.4D.IM2COL [UR16], [UR14], UR30 ;  /* 0x000000100e0073b4 */ /* 0x0001e4000805801e */
[----:B------:R-:W-:-:S03]  /*1fc40*/  UIMAD UR27, UR22, UR27, UR29 ;  /* 0x0000001b161b72a4 */ /* 0x000fc6000f8e021d */
[----:B------:R-:W-:Y:S01]  /*1fc50*/  @UP0 ULDC UR29, c[0x0][0x388] ;  /* 0x0000e200001d0ab9 */ /* 0x000fe20000000800 */
[----:B0-----:R-:W-:Y:S01]  /*1fc60*/  @UP1 ULDC.64 UR16, c[0x0][0x390] ;  /* 0x0000e40000101ab9 */ /* 0x001fe20000000a00 */
[----:B------:R-:W-:Y:S01]  /*1fc70*/  UMOV UR21, UR34 ;  /* 0x0000002200157c82 */ /* 0x000fe20008000000 */
[----:B------:R-:W-:Y:S02]  /*1fc80*/  UIMAD.WIDE.U32 UR18, UR34, UR16, URZ ;  /* 0x00000010221272a5 */ /* 0x000fe4000f8e003f */
[----:B------:R-:W-:-:S05]  /*1fc90*/  UIADD3 UR16, UR8, 0x7c00, URZ ;  /* 0x00007c0008107890 */ /* 0x000fca000fffe03f */
[----:B------:R-:W-:Y:S01]  /*1fca0*/  @UP1 UMOV UR26, UR19 ;  /* 0x00000013001a1c82 */ /* 0x000fe20008000000 */
[----:B------:R-:W-:Y:S02]  /*1fcb0*/  UIMAD UR19, UR27, UR6, UR4 ;  /* 0x000000061b1372a4 */ /* 0x000fe4000f8e0204 */
[----:B------:R-:W-:Y:S01]  /*1fcc0*/  @UP1 USHF.R.U32.HI UR21, URZ, UR17, UR26 ;  /* 0x000000113f151299 */ /* 0x000fe2000801161a */
[----:B------:R-:W-:Y:S02]  /*1fcd0*/  UMOV UR18, UR38 ;  /* 0x0000002600127c82 */ /* 0x000fe40008000000 */
[----:B------:R-:W-:Y:S01]  /*1fce0*/  UMOV UR17, UR9 ;  /* 0x0000000900117c82 */ /* 0x000fe20008000000 */
[----:B------:R-:W-:-:S04]  /*1fcf0*/  UIADD3 UR26, -UR21, URZ, URZ ;  /* 0x0000003f151a7290 */ /* 0x000fc8000fffe13f */
[----:B------:R-:W-:-:S03]  /*1fd00*/  UIMAD UR26, UR23, UR26, UR34 ;  /* 0x0000001a171a72a4 */ /* 0x000fc6000f8e0222 */
[----:B------:R-:W-:Y:S01]  /*1fd10*/  UMOV UR34, UR35 ;  /* 0x0000002300227c82 */ /* 0x000fe20008000000 */
[----:B------:R-:W-:-:S03]  /*1fd20*/  UIMAD UR20, UR26, UR7, UR5 ;  /* 0x000000071a1472a4 */ /* 0x000fc6000f8e0205 */
[----:B------:R-:W-:Y:S02]  /*1fd30*/  @UP0 ULDC UR26, c[0x0][0x384] ;  /* 0x0000e100001a0ab9 */ /* 0x000fe40000000800 */
[----:B------:R-:W-:-:S03]  /*1fd40*/  UIMAD.WIDE.U32 UR26, UR35, UR26, URZ ;  /* 0x0000001a231a72a5 */ /* 0x000fc6000f8e003f */
[----:B------:R-:W-:Y:S01]  /*1fd50*/  UMOV UR35, UR24 ;  /* 0x0000001800237c82 */ /* 0x000fe20008000000 */
[----:B------:R-:W-:Y:S01]  /*1fd60*/  @UP0 USHF.R.U32.HI UR34, URZ, UR29, UR27 ;  /* 0x0000001d3f220299 */ /* 0x000fe2000801161b */
[----:B------:R0:W-:Y:S06]  /*1fd70*/  UTMALDG.4D.IM2COL [UR16], [UR14], UR30 ;  /* 0x000000100e0073b4 */ /* 0x0001ec000805801e */
[----:B------:R-:W-:Y:S01]  /*1fd80*/  UMOV UR29, UR34 ;  /* 0x00000022001d7c82 */ /* 0x000fe20008000000 */
[----:B0-----:R-:W-:Y:S01]  /*1fd90*/  @UP1 ULDC.64 UR20, c[0x0][0x390] ;  /* 0x0000e40000141ab9 */ /* 0x001fe20000000a00 */
[----:B------:R-:W-:-:S02]  /*1fda0*/  UIMAD.WIDE.U32 UR18, UR24, UR36, URZ ;  /* 0x00000024181272a5 */ /* 0x000fc4000f8e003f */
[----:B------:R-:W-:Y:S01]  /*1fdb0*/  UIMAD.WIDE.U32 UR26, UR34, UR20, URZ ;  /* 0x00000014221a72a5 */ /* 0x000fe2000f8e003f */
[----:B------:R-:W-:Y:S01]  /*1fdc0*/  @UP0 ULDC UR24, c[0x0][0x388] ;  /* 0x0000e20000180ab9 */ /* 0x000fe20000000800 */
[----:B------:R-:W-:Y:S01]  /*1fdd0*/  @UP1 ULDC.64 UR16, c[0x0][0x390] ;  /* 0x0000e40000101ab9 */ /* 0x000fe20000000a00 */
[----:B------:R-:W-:Y:S02]  /*1fde0*/  @UP0 USHF.R.U32.HI UR35, URZ, UR24, UR19 ;  /* 0x000000183f230299 */ /* 0x000fe40008011613 */
[----:B------:R-:W-:Y:S02]  /*1fdf0*/  UIADD3 UR20, -UR34, URZ, URZ ;  /* 0x0000003f22147290 */ /* 0x000fe4000fffe13f */
[----:B------:R-:W-:Y:S01]  /*1fe00*/  UIMAD.WIDE.U32 UR18, UR35, UR16, URZ ;  /* 0x00000010231272a5 */ /* 0x000fe2000f8e003f */
[----:B------:R-:W-:Y:S01]  /*1fe10*/  @UP1 UMOV UR26, UR27 ;  /* 0x0000001b001a1c82 */ /* 0x000fe20008000000 */
[----:B------:R-:W-:Y:S02]  /*1fe20*/  UIADD3 UR16, -UR35, URZ, URZ ;  /* 0x0000003f23107290 */ /* 0x000fe4000fffe13f */
[----:B------:R-:W-:-:S02]  /*1fe30*/  @UP1 USHF.R.U32.HI UR29, URZ, UR21, UR26 ;  /* 0x000000153f1d1299 */ /* 0x000fc4000801161a */
[----:B------:R-:W-:Y:S02]  /*1fe40*/  UIMAD UR26, UR22, UR16, UR28 ;  /* 0x00000010161a72a4 */ /* 0x000fe4000f8e021c */
[----:B------:R-:W-:Y:S02]  /*1fe50*/  UIADD3 UR28, -UR29, URZ, URZ ;  /* 0x0000003f1d1c7290 */ /* 0x000fe4000fffe13f */
[----:B------:R-:W-:Y:S01]  /*1fe60*/  UIMAD UR20, UR22, UR20, UR25 ;  /* 0x00000014161472a4 */ /* 0x000fe2000f8e0219 */
[----:B------:R-:W-:Y:S01]  /*1fe70*/  UMOV UR21, UR35 ;  /* 0x0000002300157c82 */ /* 0x000fe20008000000 */
[----:B------:R-:W-:Y:S02]  /*1fe80*/  @UP1 USHF.R.U32.HI UR21, URZ, UR17, UR19 ;  /* 0x000000113f151299 */ /* 0x000fe40008011613 */
[----:B------:R-:W-:Y:S02]  /*1fe90*/  UIMAD UR28, UR23, UR28, UR34 ;  /* 0x0000001c171c72a4 */ /* 0x000fe4000f8e0222 */
[----:B------:R-:W-:-:S02]  /*1fea0*/  UIMAD UR27, UR20, UR6, UR4 ;  /* 0x00000006141b72a4 */ /* 0x000fc4000f8e0204 */
[----:B------:R-:W-:Y:S02]  /*1feb0*/  UIADD3 UR20, -UR21, URZ, URZ ;  /* 0x0000003f15147290 */ /* 0x000fe4000fffe13f */
[----:B------:R-:W-:Y:S02]  /*1fec0*/  UIADD3 UR24, UR8, 0x8400, URZ ;  /* 0x0000840008187890 */ /* 0x000fe4000fffe03f */
[----:B------:R-:W-:Y:S02]  /*1fed0*/  UIMAD UR28, UR28, UR7, UR5 ;  /* 0x000000071c1c72a4 */ /* 0x000fe4000f8e0205 */
[----:B------:R-:W-:Y:S02]  /*1fee0*/  UIMAD UR20, UR23, UR20, UR35 ;  /* 0x00000014171472a4 */ /* 0x000fe4000f8e0223 */
[----:B------:R-:W-:Y:S02]  /*1fef0*/  UIADD3 UR16, UR8, 0x8c00, URZ ;  /* 0x00008c0008107890 */ /* 0x000fe4000fffe03f */
[----:B------:R-:W-:-:S02]  /*1ff00*/  UIMAD UR19, UR26, UR6, UR4 ;  /* 0x000000061a1372a4 */ /* 0x000fc4000f8e0204 */
[----:B------:R-:W-:Y:S01]  /*1ff10*/  UIMAD UR20, UR20, UR7, UR5 ;  /* 0x00000007141472a4 */ /* 0x000fe2000f8e0205 */
[----:B------:R-:W-:Y:S01]  /*1ff20*/  UMOV UR25, UR9 ;  /* 0x0000000900197c82 */ /* 0x000fe20008000000 */
[----:B------:R-:W-:Y:S01]  /*1ff30*/  UMOV UR26, UR38 ;  /* 0x00000026001a7c82 */ /* 0x000fe20008000000 */
[----:B------:R-:W-:Y:S01]  /*1ff40*/  @UP0 ULDC UR34, c[0x0][0x384] ;  /* 0x0000e10000220ab9 */ /* 0x000fe20000000800 */
[----:B------:R0:W-:Y:S01]  /*1ff50*/  UTMALDG.4D.IM2COL [UR24], [UR14], UR30 ;  /* 0x000000180e0073b4 */ /* 0x0001e2000805801e */
[----:B------:R-:W-:Y:S01]  /*1ff60*/  UMOV UR17, UR9 ;  /* 0x0000000900117c82 */ /* 0x000fe20008000000 */
[----:B------:R-:W-:Y:S01]  /*1ff70*/  UMOV UR18, UR38 ;  /* 0x0000002600127c82 */ /* 0x000fe20008000000 */
[----:B------:R-:W-:Y:S01]  /*1ff80*/  @UP0 ULDC UR35, c[0x0][0x384] ;  /* 0x0000e10000230ab9 */ /* 0x000fe20000000800 */
[----:B------:R-:W-:Y:S01]  /*1ff90*/  @UP0 ULDC UR36, c[0x0][0x388] ;  /* 0x0000e20000240ab9 */ /* 0x000fe20000000800 */
[----:B------:R1:W-:Y:S01]  /*1ffa0*/  UTMALDG.4D.IM2COL [UR16], [UR14], UR30 ;  /* 0x000000100e0073b4 */ /* 0x0003e2000805801e */
[----:B0-----:R-:W-:Y:S01]  /*1ffb0*/  UIMAD.WIDE.U32 UR24, UR33, UR34, URZ ;  /* 0x00000022211872a5 */ /* 0x001fe2000f8e003f */
[----:B------:R-:W-:Y:S01]  /*1ffc0*/  @UP0 ULDC UR27, c[0x0][0x388] ;  /* 0x0000e200001b0ab9 */ /* 0x000fe20000000800 */
[----:B------:R-:W-:-:S02]  /*1ffd0*/  UMOV UR26, UR33 ;  /* 0x00000021001a7c82 */ /* 0x000fc40008000000 */
[----:B------:R-:W-:Y:S01]  /*1ffe0*/  @UP0 USHF.R.U32.HI UR26, URZ, UR27, UR25 ;  /* 0x0000001b3f1a0299 */ /* 0x000fe20008011619 */
[----:B------:R-:W-:Y:S02]  /*1fff0*/  UMOV UR33, UR31 ;  /* 0x0000001f00217c82 */ /* 0x000fe40008000000 */
[----:B------:R-:W-:Y:S01]  /*20000*/  @UP0 ULDC UR24, c[0x0][0x388] ;  /* 0x0000e20000180ab9 */ /* 0x000fe20000000800 */
[----:B-1----:R-:W-:Y:S01]  /*20010*/  @UP1 ULDC.64 UR16, c[0x0][0x390] ;  /* 0x0000e40000101ab9 */ /* 0x002fe20000000a00 */
[----:B------:R-:W-:Y:S01]  /*20020*/  @UP0 ULDC UR20, c[0x0][0x384] ;  /* 0x0000e10000140ab9 */ /* 0x000fe20000000800 */
[----:B------:R-:W-:Y:S02]  /*20030*/  UIMAD.WIDE.U32 UR18, UR26, UR16, URZ ;  /* 0x000000101a1272a5 */ /* 0x000fe4000f8e003f */
[----:B------:R-:W-:Y:S01]  /*20040*/  UIMAD.WIDE.U32 UR20, UR31, UR20, URZ ;  /* 0x000000141f1472a5 */ /* 0x000fe2000f8e003f */
[----:B------:R-:W-:Y:S01]  /*20050*/  UMOV UR29, UR26 ;  /* 0x0000001a001d7c82 */ /* 0x000fe20008000000 */
[----:B------:R-:W-:-:S02]  /*20060*/  UIADD3 UR27, -UR26, URZ, URZ ;  /* 0x0000003f1a1b7290 */ /* 0x000fc4000fffe13f */
[----:B------:R-:W-:Y:S02]  /*20070*/  @UP1 USHF.R.U32.HI UR29, URZ, UR17, UR19 ;  /* 0x000000113f1d1299 */ /* 0x000fe40008011613 */
[----:B------:R-:W-:Y:S01]  /*20080*/  @UP0 USHF.R.U32.HI UR33, URZ, UR24, UR21 ;  /* 0x000000183f210299 */ /* 0x000fe20008011615 */
[----:B------:R-:W-:Y:S01]  /*20090*/  @UP1 ULDC.64 UR16, c[0x0][0x390] ;  /* 0x0000e40000101ab9 */ /* 0x000fe20000000a00 */
[----:B------:R-:W-:Y:S01]  /*200a0*/  UIMAD UR27, UR22, UR27, UR40 ;  /* 0x0000001b161b72a4 */ /* 0x000fe2000f8e0228 */
[----:B------:R-:W-:Y:S01]  /*200b0*/  R2UR UR40, R49 ;  /* 0x00000000312872ca */ /* 0x000fe200000e0000 */
[----:B------:R-:W-:Y:S02]  /*200c0*/  UIADD3 UR28, -UR29, URZ, URZ ;  /* 0x0000003f1d1c7290 */ /* 0x000fe4000fffe13f */
[----:B------:R-:W-:Y:S02]  /*200d0*/  UIMAD.WIDE.U32 UR18, UR33, UR16, URZ ;  /* 0x00000010211272a5 */ /* 0x000fe4000f8e003f */
[----:B------:R-:W-:Y:S01]  /*200e0*/  UIMAD UR28, UR23, UR28, UR26 ;  /* 0x0000001c171c72a4 */ /* 0x000fe2000f8e021a */
[----:B------:R-:W-:Y:S01]  /*200f0*/  UMOV UR21, UR33 ;  /* 0x0000002100157c82 */ /* 0x000fe20008000000 */
[----:B------:R-:W-:-:S02]  /*20100*/  @UP1 USHF.R.U32.HI UR21, URZ, UR17, UR19 ;  /* 0x000000113f151299 */ /* 0x000fc40008011613 */
[----:B------:R-:W-:Y:S02]  /*20110*/  UIADD3 UR24, UR8, 0x9400, URZ ;  /* 0x0000940008187890 */ /* 0x000fe4000fffe03f */
[----:B------:R-:W-:Y:S02]  /*20120*/  UIMAD UR27, UR27, UR6, UR4 ;  /* 0x000000061b1b72a4 */ /* 0x000fe4000f8e0204 */
[----:B------:R-:W-:Y:S02]  /*20130*/  UIMAD UR28, UR28, UR7, UR5 ;  /* 0x000000071c1c72a4 */ /* 0x000fe4000f8e0205 */
[----:B------:R-:W-:Y:S02]  /*20140*/  UIADD3 UR19, -UR33, URZ, URZ ;  /* 0x0000003f21137290 */ /* 0x000fe4000fffe13f */
[----:B------:R-:W-:Y:S02]  /*20150*/  UIADD3 UR20, -UR21, URZ, URZ ;  /* 0x0000003f15147290 */ /* 0x000fe4000fffe13f */
[----:B------:R-:W-:-:S02]  /*20160*/  UIMAD UR19, UR22, UR19, UR40 ;  /* 0x00000013161372a4 */ /* 0x000fc4000f8e0228 */
[----:B------:R-:W-:Y:S01]  /*20170*/  UIMAD UR20, UR23, UR20, UR33 ;  /* 0x00000014171472a4 */ /* 0x000fe2000f8e0221 */
[----:B------:R-:W-:Y:S01]  /*20180*/  UMOV UR25, UR9 ;  /* 0x0000000900197c82 */ /* 0x000fe20008000000 */
[----:B------:R-:W-:Y:S01]  /*20190*/  UMOV UR26, UR38 ;  /* 0x00000026001a7c82 */ /* 0x000fe20008000000 */
[----:B------:R-:W-:Y:S01]  /*201a0*/  UIADD3 UR16, UR8, 0x9c00, URZ ;  /* 0x00009c0008107890 */ /* 0x000fe2000fffe03f */
[----:B------:R0:W-:Y:S01]  /*201b0*/  UTMALDG.4D.IM2COL [UR24], [UR14], UR30 ;  /* 0x000000180e0073b4 */ /* 0x0001e2000805801e */
[----:B------:R-:W-:Y:S02]  /*201c0*/  UIMAD UR19, UR19, UR6, UR4 ;  /* 0x00000006131372a4 */ /* 0x000fe4000f8e0204 */
[----:B------:R-:W-:Y:S01]  /*201d0*/  UIMAD UR20, UR20, UR7, UR5 ;  /* 0x00000007141472a4 */ /* 0x000fe2000f8e0205 */
[----:B------:R-:W-:Y:S01]  /*201e0*/  UMOV UR34, UR32 ;  /* 0x0000002000227c82 */ /* 0x000fe20008000000 */
[----:B------:R-:W-:Y:S01]  /*201f0*/  UMOV UR17, UR9 ;  /* 0x0000000900117c82 */ /* 0x000fe20008000000 */
[----:B------:R-:W-:Y:S01]  /*20200*/  UMOV UR18, UR38 ;  /* 0x0000002600127c82 */ /* 0x000fe20008000000 */
[----:B------:R-:W-:Y:S01]  /*20210*/  @UP0 ULDC UR31, c[0x0][0x384] ;  /* 0x0000e100001f0ab9 */ /* 0x000fe20000000800 */
[----:B------:R-:W-:Y:S01]  /*20220*/  @UP0 ULDC UR33, c[0x0][0x384] ;  /* 0x0000e10000210ab9 */ /* 0x000fe20000000800 */
[----:B------:R-:W-:-:S03]  /*20230*/  UIADD3 UR40, UR8, 0xa400, URZ ;  /* 0x0000a40008287890 */ /* 0x000fc6000fffe03f */
[----:B------:R1:W-:Y:S01]  /*20240*/  UTMALDG.4D.IM2COL [UR16], [UR14], UR30 ;  /* 0x000000100e0073b4 */ /* 0x0003e2000805801e */
[----:B0-----:R-:W-:Y:S02]  /*20250*/  UIMAD.WIDE.U32 UR24, UR32, UR35, URZ ;  /* 0x00000023201872a5 */ /* 0x001fe4000f8e003f */
[----:B------:R-:W-:Y:S02]  /*20260*/  UIMAD.WIDE.U32 UR26, UR13, UR31, URZ ;  /* 0x0000001f0d1a72a5 */ /* 0x000fe4000f8e003f */
[----:B------:R-:W-:Y:S01]  /*20270*/  @UP0 USHF.R.U32.HI UR34, URZ, UR36, UR25 ;  /* 0x000000243f220299 */ /* 0x000fe20008011619 */
[----:B------:R-:W-:Y:S02]  /*20280*/  @UP0 ULDC UR32, c[0x0][0x388] ;  /* 0x0000e20000200ab9 */ /* 0x000fe40000000800 */
[----:B------:R-:W-:Y:S01]  /*20290*/  @UP1 ULDC.64 UR24, c[0x0][0x390] ;  /* 0x0000e40000181ab9 */ /* 0x000fe20000000a00 */
[----:B------:R-:W-:Y:S01]  /*202a0*/  @UP0 ULDC UR29, c[0x0][0x388] ;  /* 0x0000e200001d0ab9 */ /* 0x000fe20000000800 */
[----:B------:R-:W-:-:S02]  /*202b0*/  @UP0 USHF.R.U32.HI UR13, URZ, UR32, UR27 ;  /* 0x000000203f0d0299 */ /* 0x000fc4000801161b */
[----:B------:R-:W-:Y:S01]  /*202c0*/  UMOV UR45, UR34 ;  /* 0x00000022002d7c82 */ /* 0x000fe20008000000 */
[----:B-1----:R-:W-:Y:S01]  /*202d0*/  UIMAD.WIDE.U32 UR18, UR34, UR24, URZ ;  /* 0x00000018221272a5 */ /* 0x002fe2000f8e003f */
[----:B------:R-:W-:Y:S01]  /*202e0*/  @UP0 ULDC UR35, c[0x0][0x384] ;  /* 0x0000e10000230ab9 */ /* 0x000fe20000000800 */
[----:B------:R-:W-:Y:S01]  /*202f0*/  @UP1 ULDC.64 UR20, c[0x0][0x390] ;  /* 0x0000e40000141ab9 */ /* 0x000fe20000000a00 */
[----:B------:R-:W-:Y:S01]  /*20300*/  @UP1 ULDC.64 UR16, c[0x0][0x390] ;  /* 0x0000e40000101ab9 */ /* 0x000fe20000000a00 */
[----:B------:R-:W-:Y:S01]  /*20310*/  UMOV UR37, UR13 ;  /* 0x0000000d00257c82 */ /* 0x000fe20008000000 */
[----:B------:R-:W-:Y:S02]  /*20320*/  @UP0 ULDC UR28, c[0x0][0x388] ;  /* 0x0000e200001c0ab9 */ /* 0x000fe40000000800 */
[----:B------:R-:W-:Y:S01]  /*20330*/  @UP1 UMOV UR24, UR19 ;  /* 0x0000001300181c82 */ /* 0x000fe20008000000 */
[----:B------:R-:W-:Y:S02]  /*20340*/  UIADD3 UR43, -UR34, URZ, URZ ;  /* 0x0000003f222b7290 */ /* 0x000fe4000fffe13f */
[----:B------:R-:W-:-:S02]  /*20350*/  @UP1 USHF.R.U32.HI UR45, URZ, UR25, UR24 ;  /* 0x000000193f2d1299 */ /* 0x000fc40008011618 */
[----:B------:R-:W-:Y:S01]  /*20360*/  UIMAD.WIDE.U32 UR24, UR12, UR33, URZ ;  /* 0x000000210c1872a5 */ /* 0x000fe2000f8e003f */
[----:B------:R-:W-:Y:S01]  /*20370*/  @UP1 ULDC.64 UR18, c[0x0][0x390] ;  /* 0x0000e40000121ab9 */ /* 0x000fe20000000a00 */
[----:B------:R-:W-:Y:S02]  /*20380*/  UIMAD UR43, UR22, UR43, UR50 ;  /* 0x0000002b162b72a4 */ /* 0x000fe4000f8e0232 */
[----:B------:R-:W-:-:S03]  /*20390*/  UIADD3 UR44, -UR45, URZ, URZ ;  /* 0x0000003f2d2c7290 */ /* 0x000fc6000fffe13f */
[----:B------:R-:W-:Y:S01]  /*203a0*/  @UP0 UMOV UR26, UR25 ;  /* 0x00000019001a0c82 */ /* 0x000fe20008000000 */
[----:B------:R-:W-:Y:S02]  /*203b0*/  UIMAD.WIDE.U32 UR24, UR13, UR20, URZ ;  /* 0x000000140d1872a5 */ /* 0x000fe4000f8e003f */
[----:B------:R-:W-:Y:S02]  /*203c0*/  @UP0 USHF.R.U32.HI UR12, URZ, UR29, UR26 ;  /* 0x0000001d3f0c0299 */ /* 0x000fe4000801161a */
[----:B------:R-:W-:Y:S02]  /*203d0*/  UIMAD.WIDE.U32 UR26, UR11, UR35, URZ ;  /* 0x000000230b1a72a5 */ /* 0x000fe4000f8e003f */
[----:B------:R-:W-:Y:S02]  /*203e0*/  UIADD3 UR35, -UR13, URZ, URZ ;  /* 0x0000003f0d237290 */ /* 0x000fe4000fffe13f */
[----:B------:R-:W-:Y:S02]  /*203f0*/  @UP1 USHF.R.U32.HI UR37, URZ, UR21, UR25 ;  /* 0x000000153f251299 */ /* 0x000fe40008011619 */
[----:B------:R-:W-:Y:S01]  /*20400*/  UIMAD UR35, UR22, UR35, UR53 ;  /* 0x00000023162372a4 */ /* 0x000fe2000f8e0235 */
[----:B------:R-:W-:Y:S01]  /*20410*/  R2UR UR53, R53 ;  /* 0x00000000353572ca */ /* 0x000fe200000e0000 */
[----:B------:R-:W-:-:S02]  /*20420*/  UIMAD.WIDE.U32 UR20, UR12, UR16, URZ ;  /* 0x000000100c1472a5 */ /* 0x000fc4000f8e003f */
[----:B------:R-:W-:Y:S01]  /*20430*/  @UP0 USHF.R.U32.HI UR11, URZ, UR28, UR27 ;  /* 0x0000001c3f0b0299 */ /* 0x000fe2000801161b */
[----:B------:R-:W-:Y:S01]  /*20440*/  UMOV UR29, UR12 ;  /* 0x0000000c001d7c82 */ /* 0x000fe20008000000 */
[----:B------:R-:W-:Y:S02]  /*20450*/  @UP1 USHF.R.U32.HI UR29, URZ, UR17, UR21 ;  /* 0x000000113f1d1299 */ /* 0x000fe40008011615 */
[----:B------:R-:W-:Y:S02]  /*20460*/  UIADD3 UR17, -UR12, URZ, URZ ;  /* 0x0000003f0c117290 */ /* 0x000fe4000fffe13f */
[----:B------:R-:W-:Y:S02]  /*20470*/  UIMAD.WIDE.U32 UR50, UR11, UR18, URZ ;  /* 0x000000120b3272a5 */ /* 0x000fe4000f8e003f */
[----:B------:R-:W-:Y:S02]  /*20480*/  UIADD3 UR18, -UR11, URZ, URZ ;  /* 0x0000003f0b127290 */ /* 0x000fe4000fffe13f */
[----:B------:R-:W-:Y:S01]  /*20490*/  UMOV UR21, UR11 ;  /* 0x0000000b00157c82 */ /* 0x000fe20008000000 */
[----:B------:R-:W-:-:S02]  /*204a0*/  UIMAD UR27, UR22, UR17, UR56 ;  /* 0x00000011161b72a4 */ /* 0x000fc4000f8e0238 */
[----:B------:R-:W-:Y:S01]  /*204b0*/  @UP1 USHF.R.U32.HI UR21, URZ, UR19, UR51 ;  /* 0x000000133f151299 */ /* 0x000fe20008011633 */
[----:B------:R-:W-:Y:S01]  /*204c0*/  R2UR UR50, R56 ;  /* 0x00000000383272ca */ /* 0x000fe200000e0000 */
[----:B------:R-:W-:Y:S02]  /*204d0*/  UIMAD UR17, UR22, UR18, UR53 ;  /* 0x00000012161172a4 */ /* 0x000fe4000f8e0235 */
[----:B------:R-:W-:Y:S02]  /*204e0*/  UIADD3 UR36, -UR37, URZ, URZ ;  /* 0x0000003f25247290 */ /* 0x000fe4000fffe13f */
[----:B------:R-:W-:Y:S02]  /*204f0*/  UIADD3 UR18, -UR29, URZ, URZ ;  /* 0x0000003f1d127290 */ /* 0x000fe4000fffe13f */
[----:B------:R-:W-:Y:S02]  /*20500*/  UIMAD UR44, UR23, UR44, UR34 ;  /* 0x0000002c172c72a4 */ /* 0x000fe4000f8e0222 */
[----:B------:R-:W-:-:S02]  /*20510*/  UIADD3 UR20, -UR21, URZ, URZ ;  /* 0x0000003f15147290 */ /* 0x000fc4000fffe13f */
[----:B------:R-:W-:Y:S02]  /*20520*/  UIMAD UR36, UR23, UR36, UR13 ;  /* 0x00000024172472a4 */ /* 0x000fe4000f8e020d */
[----:B------:R-:W-:Y:S02]  /*20530*/  UIMAD UR18, UR23, UR18, UR12 ;  /* 0x00000012171272a4 */ /* 0x000fe4000f8e020c */
[----:B------:R-:W-:Y:S02]  /*20540*/  UIMAD UR43, UR43, UR6, UR4 ;  /* 0x000000062b2b72a4 */ /* 0x000fe4000f8e0204 */
[----:B------:R-:W-:Y:S02]  /*20550*/  UIMAD UR44, UR44, UR7, UR5 ;  /* 0x000000072c2c72a4 */ /* 0x000fe4000f8e0205 */
[----:B------:R-:W-:Y:S02]  /*20560*/  UIMAD UR20, UR23, UR20, UR11 ;  /* 0x00000014171472a4 */ /* 0x000fe4000f8e020b */
[----:B------:R-:W-:-:S02]  /*20570*/  UIADD3 UR32, UR8, 0xac00, URZ ;  /* 0x0000ac0008207890 */ /* 0x000fc4000fffe03f */
[----:B------:R-:W-:Y:S02]  /*20580*/  UIMAD UR35, UR35, UR6, UR4 ;  /* 0x00000006232372a4 */ /* 0x000fe4000f8e0204 */
[----:B------:R-:W-:Y:S01]  /*20590*/  UIMAD UR36, UR36, UR7, UR5 ;  /* 0x00000007242472a4 */ /* 0x000fe2000f8e0205 */
[----:B------:R0:W-:Y:S01]  /*205a0*/  UTMALDG.4D.IM2COL [UR40], [UR14], UR30 ;  /* 0x000000280e0073b4 */ /* 0x0001e2000805801e */
[----:B------:R-:W-:Y:S02]  /*205b0*/  UIADD3 UR24, UR8, 0xb400, URZ ;  /* 0x0000b40008187890 */ /* 0x000fe4000fffe03f */
[----:B------:R-:W-:Y:S02]  /*205c0*/  UIMAD UR27, UR27, UR6, UR4 ;  /* 0x000000061b1b72a4 */ /* 0x000fe4000f8e0204 */
[----:B------:R-:W-:Y:S02]  /*205d0*/  UIMAD UR28, UR18, UR7, UR5 ;  /* 0x00000007121c72a4 */ /* 0x000fe4000f8e0205 */
[----:B------:R-:W-:-:S02]  /*205e0*/  UIADD3 UR16, UR8, 0xbc00, URZ ;  /* 0x0000bc0008107890 */ /* 0x000fc4000fffe03f */
[----:B------:R-:W-:Y:S02]  /*205f0*/  UIMAD UR19, UR17, UR6, UR4 ;  /* 0x00000006111372a4 */ /* 0x000fe4000f8e0204 */
[----:B------:R-:W-:Y:S01]  /*20600*/  UIMAD UR20, UR20, UR7, UR5 ;  /* 0x00000007141472a4 */ /* 0x000fe2000f8e0205 */
[----:B------:R-:W-:Y:S01]  /*20610*/  UMOV UR33, UR9 ;  /* 0x0000000900217c82 */ /* 0x000fe20008000000 */
[----:B------:R-:W-:Y:S01]  /*20620*/  UMOV UR34, UR38 ;  /* 0x0000002600227c82 */ /* 0x000fe20008000000 */
[----:B------:R-:W-:Y:S01]  /*20630*/  UMOV UR25, UR9 ;  /* 0x0000000900197c82 */ /* 0x000fe20008000000 */
[----:B------:R-:W-:Y:S01]  /*20640*/  UMOV UR26, UR38 ;  /* 0x00000026001a7c82 */ /* 0x000fe20008000000 */
[----:B------:R1:W-:Y:S01]  /*20650*/  UTMALDG.4D.IM2COL [UR32], [UR14], UR30 ;  /* 0x000000200e0073b4 */ /* 0x0003e2000805801e */
[----:B------:R-:W-:Y:S01]  /*20660*/  UMOV UR17, UR9 ;  /* 0x0000000900117c82 */ /* 0x000fe20008000000 */
[----:B------:R-:W-:Y:S01]  /*20670*/  UMOV UR18, UR38 ;  /* 0x0000002600127c82 */ /* 0x000fe20008000000 */
[----:B------:R-:W-:Y:S01]  /*20680*/  UMOV UR31, UR46 ;  /* 0x0000002e001f7c82 */ /* 0x000fe20008000000 */
[----:B------:R-:W-:Y:S01]  /*20690*/  UMOV UR13, UR47 ;  /* 0x0000002f000d7c82 */ /* 0x000fe20008000000 */
[----:B------:R-:W-:Y:S01]  /*206a0*/  UMOV UR12, UR54 ;  /* 0x00000036000c7c82 */ /* 0x000fe20008000000 */
[----:B------:R-:W-:Y:S01]  /*206b0*/  UIADD3 UR56, UR8, 0xd400, URZ ;  /* 0x0000d40008387890 */ /* 0x000fe2000fffe03f */
[----:B------:R2:W-:Y:S01]  /*206c0*/  UTMALDG.4D.IM2COL [UR24], [UR14], UR30 ;  /* 0x000000180e0073b4 */ /* 0x0005e2000805801e */
[----:B0-----:R-:W-:Y:S01]  /*206d0*/  @UP0 ULDC UR45, c[0x0][0x384] ;  /* 0x0000e100002d0ab9 */ /* 0x001fe20000000800 */
[----:B------:R-:W-:Y:S01]  /*206e0*/  @UP0 ULDC UR44, c[0x0][0x384] ;  /* 0x0000e100002c0ab9 */ /* 0x000fe20000000800 */
[----:B------:R-:W-:Y:S01]  /*206f0*/  @UP0 ULDC UR41, c[0x0][0x388] ;  /* 0x0000e20000290ab9 */ /* 0x000fe20000000800 */
[----:B------:R-:W-:Y:S01]  /*20700*/  @UP0 ULDC UR40, c[0x0][0x388] ;  /* 0x0000e20000280ab9 */ /* 0x000fe20000000800 */
[----:B------:R-:W-:Y:S01]  /*20710*/  @UP0 ULDC UR42, c[0x0][0x384] ;  /* 0x0000e100002a0ab9 */ /* 0x000fe20000000800 */
[----:B------:R-:W-:Y:S01]  /*20720*/  @UP0 ULDC UR43, c[0x0][0x388] ;  /* 0x0000e200002b0ab9 */ /* 0x000fe20000000800 */
[----:B------:R-:W-:Y:S01]  /*20730*/  UMOV UR11, UR49 ;  /* 0x00000031000b7c82 */ /* 0x000fe20008000000 */
[----:B------:R0:W-:Y:S01]  /*20740*/  UTMALDG.4D.IM2COL [UR16], [UR14], UR30 ;  /* 0x000000100e0073b4 */ /* 0x0001e2000805801e */
[----:B-1----:R-:W-:Y:S01]  /*20750*/  @UP0 ULDC UR36, c[0x0][0x388] ;  /* 0x0000e20000240ab9 */ /* 0x002fe20000000800 */
[----:B------:R-:W-:Y:S01]  /*20760*/  UMOV UR33, UR55 ;  /* 0x0000003700217c82 */ /* 0x000fe20008000000 */
[----:B------:R-:W-:Y:S01]  /*20770*/  @UP0 ULDC UR35, c[0x0][0x388] ;  /* 0x0000e20000230ab9 */ /* 0x000fe20000000800 */
[----:B------:R-:W-:Y:S01]  /*20780*/  @UP0 ULDC UR34, c[0x0][0x388] ;  /* 0x0000e20000220ab9 */ /* 0x000fe20000000800 */
[----:B------:R-:W-:Y:S01]  /*20790*/  @UP0 ULDC UR32, c[0x0][0x384] ;  /* 0x0000e10000200ab9 */ /* 0x000fe20000000800 */
[----:B--2---:R-:W-:Y:S01]  /*207a0*/  @UP0 ULDC UR24, c[0x0][0x384] ;  /* 0x0000e10000180ab9 */ /* 0x004fe20000000800 */
[----:B------:R-:W-:Y:S01]  /*207b0*/  @UP0 ULDC UR26, c[0x0][0x384] ;  /* 0x0000e100001a0ab9 */ /* 0x000fe20000000800 */
[----:B------:R-:W-:Y:S01]  /*207c0*/  UMOV UR25, UR39 ;  /* 0x0000002700197c82 */ /* 0x000fe20008000000 */
[----:B------:R-:W-:Y:S01]  /*207d0*/  UIMAD.WIDE.U32 UR26, UR46, UR26, URZ ;  /* 0x0000001a2e1a72a5 */ /* 0x000fe2000f8e003f */
[----:B------:R-:W-:Y:S01]  /*207e0*/  @UP0 ULDC UR29, c[0x0][0x388] ;  /* 0x0000e200001d0ab9 */ /* 0x000fe20000000800 */
[----:B------:R-:W-:-:S02]  /*207f0*/  UMOV UR28, UR52 ;  /* 0x00000034001c7c82 */ /* 0x000fc40008000000 */
[----:B------:R-:W-:Y:S02]  /*20800*/  @UP0 USHF.R.U32.HI UR31, URZ, UR35, UR27 ;  /* 0x000000233f1f0299 */ /* 0x000fe4000801161b */
[----:B0-----:R-:W-:Y:S01]  /*20810*/  UIMAD.WIDE.U32 UR16, UR55, UR24, URZ ;  /* 0x00000018371072a5 */ /* 0x001fe2000f8e003f */
[----:B------:R-:W-:Y:S01]  /*20820*/  @UP0 ULDC UR18, c[0x0][0x384] ;  /* 0x0000e10000120ab9 */ /* 0x000fe20000000800 */
[----:B------:R-:W-:Y:S01]  /*20830*/  UMOV UR20, UR48 ;  /* 0x0000003000147c82 */ /* 0x000fe20008000000 */
[----:B------:R-:W-:Y:S02]  /*20840*/  UIMAD.WIDE.U32 UR18, UR39, UR18, URZ ;  /* 0x00000012271272a5 */ /* 0x000fe4000f8e003f */
[----:B------:R-:W-:Y:S01]  /*20850*/  @UP0 USHF.R.U32.HI UR33, URZ, UR36, UR17 ;  /* 0x000000243f210299 */ /* 0x000fe20008011611 */
[----:B------:R-:W-:Y:S02]  /*20860*/  UMOV UR46, UR31 ;  /* 0x0000001f002e7c82 */ /* 0x000fe40008000000 */
[----:B------:R-:W-:Y:S01]  /*20870*/  @UP1 ULDC.64 UR16, c[0x0][0x390] ;  /* 0x0000e40000101ab9 */ /* 0x000fe20000000a00 */
[----:B------:R-:W-:Y:S01]  /*20880*/  @UP1 ULDC.64 UR36, c[0x0][0x390] ;  /* 0x0000e40000241ab9 */ /* 0x000fe20000000a00 */
[----:B------:R-:W-:-:S02]  /*20890*/  UIMAD.WIDE.U32 UR26, UR33, UR16, URZ ;  /* 0x00000010211a72a5 */ /* 0x000fc4000f8e003f */
[----:B------:R-:W-:Y:S01]  /*208a0*/  UMOV UR60, UR33 ;  /* 0x00000021003c7c82 */ /* 0x000fe20008000000 */
[----:B------:R-:W-:Y:S01]  /*208b0*/  @UP0 UMOV UR16, UR19 ;  /* 0x0000001300100c82 */ /* 0x000fe20008000000 */
[----:B------:R-:W-:Y:S02]  /*208c0*/  @UP1 USHF.R.U32.HI UR60, URZ, UR17, UR27 ;  /* 0x000000113f3c1299 */ /* 0x000fe4000801161b */
[----:B------:R-:W-:Y:S02]  /*208d0*/  @UP0 USHF.R.U32.HI UR25, URZ, UR34, UR16 ;  /* 0x000000223f190299 */ /* 0x000fe40008011610 */
[----:B------:R-:W-:Y:S02]  /*208e0*/  UIMAD.WIDE.U32 UR38, UR31, UR36, URZ ;  /* 0x000000241f2672a5 */ /* 0x000fe4000f8e003f */
[----:B------:R-:W-:Y:S02]  /*208f0*/  UIMAD.WIDE.U32 UR16, UR48, UR45, URZ ;  /* 0x0000002d301072a5 */ /* 0x000fe4000f8e003f */
[----:B------:R-:W-:Y:S01]  /*20900*/  UIMAD.WIDE.U32 UR26, UR47, UR44, URZ ;  /* 0x0000002c2f1a72a5 */ /* 0x000fe2000f8e003f */
[----:B------:R-:W-:Y:S01]  /*20910*/  @UP1 ULDC.64 UR18, c[0x0][0x390] ;  /* 0x0000e40000121ab9 */ /* 0x000fe20000000a00 */
[----:B------:R-:W-:-:S03]  /*20920*/  @UP1 USHF.R.U32.HI UR46, URZ, UR37, UR39 ;  /* 0x000000253f2e1299 */ /* 0x000fc60008011627 */
[----:B------:R-:W-:Y:S01]  /*20930*/  @UP0 UMOV UR38, UR17 ;  /* 0x0000001100260c82 */ /* 0x000fe20008000000 */
[----:B------:R-:W-:Y:S01]  /*20940*/  @UP1 ULDC.64 UR34, c[0x0][0x390] ;  /* 0x0000e40000221ab9 */ /* 0x000fe20000000a00 */
[----:B------:R-:W-:Y:S02]  /*20950*/  @UP0 USHF.R.U32.HI UR20, URZ, UR41, UR38 ;  /* 0x000000293f140299 */ /* 0x000fe40008011626 */
[----:B------:R-:W-:Y:S01]  /*20960*/  UIMAD.WIDE.U32 UR38, UR25, UR18, URZ ;  /* 0x00000012192672a5 */ /* 0x000fe2000f8e003f */
[----:B------:R-:W-:Y:S02]  /*20970*/  @UP1 ULDC.64 UR36, c[0x0][0x390] ;  /* 0x0000e40000241ab9 */ /* 0x000fe40000000a00 */
[----:B------:R-:W-:Y:S01]  /*20980*/  @UP0 UMOV UR18, UR27 ;  /* 0x0000001b00120c82 */ /* 0x000fe20008000000 */
[----:B------:R-:W-:Y:S01]  /*20990*/  UMOV UR61, UR25 ;  /* 0x00000019003d7c82 */ /* 0x000fe20008000000 */
[----:B------:R-:W-:Y:S02]  /*209a0*/  @UP0 USHF.R.U32.HI UR13, URZ, UR40, UR18 ;  /* 0x000000283f0d0299 */ /* 0x000fe40008011612 */
[----:B------:R-:W-:-:S02]  /*209b0*/  UIMAD.WIDE.U32 UR40, UR20, UR34, URZ ;  /* 0x00000022142872a5 */ /* 0x000fc4000f8e003f */
[----:B------:R-:W-:Y:S01]  /*209c0*/  UMOV UR53, UR20 ;  /* 0x0000001400357c82 */ /* 0x000fe20008000000 */
[----:B------:R-:W-:Y:S02]  /*209d0*/  @UP1 USHF.R.U32.HI UR61, URZ, UR19, UR39 ;  /* 0x000000133f3d1299 */ /* 0x000fe40008011627 */
[----:B------:R-:W-:Y:S02]  /*209e0*/  @UP1 USHF.R.U32.HI UR53, URZ, UR35, UR41 ;  /* 0x000000233f351299 */ /* 0x000fe40008011629 */
[----:B------:R-:W-:Y:S02]  /*209f0*/  UIMAD.WIDE.U32 UR34, UR54, UR42, URZ ;  /* 0x0000002a362272a5 */ /* 0x000fe4000f8e003f */
[----:B------:R-:W-:Y:S01]  /*20a00*/  UIMAD.WIDE.U32 UR38, UR13, UR36, URZ ;  /* 0x000000240d2672a5 */ /* 0x000fe2000f8e003f */
[----:B------:R-:W-:Y:S01]  /*20a10*/  @UP0 ULDC UR24, c[0x0][0x384] ;  /* 0x0000e10000180ab9 */ /* 0x000fe20000000800 */
[----:B------:R-:W-:Y:S01]  /*20a20*/  @UP1 ULDC.64 UR16, c[0x0][0x390] ;  /* 0x0000e40000101ab9 */ /* 0x000fe20000000a00 */
[----:B------:R-:W-:-:S02]  /*20a30*/  UMOV UR45, UR13 ;  /* 0x0000000d002d7c82 */ /* 0x000fc40008000000 */
[----:B------:R-:W-:Y:S01]  /*20a40*/  @UP0 UMOV UR36, UR35 ;  /* 0x0000002300240c82 */ /* 0x000fe20008000000 */
[----:B------:R-:W-:Y:S02]  /*20a50*/  @UP1 USHF.R.U32.HI UR45, URZ, UR37, UR39 ;  /* 0x000000253f2d1299 */ /* 0x000fe40008011627 */
[----:B------:R-:W-:Y:S02]  /*20a60*/  @UP0 USHF.R.U32.HI UR12, URZ, UR29, UR36 ;  /* 0x0000001d3f0c0299 */ /* 0x000fe40008011624 */
[----:B------:R-:W-:Y:S02]  /*20a70*/  UIMAD.WIDE.U32 UR34, UR52, UR32, URZ ;  /* 0x00000020342272a5 */ /* 0x000fe4000f8e003f */
[----:B------:R-:W-:Y:S02]  /*20a80*/  UIMAD.WIDE.U32 UR36, UR49, UR24, URZ ;  /* 0x00000018312472a5 */ /* 0x000fe4000f8e003f */
[----:B------:R-:W-:Y:S02]  /*20a90*/  UIMAD.WIDE.U32 UR38, UR12, UR16, URZ ;  /* 0x000000100c2672a5 */ /* 0x000fe4000f8e003f */
[----:B------:R-:W-:-:S02]  /*20aa0*/  UIADD3 UR44, UR8, 0xc400, URZ ;  /* 0x0000c400082c7890 */ /* 0x000fc4000fffe03f */
[----:B------:R-:W-:Y:S02]  /*20ab0*/  UIADD3 UR47, UR8, 0xcc00, URZ ;  /* 0x0000cc00082f7890 */ /* 0x000fe4000fffe03f */
[----:B------:R-:W-:Y:S02]  /*20ac0*/  UIADD3 UR48, UR8, 0xdc00, URZ ;  /* 0x0000dc0008307890 */ /* 0x000fe4000fffe03f */
[----:B------:R-:W-:Y:S02]  /*20ad0*/  UIADD3 UR40, UR8, 0xe400, URZ ;  /* 0x0000e40008287890 */ /* 0x000fe4000fffe03f */
[----:B------:R-:W-:Y:S02]  /*20ae0*/  UIADD3 UR16, UR8, 0xec00, URZ ;  /* 0x0000ec0008107890 */ /* 0x000fe4000fffe03f */
[----:B------:R-:W-:Y:S02]  /*20af0*/  UIADD3 UR32, UR8, 0xf400, URZ ;  /* 0x0000f40008207890 */ /* 0x000fe4000fffe03f */
[----:B------:R-:W-:-:S02]  /*20b00*/  UIADD3 UR24, UR8, 0xfc00, URZ ;  /* 0x0000fc0008187890 */ /* 0x000fc4000fffe03f */
[----:B------:R-:W-:Y:S01]  /*20b10*/  UIADD3 UR8, -UR31, URZ, URZ ;  /* 0x0000003f1f087290 */ /* 0x000fe2000fffe13f */
[----:B------:R-:W-:Y:S01]  /*20b20*/  @UP0 ULDC UR21, c[0x0][0x388] ;  /* 0x0000e20000150ab9 */ /* 0x000fe20000000800 */
[----:B------:R-:W-:Y:S01]  /*20b30*/  @UP0 USHF.R.U32.HI UR11, URZ, UR43, UR37 ;  /* 0x0000002b3f0b0299 */ /* 0x000fe20008011625 */
[----:B------:R-:W-:Y:S01]  /*20b40*/  MOV R13, UR32 ;  /* 0x00000020000d7c02 */ /* 0x000fe20008000f00 */
[----:B------:R-:W-:Y:S01]  /*20b50*/  UIMAD UR8, UR22, UR8, UR58 ;  /* 0x00000008160872a4 */ /* 0x000fe2000f8e023a */
[----:B------:R-:W-:Y:S01]  /*20b60*/  R2UR UR58, R57 ;  /* 0x00000000393a72ca */ /* 0x000fe200000e0000 */
[----:B------:R-:W-:Y:S01]  /*20b70*/  @UP0 USHF.R.U32.HI UR28, URZ, UR21, UR35 ;  /* 0x000000153f1c0299 */ /* 0x000fe20008011623 */
[----:B------:R-:W-:Y:S02]  /*20b80*/  @UP1 ULDC.64 UR18, c[0x0][0x390] ;  /* 0x0000e40000121ab9 */ /* 0x000fe40000000a00 */
[----:B------:R-:W-:Y:S01]  /*20b90*/  UMOV UR21, UR12 ;  /* 0x0000000c00157c82 */ /* 0x000fe20008000000 */
[----:B------:R-:W-:-:S02]  /*20ba0*/  @UP1 USHF.R.U32.HI UR21, URZ, UR17, UR39 ;  /* 0x000000113f151299 */ /* 0x000fc40008011627 */
[----:B------:R-:W-:Y:S02]  /*20bb0*/  UIMAD.WIDE.U32 UR38, UR11, UR18, URZ ;  /* 0x000000120b2672a5 */ /* 0x000fe4000f8e003f */
[----:B------:R-:W-:Y:S02]  /*20bc0*/  UIADD3 UR18, -UR33, URZ, URZ ;  /* 0x0000003f21127290 */ /* 0x000fe4000fffe13f */
[----:B------:R-:W-:Y:S02]  /*20bd0*/  UIADD3 UR51, -UR20, URZ, URZ ;  /* 0x0000003f14337290 */ /* 0x000fe4000fffe13f */
[----:B------:R-:W-:Y:S02]  /*20be0*/  UIMAD UR18, UR22, UR18, UR59 ;  /* 0x00000012161272a4 */ /* 0x000fe4000f8e023b */
[----:B------:R-:W-:Y:S02]  /*20bf0*/  UIADD3 UR59, -UR25, URZ, URZ ;  /* 0x0000003f193b7290 */ /* 0x000fe4000fffe13f */
[----:B------:R-:W-:Y:S01]  /*20c00*/  UIMAD UR51, UR22, UR51, UR58 ;  /* 0x00000033163372a4 */ /* 0x000fe2000f8e023a */
[----:B------:R-:W-:Y:S01]  /*20c10*/  R2UR UR58, R59 ;  /* 0x000000003b3a72ca */ /* 0x000fe200000e0000 */
[----:B------:R-:W-:Y:S01]  /*20c20*/  UIMAD UR59, UR22, UR59, UR50 ;  /* 0x0000003b163b72a4 */ /* 0x000fe2000f8e0232 */
[----:B------:R-:W-:Y:S01]  /*20c30*/  R2UR UR50, R58 ;  /* 0x000000003a3272ca */ /* 0x000fe200000e0000 */
[----:B------:R-:W-:Y:S01]  /*20c40*/  UMOV UR29, UR11 ;  /* 0x0000000b001d7c82 */ /* 0x000fe20008000000 */
[----:B------:R-:W-:-:S02]  /*20c50*/  @UP1 USHF.R.U32.HI UR29, URZ, UR19, UR39 ;  /* 0x000000133f1d1299 */ /* 0x000fc40008011627 */
[----:B------:R-:W-:Y:S02]  /*20c60*/  UIADD3 UR43, -UR13, URZ, URZ ;  /* 0x0000003f0d2b7290 */ /* 0x000fe4000fffe13f */
[----:B------:R-:W-:Y:S01]  /*20c70*/  UIADD3 UR19, -UR12, URZ, URZ ;  /* 0x0000003f0c137290 */ /* 0x000fe2000fffe13f */
[----:B------:R-:W-:Y:S01]  /*20c80*/  @UP1 ULDC.64 UR26, c[0x0][0x390] ;  /* 0x0000e400001a1ab9 */ /* 0x000fe20000000a00 */
[----:B------:R-:W-:Y:S01]  /*20c90*/  UMOV UR37, UR28 ;  /* 0x0000001c00257c82 */ /* 0x000fe20008000000 */
[----:B------:R-:W-:Y:S02]  /*20ca0*/  UIMAD.WIDE.U32 UR34, UR28, UR26, URZ ;  /* 0x0000001a1c2272a5 */ /* 0x000fe4000f8e003f */
[----:B------:R-:W-:Y:S01]  /*20cb0*/  UIMAD UR19, UR22, UR19, UR58 ;  /* 0x00000013161372a4 */ /* 0x000fe2000f8e023a */
[----:B------:R-:W-:Y:S01]  /*20cc0*/  R2UR UR58, R61 ;  /* 0x000000003d3a72ca */ /* 0x000fe200000e0000 */
[----:B------:R-:W-:Y:S01]  /*20cd0*/  UIMAD UR43, UR22, UR43, UR50 ;  /* 0x0000002b162b72a4 */ /* 0x000fe2000f8e0232 */
[----:B------:R-:W-:Y:S01]  /*20ce0*/  R2UR UR50, R60 ;  /* 0x000000003c3272ca */ /* 0x000fe200000e0000 */
[----:B------:R-:W-:-:S02]  /*20cf0*/  @UP1 USHF.R.U32.HI UR37, URZ, UR27, UR35 ;  /* 0x0000001b3f251299 */ /* 0x000fc40008011623 */
[----:B------:R-:W-:Y:S02]  /*20d00*/  UIADD3 UR35, -UR28, URZ, URZ ;  /* 0x0000003f1c237290 */ /* 0x000fe4000fffe13f */
[----:B------:R-:W-:Y:S02]  /*20d10*/  UIADD3 UR27, -UR11, URZ, URZ ;  /* 0x0000003f0b1b7290 */ /* 0x000fe4000fffe13f */
[----:B------:R-:W-:Y:S01]  /*20d20*/  UIADD3 UR26, -UR60, URZ, URZ ;  /* 0x0000003f3c1a7290 */ /* 0x000fe2000fffe13f */
[----:B------:R-:W-:Y:S01]  /*20d30*/  MOV R10, UR37 ;  /* 0x00000025000a7c02 */ /* 0x000fe20008000f00 */
[----:B------:R-:W-:Y:S02]  /*20d40*/  UIMAD UR36, UR8, UR6, UR4 ;  /* 0x00000006082472a4 */ /* 0x000fe4000f8e0204 */
[----:B------:R-:W-:Y:S02]  /*20d50*/  UIMAD UR27, UR22, UR27, UR58 ;  /* 0x0000001b161b72a4 */ /* 0x000fe4000f8e023a */
[----:B------:R-:W-:-:S02]  /*20d60*/  UIMAD UR35, UR22, UR35, UR50 ;  /* 0x00000023162372a4 */ /* 0x000fc4000f8e0232 */
[----:B------:R-:W-:Y:S01]  /*20d70*/  UIMAD UR22, UR23, UR26, UR33 ;  /* 0x0000001a171672a4 */ /* 0x000fe2000f8e0221 */
[----:B------:R-:W-:Y:S01]  /*20d80*/  MOV R11, UR36 ;  /* 0x00000024000b7c02 */ /* 0x000fe20008000f00 */
[----:B------:R-:W-:Y:S02]  /*20d90*/  UIADD3 UR55, UR10, 0x20, URZ ;  /* 0x000000200a377890 */ /* 0x000fe4000fffe03f */
[----:B------:R-:W-:Y:S02]  /*20da0*/  UIMAD UR34, UR22, UR7, UR5 ;  /* 0x00000007162272a4 */ /* 0x000fe4000f8e0205 */
[----:B------:R-:W-:Y:S02]  /*20db0*/  UIMAD UR18, UR18, UR6, UR4 ;  /* 0x00000006121272a4 */ /* 0x000fe4000f8e0204 */
[----:B------:R-:W-:Y:S01]  /*20dc0*/  UIMAD UR35, UR35, UR6, UR4 ;  /* 0x00000006232372a4 */ /* 0x000fe2000f8e0204 */
[----:B------:R-:W-:Y:S02]  /*20dd0*/  UMOV UR32, UR44 ;  /* 0x0000002c00207c82 */ /* 0x000fe40008000000 */
[----:B------:R-:W-:Y:S01]  /*20de0*/  UMOV UR36, UR34 ;  /* 0x0000002200247c82 */ /* 0x000fe20008000000 */
[----:B------:R-:W-:Y:S01]  /*20df0*/  UMOV UR37, UR60 ;  /* 0x0000003c00257c82 */ /* 0x000fe20008000000 */
[----:B------:R-:W-:Y:S01]  /*20e00*/  UMOV UR33, UR9 ;  /* 0x0000000900217c82 */ /* 0x000fe20008000000 */
[----:B------:R-:W-:Y:S01]  /*20e10*/  MOV R12, UR35 ;  /* 0x00000023000c7c02 */ /* 0x000fe20008000f00 */
[----:B------:R-:W-:Y:S01]  /*20e20*/  UMOV UR35, UR18 ;  /* 0x0000001200237c82 */ /* 0x000fe20008000000 */
[----:B------:R-:W-:Y:S01]  /*20e30*/  UMOV UR34, UR55 ;  /* 0x0000003700227c82 */ /* 0x000fe20008000000 */
[----:B------:R-:W-:Y:S01]  /*20e40*/  UIADD3 UR26, -UR46, URZ, URZ ;  /* 0x0000003f2e1a7290 */ /* 0x000fe2000fffe13f */
[----:B------:R0:W-:Y:S01]  /*20e50*/  UTMALDG.4D.IM2COL [UR32], [UR14], UR30 ;  /* 0x000000200e0073b4 */ /* 0x0001e2000805801e */
[----:B------:R-:W-:-:S02]  /*20e60*/  UIMAD UR59, UR59, UR6, UR4 ;  /* 0x000000063b3b72a4 */ /* 0x000fc4000f8e0204 */
[----:B------:R-:W-:Y:S02]  /*20e70*/  UIMAD UR26, UR23, UR26, UR31 ;  /* 0x0000001a171a72a4 */ /* 0x000fe4000f8e021f */
[----:B------:R-:W-:Y:S02]  /*20e80*/  UIMAD UR51, UR51, UR6, UR4 ;  /* 0x00000006333372a4 */ /* 0x000fe4000f8e0204 */
[----:B------:R-:W-:Y:S02]  /*20e90*/  UIMAD UR43, UR43, UR6, UR4 ;  /* 0x000000062b2b72a4 */ /* 0x000fe4000f8e0204 */
[----:B------:R-:W-:Y:S02]  /*20ea0*/  UIMAD UR19, UR19, UR6, UR4 ;  /* 0x00000006131372a4 */ /* 0x000fe4000f8e0204 */
[----:B------:R-:W-:Y:S02]  /*20eb0*/  UIMAD UR27, UR27, UR6, UR4 ;  /* 0x000000061b1b72a4 */ /* 0x000fe4000f8e0204 */
[----:B------:R-:W-:-:S02]  /*20ec0*/  UIADD3 UR6, -UR61, URZ, URZ ;  /* 0x0000003f3d067290 */ /* 0x000fc4000fffe13f */
[----:B------:R-:W-:Y:S02]  /*20ed0*/  UIADD3 UR44, -UR45, URZ, URZ ;  /* 0x0000003f2d2c7290 */ /* 0x000fe4000fffe13f */
[----:B------:R-:W-:Y:S02]  /*20ee0*/  UIADD3 UR22, -UR21, URZ, URZ ;  /* 0x0000003f15167290 */ /* 0x000fe4000fffe13f */
[----:B------:R-:W-:Y:S02]  /*20ef0*/  UIMAD UR6, UR23, UR6, UR25 ;  /* 0x00000006170672a4 */ /* 0x000fe4000f8e0219 */
[----:B------:R-:W-:Y:S02]  /*20f00*/  UIMAD UR44, UR23, UR44, UR13 ;  /* 0x0000002c172c72a4 */ /* 0x000fe4000f8e020d */
[----:B------:R-:W-:Y:S01]  /*20f10*/  UIADD3 UR8, -UR29, URZ, URZ ;  /* 0x0000003f1d087290 */ /* 0x000fe2000fffe13f */
[----:B0-----:R-:W-:Y:S01]  /*20f20*/  R2UR UR35, R12 ;  /* 0x000000000c2372ca */ /* 0x001fe200000e0000 */
[----:B------:R-:W-:Y:S01]  /*20f30*/  UIADD3 UR33, -UR53, URZ, URZ ;  /* 0x0000003f35217290 */ /* 0x000fe2000fffe13f */
[----:B------:R-:W-:Y:S01]  /*20f40*/  R2UR UR36, R11 ;  /* 0x000000000b2472ca */ /* 0x000fe200000e0000 */
[----:B------:R-:W-:Y:S01]  /*20f50*/  UIMAD UR34, UR26, UR7, UR5 ;  /* 0x000000071a2272a4 */ /* 0x000fe2000f8e0205 */
[----:B------:R-:W-:Y:S01]  /*20f60*/  R2UR UR37, R10 ;  /* 0x000000000a2572ca */ /* 0x000fe200000e0000 */
[----:B------:R-:W-:Y:S01]  /*20f70*/  UIMAD UR33, UR23, UR33, UR20 ;  /* 0x00000021172172a4 */ /* 0x000fe2000f8e0214 */
[----:B------:R-:W-:Y:S01]  /*20f80*/  R2UR UR32, R13 ;  /* 0x000000000d2072ca */ /* 0x000fe200000e0000 */
[----:B------:R-:W-:-:S02]  /*20f90*/  UIMAD UR20, UR23, UR22, UR12 ;  /* 0x00000016171472a4 */ /* 0x000fc4000f8e020c */
[----:B------:R-:W-:Y:S02]  /*20fa0*/  UIMAD UR52, UR33, UR7, UR5 ;  /* 0x00000007213472a4 */ /* 0x000fe4000f8e0205 */
[----:B------:R-:W-:Y:S01]  /*20fb0*/  UIMAD UR60, UR6, UR7, UR5 ;  /* 0x00000007063c72a4 */ /* 0x000fe2000f8e0205 */
[----:B------:R-:W-:Y:S01]  /*20fc0*/  R2UR UR6, R17 ;  /* 0x00000000110672ca */ /* 0x000fe200000e0000 */
[----:B------:R-:W-:Y:S01]  /*20fd0*/  UMOV UR33, UR9 ;  /* 0x0000000900217c82 */ /* 0x000fe20008000000 */
[----:B------:R-:W-:Y:S01]  /*20fe0*/  MOV R11, UR35 ;  /* 0x00000023000b7c02 */ /* 0x000fe20008000f00 */
[----:B------:R-:W-:Y:S01]  /*20ff0*/  UMOV UR35, UR36 ;  /* 0x0000002400237c82 */ /* 0x000fe20008000000 */
[----:B------:R-:W-:Y:S01]  /*21000*/  UMOV UR36, UR34 ;  /* 0x0000002200247c82 */ /* 0x000fe20008000000 */
[----:B------:R-:W-:Y:S02]  /*21010*/  UIADD3 UR4, -UR37, URZ, URZ ;  /* 0x0000003f25047290 */ /* 0x000fe4000fffe13f */
[----:B------:R-:W-:Y:S01]  /*21020*/  MOV R10, UR37 ;  /* 0x00000025000a7c02 */ /* 0x000fe20008000f00 */
[----:B------:R-:W-:Y:S01]  /*21030*/  UMOV UR34, UR55 ;  /* 0x0000003700227c82 */ /* 0x000fe20008000000 */
[----:B------:R-:W-:Y:S01]  /*21040*/  MOV R12, UR32 ;  /* 0x00000020000c7c02 */ /* 0x000fe20008000f00 */
[----:B------:R-:W-:Y:S01]  /*21050*/  UMOV UR32, UR47 ;  /* 0x0000002f00207c82 */ /* 0x000fe20008000000 */
[----:B------:R-:W-:Y:S01]  /*21060*/  UMOV UR37, UR46 ;  /* 0x0000002e00257c82 */ /* 0x000fe20008000000 */
[----:B------:R-:W-:Y:S01]  /*21070*/  UIMAD UR44, UR44, UR7, UR5 ;  /* 0x000000072c2c72a4 */ /* 0x000fe2000f8e0205 */
[----:B------:R0:W-:Y:S01]  /*21080*/  UTMALDG.4D.IM2COL [UR32], [UR14], UR30 ;  /* 0x000000200e0073b4 */ /* 0x0001e2000805801e */
[----:B------:R-:W-:-:S02]  /*21090*/  UIMAD UR4, UR23, UR4, UR28 ;  /* 0x00000004170472a4 */ /* 0x000fc4000f8e021c */
[----:B------:R-:W-:Y:S02]  /*210a0*/  UIMAD UR20, UR20, UR7, UR5 ;  /* 0x00000007141472a4 */ /* 0x000fe4000f8e0205 */
[----:B------:R-:W-:Y:S01]  /*210b0*/  UIMAD UR8, UR23, UR8, UR11 ;  /* 0x00000008170872a4 */ /* 0x000fe2000f8e020b */
[----:B------:R-:W-:Y:S01]  /*210c0*/  R2UR UR11, R62 ;  /* 0x000000003e0b72ca */ /* 0x000fe200000e0000 */
[----:B------:R-:W-:Y:S01]  /*210d0*/  UMOV UR58, UR55 ;  /* 0x00000037003a7c82 */ /* 0x000fe20008000000 */
[----:B------:R-:W-:Y:S01]  /*210e0*/  UMOV UR49, UR9 ;  /* 0x0000000900317c82 */ /* 0x000fe20008000000 */
[----:B------:R-:W-:Y:S01]  /*210f0*/  UIMAD UR28, UR8, UR7, UR5 ;  /* 0x00000007081c72a4 */ /* 0x000fe2000f8e0205 */
[----:B------:R1:W-:Y:S01]  /*21100*/  UTMALDG.4D.IM2COL [UR56], [UR14], UR30 ;  /* 0x000000380e0073b4 */ /* 0x0003e2000805801e */
[----:B------:R-:W-:Y:S01]  /*21110*/  UMOV UR50, UR55 ;  /* 0x0000003700327c82 */ /* 0x000fe20008000000 */
[----:B------:R-:W-:Y:S01]  /*21120*/  UMOV UR41, UR9 ;  /* 0x0000000900297c82 */ /* 0x000fe20008000000 */
[----:B------:R-:W-:Y:S01]  /*21130*/  UMOV UR42, UR55 ;  /* 0x00000037002a7c82 */ /* 0x000fe20008000000 */
[----:B------:R-:W-:Y:S01]  /*21140*/  UMOV UR17, UR9 ;  /* 0x0000000900117c82 */ /* 0x000fe20008000000 */
[----:B------:R-:W-:Y:S01]  /*21150*/  UMOV UR18, UR55 ;  /* 0x0000003700127c82 */ /* 0x000fe20008000000 */
[----:B------:R-:W-:Y:S01]  /*21160*/  UMOV UR25, UR9 ;  /* 0x0000000900197c82 */ /* 0x000fe20008000000 */
[----:B------:R-:W-:Y:S01]  /*21170*/  UMOV UR26, UR55 ;  /* 0x00000037001a7c82 */ /* 0x000fe20008000000 */
[----:B------:R2:W-:Y:S01]  /*21180*/  UTMALDG.4D.IM2COL [UR48], [UR14], UR30 ;  /* 0x000000300e0073b4 */ /* 0x0005e2000805801e */
[----:B------:R-:W-:Y:S01]  /*21190*/  ULDC.64 UR46, c[0x0][0x198] ;  /* 0x00006600002e7ab9 */ /* 0x000fe20000000a00 */
[----:B------:R-:W-:Y:S01]  /*211a0*/  UIADD3 UR8, UR6, 0x20800, URZ ;  /* 0x0002080006087890 */ /* 0x000fe2000fffe03f */
[----:B0-----:R-:W-:Y:S01]  /*211b0*/  R2UR UR37, R10 ;  /* 0x000000000a2572ca */ /* 0x001fe200000e0000 */
[----:B------:R-:W-:Y:S01]  /*211c0*/  UIMAD UR36, UR4, UR7, UR5 ;  /* 0x00000007042472a4 */ /* 0x000fe2000f8e0205 */
[----:B------:R-:W-:Y:S01]  /*211d0*/  R2UR UR35, R11 ;  /* 0x000000000b2372ca */ /* 0x000fe200000e0000 */
[----:B------:R0:W-:Y:S01]  /*211e0*/  UTMALDG.4D.IM2COL [UR40], [UR14], UR30 ;  /* 0x000000280e0073b4 */ /* 0x0001e2000805801e */
[----:B------:R-:W-:Y:S01]  /*211f0*/  R2UR UR32, R12 ;  /* 0x000000000c2072ca */ /* 0x000fe200000e0000 */
[----:B------:R-:W-:Y:S01]  /*21200*/  UIADD3 UR4, UP0, UR46, 0x1f0, URZ ;  /* 0x000001f02e047890 */ /* 0x000fe2000ff1e03f */
[----:B------:R-:W-:-:S03]  /*21210*/  MOV R12, UR55 ;  /* 0x00000037000c7c02 */ /* 0x000fc60008000f00 */
[----:B------:R-:W-:Y:S01]  /*21220*/  UIADD3.X UR5, URZ, UR47, URZ, UP0, !UPT ;  /* 0x0000002f3f057290 */ /* 0x000fe200087fe43f */
[----:B-1----:R-:W-:Y:S01]  /*21230*/  R2UR UR59, R69 ;  /* 0x00000000453b72ca */ /* 0x002fe200000e0000 */
[----:B------:R1:W-:Y:S01]  /*21240*/  UTMALDG.4D.IM2COL [UR16], [UR14], UR30 ;  /* 0x000000100e0073b4 */ /* 0x0003e2000805801e */
[----:B------:R-:W-:Y:S01]  /*21250*/  UIADD3 UR56, UR6, 0x24000, URZ ;  /* 0x0002400006387890 */ /* 0x000fe2000fffe03f */
[----:B------:R-:W-:Y:S01]  /*21260*/  R2UR UR55, R12 ;  /* 0x000000000c3772ca */ /* 0x000fe200000e0000 */
[----:B------:R-:W-:Y:S01]  /*21270*/  UMOV UR58, UR10 ;  /* 0x0000000a003a7c82 */ /* 0x000fe20008000000 */
[----:B--2---:R-:W-:Y:S02]  /*21280*/  R2UR UR51, R64 ;  /* 0x00000000403372ca */ /* 0x004fe400000e0000 */
[----:B------:R2:W-:Y:S01]  /*21290*/  UTMALDG.4D.IM2COL [UR32], [UR14], UR30 ;  /* 0x000000200e0073b4 */ /* 0x0005e2000805801e */
[----:B------:R-:W-:Y:S01]  /*212a0*/  UIADD3 UR48, UR6, 0x21800, URZ ;  /* 0x0002180006307890 */ /* 0x000fe2000fffe03f */
[----:B------:R-:W-:Y:S01]  /*212b0*/  UMOV UR50, UR10 ;  /* 0x0000000a00327c82 */ /* 0x000fe20008000000 */
[----:B------:R3:W-:Y:S01]  /*212c0*/  UTMALDG.4D.IM2COL [UR24], [UR14], UR30 ;  /* 0x000000180e0073b4 */ /* 0x0007e2000805801e */
[----:B0-----:R-:W-:Y:S01]  /*212d0*/  R2UR UR43, R63 ;  /* 0x000000003f2b72ca */ /* 0x001fe200000e0000 */
[----:B------:R-:W-:Y:S01]  /*212e0*/  UIADD3 UR40, UR6, 0x21000, URZ ;  /* 0x0002100006287890 */ /* 0x000fe2000fffe03f */
[----:B------:R-:W-:-:S05]  /*212f0*/  UMOV UR42, UR10 ;  /* 0x0000000a002a7c82 */ /* 0x000fca0008000000 */
[----:B------:R-:W-:Y:S01]  /*21300*/  UMOV UR47, UR51 ;  /* 0x00000033002f7c82 */ /* 0x000fe20008000000 */
[----:B-1----:R-:W-:Y:S01]  /*21310*/  R2UR UR21, R8 ;  /* 0x00000000081572ca */ /* 0x002fe200000e0000 */
[----:B------:R-:W-:Y:S01]  /*21320*/  UIADD3 UR16, UR6, 0x20000, URZ ;  /* 0x0002000006107890 */ /* 0x000fe2000fffe03f */
[----:B------:R-:W-:Y:S01]  /*21330*/  R2UR UR20, R7 ;  /* 0x00000000071472ca */ /* 0x000fe200000e0000 */
[----:B------:R-:W-:Y:S01]  /*21340*/  UMOV UR18, UR10 ;  /* 0x0000000a00127c82 */ /* 0x000fe20008000000 */
[----:B------:R-:W-:Y:S01]  /*21350*/  R2UR UR19, R15 ;  /* 0x000000000f1372ca */ /* 0x000fe200000e0000 */
[----:B------:R-:W-:Y:S01]  /*21360*/  UMOV UR23, UR43 ;  /* 0x0000002b00177c82 */ /* 0x000fe20008000000 */
[----:B--2---:R-:W-:Y:S01]  /*21370*/  R2UR UR35, R66 ;  /* 0x00000000422372ca */ /* 0x004fe200000e0000 */
[----:B------:R-:W-:Y:S01]  /*21380*/  UIADD3 UR32, UR6, 0x22800, URZ ;  /* 0x0002280006207890 */ /* 0x000fe2000fffe03f */
[----:B------:R-:W-:-:S05]  /*21390*/  UMOV UR34, UR10 ;  /* 0x0000000a00227c82 */ /* 0x000fca0008000000 */
[----:B------:R-:W-:Y:S01]  /*213a0*/  IMAD.U32 R23, RZ, RZ, UR21 ;  /* 0x00000015ff177e24 */ /* 0x000fe2000f8e00ff */
[----:B------:R-:W-:Y:S01]  /*213b0*/  UMOV UR13, UR21 ;  /* 0x00000015000d7c82 */ /* 0x000fe20008000000 */
[----:B------:R-:W-:Y:S01]  /*213c0*/  MOV R22, UR20 ;  /* 0x0000001400167c02 */ /* 0x000fe20008000f00 */
[----:B---3--:R-:W-:Y:S01]  /*213d0*/  UMOV UR28, UR20 ;  /* 0x00000014001c7c82 */ /* 0x008fe20008000000 */
[----:B------:R-:W-:Y:S01]  /*213e0*/  R2UR UR27, R68 ;  /* 0x00000000441b72ca */ /* 0x000fe200000e0000 */
[----:B------:R-:W-:Y:S01]  /*213f0*/  UMOV UR29, UR21 ;  /* 0x00000015001d7c82 */ /* 0x000fe20008000000 */
[----:B------:R-:W-:Y:S01]  /*21400*/  MOV R25, UR28 ;  /* 0x0000001c00197c02 */ /* 0x000fe20008000f00 */
[----:B------:R-:W-:Y:S01]  /*21410*/  UIADD3 UR24, UR6, 0x22000, URZ ;  /* 0x0002200006187890 */ /* 0x000fe2000fffe03f */
[----:B------:R-:W-:Y:S01]  /*21420*/  MOV R24, UR29 ;  /* 0x0000001d00187c02 */ /* 0x000fe20008000f00 */
[----:B------:R-:W-:Y:S01]  /*21430*/  UMOV UR44, UR20 ;  /* 0x00000014002c7c82 */ /* 0x000fe20008000000 */
[----:B------:R-:W-:Y:S01]  /*21440*/  MOV R17, UR29 ;  /* 0x0000001d00117c02 */ /* 0x000fe20008000f00 */
[----:B------:R-:W-:Y:S01]  /*21450*/  UMOV UR14, 0x0 ;  /* 0x00000000000e7882 */ /* 0x000fe20000000000 */
[----:B------:R-:W-:Y:S01]  /*21460*/  MOV R18, UR28 ;  /* 0x0000001c00127c02 */ /* 0x000fe20008000f00 */
[----:B------:R-:W-:Y:S01]  /*21470*/  UMOV UR15, 0x10000000 ;  /* 0x10000000000f7882 */ /* 0x000fe20000000000 */
[----:B------:R-:W-:Y:S01]  /*21480*/  R2UR UR28, R22 ;  /* 0x00000000161c72ca */ /* 0x000fe200000e0000 */
[----:B------:R-:W-:Y:S01]  /*21490*/  UMOV UR12, UR20 ;  /* 0x00000014000c7c82 */ /* 0x000fe20008000000 */
[----:B------:R-:W-:Y:S01]  /*214a0*/  R2UR UR29, R23 ;  /* 0x00000000171d72ca */ /* 0x000fe200000e0000 */
[----:B------:R-:W-:Y:S01]  /*214b0*/  IMAD.U32 R26, RZ, RZ, UR20 ;  /* 0x00000014ff1a7e24 */ /* 0x000fe2000f8e00ff */
[----:B------:R-:W-:Y:S01]  /*214c0*/  MOV R19, UR27 ;  /* 0x0000001b00137c02 */ /* 0x000fe20008000f00 */
[----:B------:R-:W-:Y:S01]  /*214d0*/  IMAD.U32 R27, RZ, RZ, UR21 ;  /* 0x00000015ff1b7e24 */ /* 0x000fe2000f8e00ff */
[----:B------:R-:W-:Y:S01]  /*214e0*/  R2UR UR27, R65 ;  /* 0x00000000411b72ca */ /* 0x000fe200000e0000 */
[----:B------:R-:W-:Y:S01]  /*214f0*/  UMOV UR45, UR21 ;  /* 0x00000015002d7c82 */ /* 0x000fe20008000000 */
[----:B------:R-:W-:Y:S01]  /*21500*/  MOV R11, UR44 ;  /* 0x0000002c000b7c02 */ /* 0x000fe20008000f00 */
[----:B------:R0:W-:Y:S01]  /*21510*/  UTMALDG.4D [UR16], [UR4], desc[UR14] ;  /* 0x00000e10040075b4 */ /* 0x0001e20008019000 */
[----:B------:R-:W-:Y:S01]  /*21520*/  UMOV UR52, UR20 ;  /* 0x0000001400347c82 */ /* 0x000fe20008000000 */
[----:B------:R-:W-:Y:S01]  /*21530*/  UMOV UR53, UR21 ;  /* 0x0000001500357c82 */ /* 0x000fe20008000000 */
[----:B------:R-:W-:Y:S01]  /*21540*/  UMOV UR26, UR10 ;  /* 0x0000000a001a7c82 */ /* 0x000fe20008000000 */
[----:B------:R-:W-:Y:S01]  /*21550*/  UMOV UR60, UR20 ;  /* 0x00000014003c7c82 */ /* 0x000fe20008000000 */
[----:B------:R-:W-:Y:S01]  /*21560*/  UMOV UR61, UR21 ;  /* 0x00000015003d7c82 */ /* 0x000fe20008000000 */
[----:B------:R-:W-:Y:S01]  /*21570*/  MOV R13, UR53 ;  /* 0x00000035000d7c02 */ /* 0x000fe20008000f00 */
[----:B------:R-:W-:Y:S01]  /*21580*/  UMOV UR36, UR20 ;  /* 0x0000001400247c82 */ /* 0x000fe20008000000 */
[----:B------:R1:W-:Y:S01]  /*21590*/  UTMALDG.4D [UR8], [UR4], desc[UR14] ;  /* 0x00000e08040075b4 */ /* 0x0003e20008019000 */
[----:B------:R-:W-:Y:S01]  /*215a0*/  MOV R16, UR52 ;  /* 0x0000003400107c02 */ /* 0x000fe20008000f00 */
[----:B------:R-:W-:Y:S01]  /*215b0*/  UMOV UR37, UR21 ;  /* 0x0000001500257c82 */ /* 0x000fe20008000000 */
[----:B------:R-:W-:Y:S01]  /*215c0*/  MOV R22, UR20 ;  /* 0x0000001400167c02 */ /* 0x000fe20008000f00 */
[----:B------:R-:W-:Y:S01]  /*215d0*/  UMOV UR46, UR27 ;  /* 0x0000001b002e7c82 */ /* 0x000fe20008000000 */
[----:B------:R-:W-:Y:S01]  /*215e0*/  MOV R23, UR19 ;  /* 0x0000001300177c02 */ /* 0x000fe20008000f00 */
[----:B------:R-:W-:Y:S01]  /*215f0*/  UMOV UR39, UR35 ;  /* 0x0000002300277c82 */ /* 0x000fe20008000000 */
[----:B------:R-:W-:Y:S01]  /*21600*/  MOV R10, UR45 ;  /* 0x0000002d000a7c02 */ /* 0x000fe20008000f00 */
[----:B------:R2:W-:Y:S01]  /*21610*/  UTMALDG.4D [UR40], [UR4], desc[UR14] ;  /* 0x00000e28040075b4 */ /* 0x0005e20008019000 */
[----:B------:R-:W-:-:S02]  /*21620*/  MOV R20, UR37 ;  /* 0x0000002500147c02 */ /* 0x000fc40008000f00 */
[----:B------:R-:W-:Y:S01]  /*21630*/  MOV R21, UR36 ;  /* 0x0000002400157c02 */ /* 0x000fe20008000f00 */
[----:B------:R3:W-:Y:S01]  /*21640*/  UTMALDG.4D [UR48], [UR4], desc[UR14] ;  /* 0x00000e30040075b4 */ /* 0x0007e20008019000 */
[----:B0-----:R-:W-:Y:S01]  /*21650*/  R2UR UR20, R26 ;  /* 0x000000001a1472ca */ /* 0x001fe200000e0000 */
[----:B------:R-:W-:Y:S01]  /*21660*/  UIADD3 UR16, UR6, 0x23000, URZ ;  /* 0x0002300006107890 */ /* 0x000fe2000fffe03f */
[----:B------:R-:W-:Y:S02]  /*21670*/  R2UR UR19, R67 ;  /* 0x00000000431372ca */ /* 0x000fe400000e0000 */
[----:B------:R-:W-:Y:S01]  /*21680*/  MOV R26, UR47 ;  /* 0x0000002f001a7c02 */ /* 0x000fe20008000f00 */
[----:B------:R0:W-:Y:S01]  /*21690*/  UTMALDG.4D [UR24], [UR4], desc[UR14] ;  /* 0x00000e18040075b4 */ /* 0x0001e20008019000 */
[----:B-1----:R-:W-:Y:S02]  /*216a0*/  UIADD3 UR8, UR6, 0x20c00, URZ ;  /* 0x00020c0006087890 */ /* 0x002fe4000fffe03f */
[----:B------:R-:W-:Y:S01]  /*216b0*/  R2UR UR47, R26 ;  /* 0x000000001a2f72ca */ /* 0x000fe200000e0000 */
[----:B------:R1:W-:Y:S06]  /*216c0*/  UTMALDG.4D [UR32], [UR4], desc[UR14] ;  /* 0x00000e20040075b4 */ /* 0x0003ec0008019000 */
[----:B------:R-:W-:Y:S01]  /*216d0*/  UMOV UR38, UR19 ;  /* 0x0000001300267c82 */ /* 0x000fe20008000000 */
[----:B--2---:R-:W-:Y:S01]  /*216e0*/  R2UR UR44, R11 ;  /* 0x000000000b2c72ca */ /* 0x004fe200000e0000 */
[----:B------:R-:W-:Y:S01]  /*216f0*/  UIADD3 UR40, UR6, 0x25000, URZ ;  /* 0x0002500006287890 */ /* 0x000fe2000fffe03f */
[----:B------:R-:W-:-:S02]  /*21700*/  MOV R11, UR21 ;  /* 0x00000015000b7c02 */ /* 0x000fc40008000f00 */
[----:B------:R-:W-:Y:S02]  /*21710*/  R2UR UR21, R27 ;  /* 0x000000001b1572ca */ /* 0x000fe400000e0000 */
[----:B------:R-:W-:Y:S02]  /*21720*/  R2UR UR45, R10 ;  /* 0x000000000a2d72ca */ /* 0x000fe400000e0000 */
[----:B---3--:R-:W-:Y:S01]  /*21730*/  R2UR UR53, R13 ;  /* 0x000000000d3572ca */ /* 0x008fe200000e0000 */
[----:B------:R-:W-:Y:S01]  /*21740*/  UIADD3 UR48, UR6, 0x24800, URZ ;  /* 0x0002480006307890 */ /* 0x000fe2000fffe03f */
[----:B------:R-:W-:Y:S02]  /*21750*/  R2UR UR52, R16 ;  /* 0x00000000103472ca */ /* 0x000fe400000e0000 */
[----:B------:R-:W-:Y:S02]  /*21760*/  R2UR UR51, R70 ;  /* 0x00000000463372ca */ /* 0x000fe400000e0000 */
[----:B------:R-:W-:-:S02]  /*21770*/  R2UR UR43, R71 ;  /* 0x00000000472b72ca */ /* 0x000fc400000e0000 */
[----:B0-----:R-:W-:Y:S01]  /*21780*/  R2UR UR29, R17 ;  /* 0x00000000111d72ca */ /* 0x001fe200000e0000 */
[----:B------:R-:W-:Y:S01]  /*21790*/  UIADD3 UR24, UR6, 0x23800, URZ ;  /* 0x0002380006187890 */ /* 0x000fe2000fffe03f */
[----:B------:R-:W-:Y:S01]  /*217a0*/  R2UR UR28, R18 ;  /* 0x00000000121c72ca */ /* 0x000fe200000e0000 */
[----:B------:R0:W-:Y:S01]  /*217b0*/  UTMALDG.4D [UR16], [UR4], desc[UR14] ;  /* 0x00000e10040075b4 */ /* 0x0001e20008019000 */
[----:B------:R-:W-:Y:S02]  /*217c0*/  R2UR UR27, R19 ;  /* 0x00000000131b72ca */ /* 0x000fe400000e0000 */
[----:B------:R-:W-:Y:S02]  /*217d0*/  MOV R17, UR34 ;  /* 0x0000002200117c02 */ /* 0x000fe40008000f00 */
[----:B-1----:R-:W-:Y:S01]  /*217e0*/  R2UR UR35, R73 ;  /* 0x00000000492372ca */ /* 0x002fe200000e0000 */
[----:B------:R-:W-:Y:S01]  /*217f0*/  UIADD3 UR32, UR6, 0x26000, URZ ;  /* 0x0002600006207890 */ /* 0x000fe2000fffe03f */
[----:B------:R-:W-:Y:S01]  /*21800*/  R2UR UR37, R20 ;  /* 0x00000000142572ca */ /* 0x000fe200000e0000 */
[----:B------:R-:W-:Y:S01]  /*21810*/  IMAD.U32 R20, RZ, RZ, UR10 ;  /* 0x0000000aff147e24 */ /* 0x000fe2000f8e00ff */
[----:B------:R-:W-:Y:S01]  /*21820*/  R2UR UR36, R21 ;  /* 0x00000000152472ca */ /* 0x000fe200000e0000 */
[----:B------:R-:W-:Y:S01]  /*21830*/  UMOV UR10, UR55 ;  /* 0x00000037000a7c82 */ /* 0x000fe20008000000 */
[----:B------:R-:W-:-:S02]  /*21840*/  MOV R28, UR43 ;  /* 0x0000002b001c7c02 */ /* 0x000fc40008000f00 */
[----:B------:R-:W-:Y:S01]  /*21850*/  R2UR UR34, R20 ;  /* 0x00000000142272ca */ /* 0x000fe200000e0000 */
[----:B------:R1:W-:Y:S01]  /*21860*/  UTMALDG.4D [UR24], [UR4], desc[UR14] ;  /* 0x00000e18040075b4 */ /* 0x0003e20008019000 */
[----:B------:R-:W-:Y:S01]  /*21870*/  MOV R19, UR32 ;  /* 0x0000002000137c02 */ /* 0x000fe20008000f00 */
[----:B------:R-:W-:Y:S01]  /*21880*/  UIADD3 UR32, UR6, 0x25800, URZ ;  /* 0x0002580006207890 */ /* 0x000fe2000fffe03f */
[----:B------:R-:W-:Y:S01]  /*21890*/  MOV R18, UR33 ;  /* 0x0000002100127c02 */ /* 0x000fe20008000f00 */
[----:B------:R-:W-:Y:S01]  /*218a0*/  UMOV UR31, UR27 ;  /* 0x0000001b001f7c82 */ /* 0x000fe20008000000 */
[----:B------:R-:W-:Y:S02]  /*218b0*/  MOV R16, UR35 ;  /* 0x0000002300107c02 */ /* 0x000fe40008000f00 */
[----:B------:R-:W-:Y:S01]  /*218c0*/  R2UR UR35, R72 ;  /* 0x00000000482372ca */ /* 0x000fe200000e0000 */
[----:B------:R2:W-:Y:S01]  /*218d0*/  UTMALDG.4D [UR56], [UR4], desc[UR14] ;  /* 0x00000e38040075b4 */ /* 0x0005e20008019000 */
[----:B------:R-:W-:-:S02]  /*218e0*/  MOV R12, UR37 ;  /* 0x00000025000c7c02 */ /* 0x000fc40008000f00 */
[----:B------:R-:W-:Y:S01]  /*218f0*/  MOV R13, UR36 ;  /* 0x00000024000d7c02 */ /* 0x000fe20008000f00 */
[----:B0-----:R-:W-:Y:S01]  /*21900*/  UIADD3 UR16, UR6, 0x20400, URZ ;  /* 0x0002040006107890 */ /* 0x001fe2000fffe03f */
[----:B------:R-:W-:Y:S01]  /*21910*/  R2UR UR21, R11 ;  /* 0x000000000b1572ca */ /* 0x000fe200000e0000 */
[----:B------:R-:W-:Y:S01]  /*21920*/  UMOV UR18, UR55 ;  /* 0x0000003700127c82 */ /* 0x000fe20008000000 */
[----:B------:R-:W-:Y:S01]  /*21930*/  R2UR UR20, R22 ;  /* 0x00000000161472ca */ /* 0x000fe200000e0000 */
[----:B------:R0:W-:Y:S01]  /*21940*/  UTMALDG.4D [UR48], [UR4], desc[UR14] ;  /* 0x00000e30040075b4 */ /* 0x0001e20008019000 */
[----:B------:R-:W-:Y:S02]  /*21950*/  R2UR UR19, R23 ;  /* 0x00000000171372ca */ /* 0x000fe400000e0000 */
[----:B------:R-:W-:Y:S01]  /*21960*/  MOV R11, UR38 ;  /* 0x00000026000b7c02 */ /* 0x000fe20008000f00 */
[----:B------:R-:W-:Y:S01]  /*21970*/  UMOV UR30, UR35 ;  /* 0x00000023001e7c82 */ /* 0x000fe20008000000 */
[----:B------:R-:W-:-:S02]  /*21980*/  MOV R10, UR23 ;  /* 0x00000017000a7c02 */ /* 0x000fc40008000f00 */
[----:B------:R-:W-:Y:S01]  /*21990*/  R2UR UR38, R11 ;  /* 0x000000000b2672ca */ /* 0x000fe200000e0000 */
[----:B------:R3:W-:Y:S01]  /*219a0*/  UTMALDG.4D [UR40], [UR4], desc[UR14] ;  /* 0x00000e28040075b4 */ /* 0x0007e20008019000 */
[----:B------:R-:W4:Y:S01]  /*219b0*/  LDC R11, c[0x0][0x3c8] ;  /* 0x0000f200ff0b7b82 */ /* 0x000f220000000800 */
[----:B------:R-:W-:Y:S01]  /*219c0*/  UMOV UR37, UR21 ;  /* 0x0000001500257c82 */ /* 0x000fe20008000000 */
[----:B-1----:R-:W-:Y:S01]  /*219d0*/  R2UR UR29, R24 ;  /* 0x00000000181d72ca */ /* 0x002fe200000e0000 */
[----:B------:R-:W-:Y:S01]  /*219e0*/  UMOV UR36, UR20 ;  /* 0x0000001400247c82 */ /* 0x000fe20008000000 */
[----:B------:R-:W-:Y:S01]  /*219f0*/  R2UR UR28, R25 ;  /* 0x00000000191c72ca */ /* 0x000fe200000e0000 */
[----:B------:R-:W-:Y:S01]  /*21a00*/  UIADD3 UR24, UR6, 0x26800, URZ ;  /* 0x0002680006187890 */ /* 0x000fe2000fffe03f */
[----:B------:R-:W-:Y:S01]  /*21a10*/  R2UR UR27, R74 ;  /* 0x000000004a1b72ca */ /* 0x000fe200000e0000 */
[----:B------:R1:W-:Y:S01]  /*21a20*/  UTMALDG.4D [UR32], [UR4], desc[UR14] ;  /* 0x00000e20040075b4 */ /* 0x0003e20008019000 */
[----:B------:R-:W-:Y:S01]  /*21a30*/  MOV R24, UR41 ;  /* 0x0000002900187c02 */ /* 0x000fe20008000f00 */
[----:B------:R-:W-:Y:S01]  /*21a40*/  UMOV UR12, UR20 ;  /* 0x00000014000c7c82 */ /* 0x000fe20008000000 */
[----:B------:R-:W-:Y:S01]  /*21a50*/  R2UR UR23, R10 ;  /* 0x000000000a1772ca */ /* 0x000fe200000e0000 */
[----:B------:R-:W-:Y:S01]  /*21a60*/  UMOV UR13, UR21 ;  /* 0x00000015000d7c82 */ /* 0x000fe20008000000 */
[----:B------:R-:W-:Y:S01]  /*21a70*/  MOV R10, UR39 ;  /* 0x00000027000a7c02 */ /* 0x000fe20008000f00 */
[----:B--2---:R-:W-:Y:S01]  /*21a80*/  UIADD3 UR56, UR6, 0x24400, URZ ;  /* 0x0002440006387890 */ /* 0x004fe2000fffe03f */
[----:B------:R-:W-:Y:S01]  /*21a90*/  MOV R27, UR46 ;  /* 0x0000002e001b7c02 */ /* 0x000fe20008000f00 */
[----:B------:R-:W-:Y:S01]  /*21aa0*/  UMOV UR60, UR20 ;  /* 0x00000014003c7c82 */ /* 0x000fe20008000000 */
[----:B------:R-:W-:Y:S01]  /*21ab0*/  R2UR UR39, R10 ;  /* 0x000000000a2772ca */ /* 0x000fe200000e0000 */
[----:B------:R-:W-:Y:S01]  /*21ac0*/  VIADD R10, R7, 0x1 ;  /* 0x00000001070a7836 */ /* 0x000fe20000000000 */
[----:B------:R-:W-:Y:S01]  /*21ad0*/  R2UR UR46, R27 ;  /* 0x000000001b2e72ca */ /* 0x000fe200000e0000 */
[----:B0-----:R-:W-:Y:S01]  /*21ae0*/  UIADD3 UR48, UR6, 0x24c00, URZ ;  /* 0x00024c0006307890 */ /* 0x001fe2000fffe03f */
[----:B------:R-:W-:Y:S01]  /*21af0*/  UMOV UR61, UR21 ;  /* 0x00000015003d7c82 */ /* 0x000fe20008000000 */
[----:B------:R-:W-:Y:S01]  /*21b00*/  UMOV UR58, UR55 ;  /* 0x00000037003a7c82 */ /* 0x000fe20008000000 */
[----:B------:R-:W-:Y:S01]  /*21b10*/  UMOV UR52, UR20 ;  /* 0x0000001400347c82 */ /* 0x000fe20008000000 */
[----:B------:R-:W-:Y:S01]  /*21b20*/  UMOV UR53, UR21 ;  /* 0x0000001500357c82 */ /* 0x000fe20008000000 */
[----:B---3--:R-:W-:Y:S01]  /*21b30*/  R2UR UR42, R20 ;  /* 0x00000000142a72ca */ /* 0x008fe200000e0000 */
[----:B------:R-:W-:Y:S01]  /*21b40*/  UIADD3 UR40, UR6, 0x27800, URZ ;  /* 0x0002780006287890 */ /* 0x000fe2000fffe03f */
[----:B------:R-:W-:Y:S01]  /*21b50*/  R2UR UR43, R76 ;  /* 0x000000004c2b72ca */ /* 0x000fe200000e0000 */
[----:B------:R-:W-:Y:S01]  /*21b60*/  UMOV UR44, UR20 ;  /* 0x00000014002c7c82 */ /* 0x000fe20008000000 */
[----:B------:R-:W-:Y:S01]  /*21b70*/  UMOV UR45, UR21 ;  /* 0x00000015002d7c82 */ /* 0x000fe20008000000 */
[----:B------:R-:W-:Y:S01]  /*21b80*/  MOV R21, UR44 ;  /* 0x0000002c00157c02 */ /* 0x000fe20008000f00 */
[----:B------:R-:W-:Y:S01]  /*21b90*/  UMOV UR50, UR55 ;  /* 0x0000003700327c82 */ /* 0x000fe20008000000 */
[----:B------:R-:W-:Y:S01]  /*21ba0*/  MOV R25, UR40 ;  /* 0x0000002800197c02 */ /* 0x000fe20008000f00 */
[----:B------:R-:W-:Y:S01]  /*21bb0*/  UIADD3 UR40, UR6, 0x27000, URZ ;  /* 0x0002700006287890 */ /* 0x000fe2000fffe03f */
[----:B-1----:R-:W-:-:S02]  /*21bc0*/  R2UR UR37, R12 ;  /* 0x000000000c2572ca */ /* 0x002fc400000e0000 */
[----:B------:R-:W-:Y:S02]  /*21bd0*/  R2UR UR36, R13 ;  /* 0x000000000d2472ca */ /* 0x000fe400000e0000 */
[----:B------:R-:W-:Y:S02]  /*21be0*/  R2UR UR35, R16 ;  /* 0x00000000102372ca */ /* 0x000fe400000e0000 */
[----:B------:R-:W-:Y:S02]  /*21bf0*/  R2UR UR34, R17 ;  /* 0x00000000112272ca */ /* 0x000fe400000e0000 */
[----:B------:R-:W-:Y:S02]  /*21c00*/  R2UR UR33, R18 ;  /* 0x00000000122172ca */ /* 0x000fe400000e0000 */
[----:B------:R-:W-:Y:S02]  /*21c10*/  R2UR UR32, R19 ;  /* 0x00000000132072ca */ /* 0x000fe400000e0000 */
[----:B------:R-:W-:-:S02]  /*21c20*/  MOV R22, UR43 ;  /* 0x0000002b00167c02 */ /* 0x000fc40008000f00 */
[----:B------:R-:W-:Y:S02]  /*21c30*/  MOV R23, UR42 ;  /* 0x0000002a00177c02 */ /* 0x000fe40008000f00 */
[----:B------:R-:W-:Y:S02]  /*21c40*/  R2UR UR42, R30 ;  /* 0x000000001e2a72ca */ /* 0x000fe400000e0000 */
[----:B------:R-:W-:Y:S02]  /*21c50*/  R2UR UR43, R75 ;  /* 0x000000004b2b72ca */ /* 0x000fe400000e0000 */
[----:B------:R-:W-:Y:S02]  /*21c60*/  MOV R20, UR45 ;  /* 0x0000002d00147c02 */ /* 0x000fe40008000f00 */
[----:B------:R-:W-:Y:S01]  /*21c70*/  MOV R16, UR25 ;  /* 0x0000001900107c02 */ /* 0x000fe20008000f00 */
[----:B------:R0:W-:Y:S01]  /*21c80*/  UTMALDG.4D [UR32], [UR4], desc[UR14] ;  /* 0x00000e20040075b4 */ /* 0x0001e20008019000 */
[----:B------:R1:W-:Y:S07]  /*21c90*/  UTMALDG.4D [UR24], [UR4], desc[UR14] ;  /* 0x00000e18040075b4 */ /* 0x0003ee0008019000 */
[----:B------:R-:W-:Y:S01]  /*21ca0*/  UMOV UR22, UR43 ;  /* 0x0000002b00167c82 */ /* 0x000fe20008000000 */
[----:B------:R2:W-:Y:S01]  /*21cb0*/  UTMALDG.4D [UR40], [UR4], desc[UR14] ;  /* 0x00000e28040075b4 */ /* 0x0005e20008019000 */
[----:B0-----:R-:W-:Y:S01]  /*21cc0*/  UIADD3 UR32, UR6, 0x21400, URZ ;  /* 0x0002140006207890 */ /* 0x001fe2000fffe03f */
[----:B------:R-:W-:Y:S01]  /*21cd0*/  UMOV UR36, UR20 ;  /* 0x0000001400247c82 */ /* 0x000fe20008000000 */
[----:B------:R-:W-:Y:S01]  /*21ce0*/  UMOV UR37, UR21 ;  /* 0x0000001500257c82 */ /* 0x000fe20008000000 */
[----:B------:R-:W-:Y:S01]  /*21cf0*/  UMOV UR33, UR9 ;  /* 0x0000000900217c82 */ /* 0x000fe20008000000 */
[----:B------:R-:W-:Y:S01]  /*21d00*/  UMOV UR34, UR55 ;  /* 0x0000003700227c82 */ /* 0x000fe20008000000 */
[----:B-1----:R-:W-:Y:S01]  /*21d10*/  R2UR UR24, R29 ;  /* 0x000000001d1872ca */ /* 0x002fe200000e0000 */
[----:B------:R-:W-:Y:S01]  /*21d20*/  UMOV UR28, UR20 ;  /* 0x00000014001c7c82 */ /* 0x000fe20008000000 */
[----:B------:R-:W-:Y:S01]  /*21d30*/  UMOV UR29, UR21 ;  /* 0x00000015001d7c82 */ /* 0x000fe20008000000 */
[----:B------:R-:W-:Y:S01]  /*21d40*/  UMOV UR26, UR55 ;  /* 0x00000037001a7c82 */ /* 0x000fe20008000000 */
[----:B------:R-:W-:-:S02]  /*21d50*/  MOV R18, UR29 ;  /* 0x0000001d00127c02 */ /* 0x000fc40008000f00 */
[----:B------:R-:W-:Y:S02]  /*21d60*/  MOV R19, UR28 ;  /* 0x0000001c00137c02 */ /* 0x000fe40008000f00 */
[----:B--2---:R-:W-:Y:S02]  /*21d70*/  R2UR UR45, R20 ;  /* 0x00000000142d72ca */ /* 0x004fe400000e0000 */
[----:B------:R-:W-:Y:S02]  /*21d80*/  R2UR UR44, R21 ;  /* 0x00000000152c72ca */ /* 0x000fe400000e0000 */
[----:B------:R-:W-:Y:S02]  /*21d90*/  R2UR UR43, R22 ;  /* 0x00000000162b72ca */ /* 0x000fe400000e0000 */
[----:B------:R-:W-:Y:S02]  /*21da0*/  R2UR UR42, R23 ;  /* 0x00000000172a72ca */ /* 0x000fe400000e0000 */
[----:B------:R-:W-:-:S02]  /*21db0*/  R2UR UR41, R24 ;  /* 0x00000000182972ca */ /* 0x000fc400000e0000 */
[----:B------:R-:W-:Y:S02]  /*21dc0*/  R2UR UR40, R25 ;  /* 0x00000000192872ca */ /* 0x000fe400000e0000 */
[C---:B------:R-:W-:Y:S01]  /*21dd0*/  ISETP.NE.AND P2, PT, R9.reuse, UR24, PT ;  /* 0x0000001809007c0c */ /* 0x040fe2000bf45270 */
[----:B------:R-:W-:Y:S01]  /*21de0*/  UIADD3 UR24, UR6, 0x22c00, URZ ;  /* 0x00022c0006187890 */ /* 0x000fe2000fffe03f */
[----:B------:R-:W-:Y:S02]  /*21df0*/  MOV R23, UR35 ;  /* 0x0000002300177c02 */ /* 0x000fe40008000f00 */
[----:B------:R-:W-:Y:S01]  /*21e00*/  MOV R20, UR27 ;  /* 0x0000001b00147c02 */ /* 0x000fe20008000f00 */
[----:B------:R-:W-:Y:S01]  /*21e10*/  UMOV UR7, UR43 ;  /* 0x0000002b00077c82 */ /* 0x000fe20008000000 */
[----:B------:R-:W-:Y:S02]  /*21e20*/  MOV R21, UR37 ;  /* 0x0000002500157c02 */ /* 0x000fe40008000f00 */
[----:B------:R-:W-:Y:S01]  /*21e30*/  MOV R17, UR24 ;  /* 0x0000001800117c02 */ /* 0x000fe20008000f00 */
[----:B------:R-:W-:Y:S01]  /*21e40*/  UIADD3 UR24, UR6, 0x22400, URZ ;  /* 0x0002240006187890 */ /* 0x000fe2000fffe03f */
[----:B------:R-:W-:Y:S01]  /*21e50*/  MOV R22, UR36 ;  /* 0x0000002400167c02 */ /* 0x000fe20008000f00 */
[----:B------:R0:W-:Y:S01]  /*21e60*/  UTMALDG.4D [UR40], [UR4], desc[UR14] ;  /* 0x00000e28040075b4 */ /* 0x0001e20008019000 */
[----:B------:R-:W-:Y:S01]  /*21e70*/  SEL R9, R9, RZ, P2 ;  /* 0x000000ff09097207 */ /* 0x000fe20001000000 */
[----:B------:R-:W-:Y:S01]  /*21e80*/  @P2 IMAD.MOV R10, RZ, RZ, R7 ;  /* 0x000000ffff0a2224 */ /* 0x000fe200078e0207 */
[----:B------:R-:W-:-:S04]  /*21e90*/  MOV R7, UR29 ;  /* 0x0000001d00077c02 */ /* 0x000fc80008000f00 */
[----:B----4-:R-:W-:Y:S01]  /*21ea0*/  ISETP.NE.AND P3, PT, R10, R11, PT ;  /* 0x0000000b0a00720c */ /* 0x010fe20003f65270 */
[----:B------:R1:W-:Y:S01]  /*21eb0*/  UTMALDG.4D [UR16], [UR4], desc[UR14] ;  /* 0x00000e10040075b4 */ /* 0x0003e20008019000 */
[----:B------:R-:W-:Y:S01]  /*21ec0*/  MOV R11, UR28 ;  /* 0x0000001c000b7c02 */ /* 0x000fe20008000f00 */
[----:B------:R2:W-:Y:S01]  /*21ed0*/  UTMALDG.4D [UR8], [UR4], desc[UR14] ;  /* 0x00000e08040075b4 */ /* 0x0005e20008019000 */
[----:B0-----:R-:W-:Y:S01]  /*21ee0*/  R2UR UR43, R28 ;  /* 0x000000001c2b72ca */ /* 0x001fe200000e0000 */
[----:B------:R-:W-:Y:S01]  /*21ef0*/  UIADD3 UR40, UR6, 0x21c00, URZ ;  /* 0x00021c0006287890 */ /* 0x000fe2000fffe03f */
[----:B------:R-:W-:Y:S01]  /*21f00*/  UMOV UR44, UR20 ;  /* 0x00000014002c7c82 */ /* 0x000fe20008000000 */
[----:B------:R-:W-:Y:S01]  /*21f10*/  UMOV UR45, UR21 ;  /* 0x00000015002d7c82 */ /* 0x000fe20008000000 */
[----:B------:R-:W-:Y:S01]  /*21f20*/  UMOV UR41, UR9 ;  /* 0x0000000900297c82 */ /* 0x000fe20008000000 */
[----:B------:R-:W-:Y:S01]  /*21f30*/  UMOV UR42, UR55 ;  /* 0x00000037002a7c82 */ /* 0x000fe20008000000 */
[----:B------:R-:W-:Y:S01]  /*21f40*/  MOV R24, UR45 ;  /* 0x0000002d00187c02 */ /* 0x000fe20008000f00 */
[----:B-1----:R-:W-:Y:S01]  /*21f50*/  UMOV UR16, UR38 ;  /* 0x0000002600107c82 */ /* 0x002fe20008000000 */
[----:B------:R-:W-:Y:S01]  /*21f60*/  MOV R25, UR44 ;  /* 0x0000002c00197c02 */ /* 0x000fe20008000f00 */
[----:B------:R-:W-:Y:S01]  /*21f70*/  UMOV UR35, UR16 ;  /* 0x0000001000237c82 */ /* 0x000fe20008000000 */
[----:B------:R-:W-:Y:S01]  /*21f80*/  UIADD3 UR16, UR6, 0x27400, URZ ;  /* 0x0002740006107890 */ /* 0x000fe2000fffe03f */
[----:B------:R-:W-:Y:S01]  /*21f90*/  MOV R12, UR35 ;  /* 0x00000023000c7c02 */ /* 0x000fe20008000f00 */
[----:B------:R-:W-:Y:S01]  /*21fa0*/  UMOV UR35, UR23 ;  /* 0x0000001700237c82 */ /* 0x000fe20008000000 */
[----:B------:R-:W-:Y:S01]  /*21fb0*/  MOV R26, UR43 ;  /* 0x0000002b001a7c02 */ /* 0x000fe20008000f00 */
[----:B------:R0:W-:Y:S01]  /*21fc0*/  UTMALDG.4D [UR32], [UR4], desc[UR14] ;  /* 0x00000e20040075b4 */ /* 0x0001e20008019000 */
[----:B--2---:R-:W-:Y:S01]  /*21fd0*/  UMOV UR13, UR31 ;  /* 0x0000001f000d7c82 */ /* 0x004fe20008000000 */
[----:B------:R-:W-:Y:S01]  /*21fe0*/  UMOV UR10, UR39 ;  /* 0x00000027000a7c82 */ /* 0x000fe20008000000 */
[----:B------:R-:W-:Y:S01]  /*21ff0*/  UMOV UR43, UR13 ;  /* 0x0000000d002b7c82 */ /* 0x000fe20008000000 */
[----:B------:R-:W-:Y:S01]  /*22000*/  UMOV UR12, UR47 ;  /* 0x0000002f000c7c82 */ /* 0x000fe20008000000 */
[----:B------:R-:W-:Y:S01]  /*22010*/  UMOV UR27, UR10 ;  /* 0x0000000a001b7c82 */ /* 0x000fe20008000000 */
[----:B------:R-:W-:Y:S01]  /*22020*/  UMOV UR8, UR46 ;  /* 0x0000002e00087c82 */ /* 0x000fe20008000000 */
[----:B------:R-:W-:Y:S01]  /*22030*/  MOV R13, UR43 ;  /* 0x0000002b000d7c02 */ /* 0x000fe20008000f00 */
[----:B------:R-:W-:Y:S01]  /*22040*/  UMOV UR43, UR12 ;  /* 0x0000000c002b7c82 */ /* 0x000fe20008000000 */
[----:B------:R-:W-:Y:S01]  /*22050*/  UMOV UR11, UR30 ;  /* 0x0000001e000b7c82 */ /* 0x000fe20008000000 */
[----:B------:R1:W-:Y:S01]  /*22060*/  UTMALDG.4D [UR40], [UR4], desc[UR14] ;  /* 0x00000e28040075b4 */ /* 0x0003e20008019000 */
[----:B------:R-:W-:Y:S01]  /*22070*/  UMOV UR12, UR20 ;  /* 0x00000014000c7c82 */ /* 0x000fe20008000000 */
[----:B------:R-:W-:Y:S01]  /*22080*/  UMOV UR13, UR21 ;  /* 0x00000015000d7c82 */ /* 0x000fe20008000000 */
[----:B------:R-:W-:Y:S01]  /*22090*/  UMOV UR10, UR55 ;  /* 0x00000037000a7c82 */ /* 0x000fe20008000000 */
[----:B------:R-:W-:Y:S01]  /*220a0*/  UMOV UR19, UR22 ;  /* 0x0000001600137c82 */ /* 0x000fe20008000000 */
[----:B0-----:R-:W-:Y:S01]  /*220b0*/  R2UR UR35, R12 ;  /* 0x000000000c2372ca */ /* 0x001fe200000e0000 */
[----:B------:R-:W-:Y:S01]  /*220c0*/  UIADD3 UR32, UR6, 0x23400, URZ ;  /* 0x0002340006207890 */ /* 0x000fe2000fffe03f */
[----:B------:R-:W-:Y:S01]  /*220d0*/  MOV R12, UR27 ;  /* 0x0000001b000c7c02 */ /* 0x000fe20008000f00 */
[----:B------:R-:W-:Y:S01]  /*220e0*/  UMOV UR27, UR8 ;  /* 0x00000008001b7c82 */ /* 0x000fe20008000000 */
[----:B------:R-:W-:Y:S01]  /*220f0*/  UIADD3 UR8, UR6, 0x25c00, URZ ;  /* 0x00025c0006087890 */ /* 0x000fe2000fffe03f */
[----:B------:R0:W-:Y:S01]  /*22100*/  UTMALDG.4D [UR24], [UR4], desc[UR14] ;  /* 0x00000e18040075b4 */ /* 0x0001e20008019000 */
[----:B-1----:R-:W-:Y:S01]  /*22110*/  R2UR UR43, R13 ;  /* 0x000000000d2b72ca */ /* 0x002fe200000e0000 */
[----:B------:R-:W-:Y:S01]  /*22120*/  UIADD3 UR40, UR6, 0x23c00, URZ ;  /* 0x00023c0006287890 */ /* 0x000fe2000fffe03f */
[----:B0-----:R-:W-:Y:S01]  /*22130*/  R2UR UR29, R7 ;  /* 0x00000000071d72ca */ /* 0x001fe200000e0000 */
[----:B------:R-:W-:Y:S01]  /*22140*/  VIADD R7, R6, 0xffffffff ;  /* 0xffffffff06077836 */ /* 0x000fe20000000000 */
[----:B------:R-:W-:-:S02]  /*22150*/  R2UR UR28, R11 ;  /* 0x000000000b1c72ca */ /* 0x000fc400000e0000 */
[----:B------:R-:W-:Y:S01]  /*22160*/  R2UR UR27, R12 ;  /* 0x000000000c1b72ca */ /* 0x000fe200000e0000 */
[----:B------:R-:W-:Y:S01]  /*22170*/  IMAD.MOV.U32 R6, RZ, RZ, R7 ;  /* 0x000000ffff067224 */ /* 0x000fe200078e0007 */
[----:B------:R-:W-:Y:S02]  /*22180*/  R2UR UR25, R16 ;  /* 0x00000000101972ca */ /* 0x000fe400000e0000 */
[----:B------:R-:W-:Y:S02]  /*22190*/  R2UR UR24, R17 ;  /* 0x00000000111872ca */ /* 0x000fe400000e0000 */
[----:B------:R-:W-:Y:S01]  /*221a0*/  IADD3 R11, R8, 0x1, RZ ;  /* 0x00000001080b7810 */ /* 0x000fe20007ffe0ff */
[----:B------:R-:W-:Y:S01]  /*221b0*/  @P3 IMAD.MOV R11, RZ, RZ, R8 ;  /* 0x000000ffff0b3224 */ /* 0x000fe200078e0208 */
[----:B------:R-:W-:Y:S02]  /*221c0*/  SEL R12, RZ, 0x1, P4 ;  /* 0x00000001ff0c7807 */ /* 0x000fe40002000000 */
[----:B------:R-:W-:Y:S01]  /*221d0*/  SEL R7, R10, RZ, P3 ;  /* 0x000000ff0a077207 */ /* 0x000fe20001800000 */
[----:B------:R-:W-:Y:S01]  /*221e0*/  IMAD.MOV.U32 R8, RZ, RZ, R11 ;  /* 0x000000ffff087224 */ /* 0x000fe200078e000b */
[----:B------:R-:W-:-:S05]  /*221f0*/  LOP3.LUT R5, R5, R12, RZ, 0x3c, !PT ;  /* 0x0000000c05057212 */ /* 0x000fca00078e3cff */
[----:B------:R0:W-:Y:S01]  /*22200*/  UTMALDG.4D [UR24], [UR4], desc[UR14] ;  /* 0x00000e18040075b4 */ /* 0x0001e20008019000 */
[----:B------:R1:W-:Y:S01]  /*22210*/  UTMALDG.4D [UR32], [UR4], desc[UR14] ;  /* 0x00000e20040075b4 */ /* 0x0003e20008019000 */
[----:B------:R2:W-:Y:S01]  /*22220*/  UTMALDG.4D [UR40], [UR4], desc[UR14] ;  /* 0x00000e28040075b4 */ /* 0x0005e20008019000 */
[----:B------:R-:W-:Y:S01]  /*22230*/  UTMALDG.4D [UR56], [UR4], desc[UR14] ;  /* 0x00000e38040075b4 */ /* 0x000fe20008019000 */
[----:B0-----:R-:W-:Y:S01]  /*22240*/  R2UR UR29, R18 ;  /* 0x00000000121d72ca */ /* 0x001fe200000e0000 */
[----:B------:R-:W-:Y:S01]  /*22250*/  UIADD3 UR24, UR6, 0x26c00, URZ ;  /* 0x00026c0006187890 */ /* 0x000fe2000fffe03f */
[----:B------:R-:W-:Y:S01]  /*22260*/  R2UR UR28, R19 ;  /* 0x00000000131c72ca */ /* 0x000fe200000e0000 */
[----:B------:R-:W-:Y:S01]  /*22270*/  UMOV UR25, UR9 ;  /* 0x0000000900197c82 */ /* 0x000fe20008000000 */
[----:B------:R-:W-:Y:S01]  /*22280*/  R2UR UR27, R20 ;  /* 0x00000000141b72ca */ /* 0x000fe200000e0000 */
[----:B------:R-:W-:Y:S01]  /*22290*/  UTMALDG.4D [UR48], [UR4], desc[UR14] ;  /* 0x00000e30040075b4 */ /* 0x000fe20008019000 */
[----:B-1----:R-:W-:Y:S01]  /*222a0*/  R2UR UR37, R21 ;  /* 0x00000000152572ca */ /* 0x002fe200000e0000 */
[----:B------:R-:W-:Y:S01]  /*222b0*/  UIADD3 UR32, UR6, 0x26400, URZ ;  /* 0x0002640006207890 */ /* 0x000fe2000fffe03f */
[----:B------:R-:W-:-:S02]  /*222c0*/  R2UR UR36, R22 ;  /* 0x00000000162472ca */ /* 0x000fc400000e0000 */
[----:B------:R-:W-:Y:S02]  /*222d0*/  R2UR UR35, R23 ;  /* 0x00000000172372ca */ /* 0x000fe400000e0000 */
[----:B--2---:R-:W-:Y:S01]  /*222e0*/  R2UR UR45, R24 ;  /* 0x00000000182d72ca */ /* 0x004fe200000e0000 */
[----:B------:R-:W-:Y:S01]  /*222f0*/  UIADD3 UR40, UR6, 0x25400, URZ ;  /* 0x0002540006287890 */ /* 0x000fe2000fffe03f */
[----:B------:R-:W-:Y:S02]  /*22300*/  R2UR UR44, R25 ;  /* 0x00000000192c72ca */ /* 0x000fe400000e0000 */
[----:B------:R-:W-:-:S13]  /*22310*/  R2UR UR43, R26 ;  /* 0x000000001a2b72ca */ /* 0x000fda00000e0000 */
[----:B------:R-:W-:Y:S01]  /*22320*/  UTMALDG.4D [UR40], [UR4], desc[UR14] ;  /* 0x00000e28040075b4 */ /* 0x000fe20008019000 */
[----:B------:R0:W-:Y:S01]  /*22330*/  UTMALDG.4D [UR8], [UR4], desc[UR14] ;  /* 0x00000e08040075b4 */ /* 0x0001e20008019000 */
[----:B------:R1:W-:Y:S01]  /*22340*/  UTMALDG.4D [UR32], [UR4], desc[UR14] ;  /* 0x00000e20040075b4 */ /* 0x0003e20008019000 */
[----:B------:R1:W-:Y:S01]  /*22350*/  UTMALDG.4D [UR24], [UR4], desc[UR14] ;  /* 0x00000e18040075b4 */ /* 0x0003e20008019000 */
[----:B------:R1:W-:Y:S01]  /*22360*/  UTMALDG.4D [UR16], [UR4], desc[UR14] ;  /* 0x00000e10040075b4 */ /* 0x0003e20008019000 */
[----:B0-----:R-:W-:Y:S01]  /*22370*/  UIADD3 UR8, UR6, 0x27c00, URZ ;  /* 0x00027c0006087890 */ /* 0x001fe2000fffe03f */
[----:B------:R-:W-:-:S08]  /*22380*/  UMOV UR11, UR7 ;  /* 0x00000007000b7c82 */ /* 0x000fd00008000000 */
[----:B------:R1:W-:Y:S02]  /*22390*/  UTMALDG.4D [UR8], [UR4], desc[UR14] ;  /* 0x00000e08040075b4 */ /* 0x0003e40008019000 */
[----:B-1----:R-:W-:Y:S05]  /*223a0*/  @P5 BRA `(.L_x_528) ;  /* 0xffffff94001c5947 */ /* 0x002fea000383ffff */
.L_x_524:
[----:B------:R-:W-:Y:S05]  /*223b0*/  WARPSYNC.ALL ;  /* 0x0000000000007948 */ /* 0x000fea0003800000 */
[----:B------:R-:W-:-:S13]  /*223c0*/  ELECT P0, URZ, PT ;  /* 0x00000000003f782f */ /* 0x000fda0003800000 */
[----:B------:R-:W-:Y:S05]  /*223d0*/  @!P0 EXIT ;  /* 0x000000000000894d */ /* 0x000fea0003800000 */
[----:B------:R-:W-:-:S13]  /*223e0*/  R2UR UR4, R3 ;  /* 0x00000000030472ca */ /* 0x000fda00000e0000 */
[----:B------:R-:W-:-:S04]  /*223f0*/  ULOP3.LUT UR4, UR4, 0x2, URZ, 0xfc, !UPT ;  /* 0x0000000204047892 */ /* 0x000fc8000f8efc3f */
[----:B------:R-:W-:-:S06]  /*22400*/  UISETP.NE.AND UP0, UPT, UR4, 0x3, UPT ;  /* 0x000000030400788c */ /* 0x000fcc000bf05270 */
[----:B------:R-:W-:-:S13]  /*22410*/  PLOP3.LUT P0, PT, PT, PT, UP0, 0x80, 0x0 ;  /* 0x000000000000781c */ /* 0x000fda0003f0f008 */
[----:B------:R-:W-:Y:S05]  /*22420*/  @!P0 BRA `(.L_x_529) ;  /* 0x0000000000048947 */ /* 0x000fea0003800000 */
[----:B------:R-:W-:Y:S01]  /*22430*/  BPT.TRAP 0x1 ;  /* 0x000000040000795c */ /* 0x000fe20000300000 */
.L_x_529:
[----:B------:R-:W0:Y:S01]  /*22440*/  S2UR UR6, SR_CgaCtaId ;  /* 0x00000000000679c3 */ /* 0x000e220000008800 */
[----:B------:R-:W-:Y:S01]  /*22450*/  R2UR UR8, R0 ;  /* 0x00000000000872ca */ /* 0x000fe200000e0000 */
[----:B------:R-:W-:-:S12]  /*22460*/  UMOV UR5, 0x400 ;  /* 0x0000040000057882 */ /* 0x000fd80000000000 */
[----:B------:R-:W-:Y:S02]  /*22470*/  ULOP3.LUT UP0, URZ, UR8, 0x2, URZ, 0xc0, !UPT ;  /* 0x00000002083f7892 */ /* 0x000fe4000f80c03f */
[----:B------:R-:W-:Y:S02]  /*22480*/  USHF.L.U32 UR4, UR8, 0x3, URZ ;  /* 0x0000000308047899 */ /* 0x000fe4000800063f */
[----:B------:R-:W-:Y:S02]  /*22490*/  USEL UR7, URZ, 0x1, UP0 ;  /* 0x000000013f077887 */ /* 0x000fe40008000000 */
[----:B0-----:R-:W-:-:S04]  /*224a0*/  ULEA UR5, UR6, UR5, 0x18 ;  /* 0x0000000506057291 */ /* 0x001fc8000f8ec03f */
[----:B------:R-:W-:Y:S01]  /*224b0*/  IMAD.U32 R0, RZ, RZ, UR7 ;  /* 0x00000007ff007e24 */ /* 0x000fe2000f8e00ff */
[----:B------:R-:W-:Y:S02]  /*224c0*/  ULOP3.LUT UR6, UR4, 0x8, URZ, 0xc0, !UPT ;  /* 0x0000000804067892 */ /* 0x000fe4000f8ec03f */
[----:B------:R-:W-:Y:S02]  /*224d0*/  UIADD3 UR5, UR5, 0x30010, URZ ;  /* 0x0003001005057890 */ /* 0x000fe4000fffe03f */
[----:B------:R-:W-:Y:S01]  /*224e0*/  SHF.L.U32 R0, R0, 0x1f, RZ ;  /* 0x0000001f00007819 */ /* 0x000fe200000006ff */
[----:B------:R-:W-:Y:S02]  /*224f0*/  ULOP3.LUT UR4, UR8, 0x1, URZ, 0xc0, !UPT ;  /* 0x0000000108047892 */ /* 0x000fe4000f8ec03f */
[----:B------:R-:W-:-:S12]  /*22500*/  UIADD3 UR6, UR5, UR6, URZ ;  /* 0x0000000605067290 */ /* 0x000fd8000fffe03f */
.L_x_530:
[----:B0-----:R-:W-:-:S04]  /*22510*/  IMAD.U32 R3, RZ, RZ, UR6 ;  /* 0x00000006ff037e24 */ /* 0x001fc8000f8e00ff */
[----:B------:R0:W1:Y:S03]  /*22520*/  SYNCS.PHASECHK.TRANS64.TRYWAIT P0, [R3+URZ], R0 ;  /* 0x00000000030075a7 */ /* 0x000066000800017f */
[----:B-1----:R-:W-:Y:S05]  /*22530*/  @!P0 NANOSLEEP.SYNCS 0x989680 ;  /* 0x009896800000895d */ /* 0x002fea0003900000 */
[----:B------:R-:W1:Y:S02]  /*22540*/  @!P0 SYNCS.PHASECHK.TRANS64 P0, [R3+URZ], R0 ;  /* 0x00000000030085a7 */ /* 0x000e64000800007f */
[----:B-1----:R-:W-:Y:S05]  /*22550*/  @!P0 BRA `(.L_x_530) ;  /* 0xfffffffc00ec8947 */ /* 0x002fea000383ffff */
[----:B------:R-:W-:-:S04]  /*22560*/  UIADD3 UR4, UR4, 0x1, URZ ;  /* 0x0000000104047890 */ /* 0x000fc8000fffe03f */
[----:B------:R-:W-:Y:S02]  /*22570*/  UISETP.EQ.XOR UP0, UPT, UR4, 0x2, !UP0 ;  /* 0x000000020400788c */ /* 0x000fe4000c702a70 */
[----:B------:R-:W-:Y:S02]  /*22580*/  UISETP.NE.AND UP1, UPT, UR4, 0x2, UPT ;  /* 0x000000020400788c */ /* 0x000fe4000bf25270 */
[----:B------:R-:W-:Y:S02]  /*22590*/  USEL UR6, URZ, 0x1, !UP0 ;  /* 0x000000013f067887 */ /* 0x000fe4000c000000 */
[----:B------:R-:W-:-:S04]  /*225a0*/  USEL UR4, UR4, URZ, UP1 ;  /* 0x0000003f04047287 */ /* 0x000fc80008800000 */
[----:B0-----:R-:W-:Y:S01]  /*225b0*/  IMAD.U32 R0, RZ, RZ, UR6 ;  /* 0x00000006ff007e24 */ /* 0x001fe2000f8e00ff */
[----:B------:R-:W-:-:S04]  /*225c0*/  ULEA UR4, UR4, UR5, 0x3 ;  /* 0x0000000504047291 */ /* 0x000fc8000f8e183f */
[----:B------:R-:W-:-:S08]  /*225d0*/  SHF.L.U32 R0, R0, 0x1f, RZ ;  /* 0x0000001f00007819 */ /* 0x000fd000000006ff */
.L_x_531:
[----:B0-----:R-:W-:-:S04]  /*225e0*/  IMAD.U32 R3, RZ, RZ, UR4 ;  /* 0x00000004ff037e24 */ /* 0x001fc8000f8e00ff */
[----:B------:R0:W1:Y:S03]  /*225f0*/  SYNCS.PHASECHK.TRANS64.TRYWAIT P0, [R3+URZ], R0 ;  /* 0x00000000030075a7 */ /* 0x000066000800017f */
[----:B-1----:R-:W-:Y:S05]  /*22600*/  @!P0 NANOSLEEP.SYNCS 0x989680 ;  /* 0x009896800000895d */ /* 0x002fea0003900000 */
[----:B------:R-:W1:Y:S02]  /*22610*/  @!P0 SYNCS.PHASECHK.TRANS64 P0, [R3+URZ], R0 ;  /* 0x00000000030085a7 */ /* 0x000e64000800007f */
[----:B-1----:R-:W-:Y:S05]  /*22620*/  @P0 EXIT ;  /* 0x000000000000094d */ /* 0x002fea0003800000 */
[----:B------:R-:W-:Y:S05]  /*22630*/  BRA `(.L_x_531) ;  /* 0xfffffffc00e87947 */ /* 0x000fea000383ffff */
.L_x_532:
[----:B------:R-:W-:-:S00]  /*22640*/  BRA `(.L_x_532) ;  /* 0xfffffffc00fc7947 */ /* 0x000fc0000383ffff */
[----:B------:R-:W-:-:S00]  /*22650*/  NOP ;  /* 0x0000000000007918 */ /* 0x000fc00000000000 */
        /* <DEDUP_REMOVED lines=10> */
.L_x_533:


//--------------------- .nv.shared._ZN7cutlass13device_kernelINS_4conv6kernel13ConvUniversalINS1_16ConvProblemShapeILNS1_8OperatorE0ELi2EEENS1_10collective14CollectiveConvINS1_46MainloopSm90TmaGmmaWarpSpecializedImplicitGemmILS5_0ELi2ELi2EN4cute5tupleIJNSA_1CILi1EEESD_SD_EEENS1_36KernelImplicitTmaWarpSpecializedSm90ELi1EEENSB_IJNSC_ILi256EEENSC_ILi128EEENSB_IJNSC_ILi64EEEEEEEEENS_10tfloat32_tESM_NSA_8TiledMMAINSA_8MMA_AtomIJNSA_4SM904GMMA30MMA_64x128x8_F32TF32TF32_SS_TNILNSQ_7ScaleInE1ELSS_1EEEEEENSA_6LayoutISE_NSB_IJNSC_ILi0EEESW_SW_EEEEENSB_IJNSA_10UnderscoreESZ_SZ_EEEEENS7_6detail26Sm90ImplicitGemmTileTraitsINSA_20SM90_TMA_LOAD_IM2COLENSA_14ComposedLayoutINSA_7SwizzleILi3ELi4ELi3EEENSA_18smem_ptr_flag_bitsILi32EEENSV_INSB_IJNSB_IJNSC_ILi8EEENSC_ILi32EEEEEENSB_IJS1B_NSC_ILi2EEEEEENSB_IJSD_S1D_EEEEEENSB_IJNSB_IJS1B_NSC_ILi512EEEEEENSB_IJSD_SH_EEENSB_IJSW_NSC_ILi16384EEEEEEEEEEEEEvEENS13_INSA_13SM90_TMA_LOADENS15_IS17_S19_NSV_INSB_IJNSB_IJS1A_NSC_ILi16EEEEEES1E_S1F_EEENSB_IJS1I_S1J_NSB_IJSW_NSC_ILi8192EEEEEEEEEEEEEvEEEENS_8epilogue10collective6detail29Sm90TmaWarpSpecializedAdapterINS22_15DefaultEpilogueISM_NSB_IJNSB_IJlllEEESD_SW_EEES27_NS21_6thread17LinearCombinationISM_Li1EffLNS28_9ScaleType4KindE0ELNS_15FloatRoundStyleE2ESM_EENS_4gemm15EpilogueDefaultEEEEEvvEEEEvNT_6ParamsE --------------------------
	.section	.nv.shared._ZN7cutlass13device_kernelINS_4conv6kernel13ConvUniversalINS1_16ConvProblemShapeILNS1_8OperatorE0ELi2EEENS1_10collective14CollectiveConvINS1_46MainloopSm90TmaGmmaWarpSpecializedImplicitGemmILS5_0ELi2ELi2EN4cute5tupleIJNSA_1CILi1EEESD_SD_EEENS1_36KernelImplicitTmaWarpSpecializedSm90ELi1EEENSB_IJNSC_ILi256EEENSC_ILi128EEENSB_IJNSC_ILi64EEEEEEEEENS_10tfloat32_tESM_NSA_8TiledMMAINSA_8MMA_AtomIJNSA_4SM904GMMA30MMA_64x128x8_F32TF32TF32_SS_TNILNSQ_7ScaleInE1ELSS_1EEEEEENSA_6LayoutISE_NSB_IJNSC_ILi0EEESW_SW_EEEEENSB_IJNSA_10UnderscoreESZ_SZ_EEEEENS7_6detail26Sm90ImplicitGemmTileTraitsINSA_20SM90_TMA_LOAD_IM2COLENSA_14ComposedLayoutINSA_7SwizzleILi3ELi4ELi3EEENSA_18smem_ptr_flag_bitsILi32EEENSV_INSB_IJNSB_IJNSC_ILi8EEENSC_ILi32EEEEEENSB_IJS1B_NSC_ILi2EEEEEENSB_IJSD_S1D_EEEEEENSB_IJNSB_IJS1B_NSC_ILi512EEEEEENSB_IJSD_SH_EEENSB_IJSW_NSC_ILi16384EEEEEEEEEEEEEvEENS13_INSA_13SM90_TMA_LOADENS15_IS17_S19_NSV_INSB_IJNSB_IJS1A_NSC_ILi16EEEEEES1E_S1F_EEENSB_IJS1I_S1J_NSB_IJSW_NSC_ILi8192EEEEEEEEEEEEEvEEEENS_8epilogue10collective6detail29Sm90TmaWarpSpecializedAdapterINS22_15DefaultEpilogueISM_NSB_IJNSB_IJlllEEESD_SW_EEES27_NS21_6thread17LinearCombinationISM_Li1EffLNS28_9ScaleType4KindE0ELNS_15FloatRoundStyleE2ESM_EENS_4gemm15EpilogueDefaultEEEEEvvEEEEvNT_6ParamsE,"aw",@nobits
	.sectionflags	@""
	.align	16
	.zero		1024


//--------------------- .nv.shared.reserved.0     --------------------------
	.section	.nv.shared.reserved.0,"aw",@nobits
	.weak		__nv_reservedSMEM_offset_0_alias
	.size		__nv_reservedSMEM_offset_0_alias, 0, 0
	.other		__nv_reservedSMEM_offset_0_alias,@"STO_CUDA_RESERVED_SHARED STV_DEFAULT"
__nv_reservedSMEM_offset_0_alias:
	.zero		0


//--------------------- .nv.global                --------------------------
	.section	.nv.global,"aw",@nobits
.nv.global:
	.type		_ZN39_INTERNAL_88ec6bb4_4_k_cu_cd3835f1_37954cute1_E,@object
	.size		_ZN39_INTERNAL_88ec6bb4_4_k_cu_cd3835f1_37954cute1_E,(_ZN39_INTERNAL_88ec6bb4_4_k_cu_cd3835f1_37954cuda3std3__45__cpo6cbeginE - _ZN39_INTERNAL_88ec6bb4_4_k_cu_cd3835f1_37954cute1_E)
_ZN39_INTERNAL_88ec6bb4_4_k_cu_cd3835f1_37954cute1_E:
	.zero		1
	.type		_ZN39_INTERNAL_88ec6bb4_4_k_cu_cd3835f1_37954cuda3std3__45__cpo6cbeginE,@object
	.size		_ZN39_INTERNAL_88ec6bb4_4_k_cu_cd3835f1_37954cuda3std3__45__cpo6cbeginE,(_ZN39_INTERNAL_88ec6bb4_4_k_cu_cd3835f1_37954cuda3std3__48in_placeE - _ZN39_INTERNAL_88ec6bb4_4_k_cu_cd3835f1_37954cuda3std3__45__cpo6cbeginE)
_ZN39_INTERNAL_88ec6bb4_4_k_cu_cd3835f1_37954cuda3std3__45__cpo6cbeginE:
	.zero		1
	.type		_ZN39_INTERNAL_88ec6bb4_4_k_cu_cd3835f1_37954cuda3std3__48in_placeE,@object
	.size		_ZN39_INTERNAL_88ec6bb4_4_k_cu_cd3835f1_37954cuda3std3__48in_placeE,(_ZN39_INTERNAL_88ec6bb4_4_k_cu_cd3835f1_37954cuda3std6ranges3__45__cpo9iter_moveE - _ZN39_INTERNAL_88ec6bb4_4_k_cu_cd3835f1_37954cuda3std3__48in_placeE)
_ZN39_INTERNAL_88ec6bb4_4_k_cu_cd3835f1_37954cuda3std3__48in_placeE:
	.zero		1
	.type		_ZN39_INTERNAL_88ec6bb4_4_k_cu_cd3835f1_37954cuda3std6ranges3__45__cpo9iter_moveE,@object
	.size		_ZN39_INTERNAL_88ec6bb4_4_k_cu_cd3835f1_37954cuda3std6ranges3__45__cpo9iter_moveE,(_ZN39_INTERNAL_88ec6bb4_4_k_cu_cd3835f1_37954cuda3std3__45__cpo5beginE - _ZN39_INTERNAL_88ec6bb4_4_k_cu_cd3835f1_37954cuda3std6ranges3__45__cpo9iter_moveE)
_ZN39_INTERNAL_88ec6bb4_4_k_cu_cd3835f1_37954cuda3std6ranges3__45__cpo9iter_moveE:
	.zero		1
	.type		_ZN39_INTERNAL_88ec6bb4_4_k_cu_cd3835f1_37954cuda3std3__45__cpo5beginE,@object
	.size		_ZN39_INTERNAL_88ec6bb4_4_k_cu_cd3835f1_37954cuda3std3__45__cpo5beginE,(_ZN39_INTERNAL_88ec6bb4_4_k_cu_cd3835f1_37954cuda3std3__441_GLOBAL__N__88ec6bb4_4_k_cu_cd3835f1_37956ignoreE - _ZN39_INTERNAL_88ec6bb4_4_k_cu_cd3835f1_37954cuda3std3__45__cpo5beginE)
_ZN39_INTERNAL_88ec6bb4_4_k_cu_cd3835f1_37954cuda3std3__45__cpo5beginE:
	.zero		1
	.type		_ZN39_INTERNAL_88ec6bb4_4_k_cu_cd3835f1_37954cuda3std3__441_GLOBAL__N__88ec6bb4_4_k_cu_cd3835f1_37956ignoreE,@object
	.size		_ZN39_INTERNAL_88ec6bb4_4_k_cu_cd3835f1_37954cuda3std3__441_GLOBAL__N__88ec6bb4_4_k_cu_cd3835f1_37956ignoreE,(_ZN39_INTERNAL_88ec6bb4_4_k_cu_cd3835f1_37954cute7productE - _ZN39_INTERNAL_88ec6bb4_4_k_cu_cd3835f1_37954cuda3std3__441_GLOBAL__N__88ec6bb4_4_k_cu_cd3835f1_37956ignoreE)
_ZN39_INTERNAL_88ec6bb4_4_k_cu_cd3835f1_37954cuda3std3__441_GLOBAL__N__88ec6bb4_4_k_cu_cd3835f1_37956ignoreE:
	.zero		1
	.type		_ZN39_INTERNAL_88ec6bb4_4_k_cu_cd3835f1_37954cute7productE,@object
	.size		_ZN39_INTERNAL_88ec6bb4_4_k_cu_cd3835f1_37954cute7productE,(_ZN39_INTERNAL_88ec6bb4_4_k_cu_cd3835f1_37954cuda3std3__45__cpo3endE - _ZN39_INTERNAL_88ec6bb4_4_k_cu_cd3835f1_37954cute7productE)
_ZN39_INTERNAL_88ec6bb4_4_k_cu_cd3835f1_37954cute7productE:
	.zero		1
	.type		_ZN39_INTERNAL_88ec6bb4_4_k_cu_cd3835f1_37954cuda3std3__45__cpo3endE,@object
	.size		_ZN39_INTERNAL_88ec6bb4_4_k_cu_cd3835f1_37954cuda3std3__45__cpo3endE,(_ZN39_INTERNAL_88ec6bb4_4_k_cu_cd3835f1_37954cuda3std3__419piecewise_constructE - _ZN39_INTERNAL_88ec6bb4_4_k_cu_cd3835f1_37954cuda3std3__45__cpo3endE)
_ZN39_INTERNAL_88ec6bb4_4_k_cu_cd3835f1_37954cuda3std3__45__cpo3endE:
	.zero		1
	.type		_ZN39_INTERNAL_88ec6bb4_4_k_cu_cd3835f1_37954cuda3std3__419piecewise_constructE,@object
	.size		_ZN39_INTERNAL_88ec6bb4_4_k_cu_cd3835f1_37954cuda3std3__419piecewise_constructE,(_ZN39_INTERNAL_88ec6bb4_4_k_cu_cd3835f1_37954cuda3std3__45__cpo4cendE - _ZN39_INTERNAL_88ec6bb4_4_k_cu_cd3835f1_37954cuda3std3__419piecewise_constructE)
_ZN39_INTERNAL_88ec6bb4_4_k_cu_cd3835f1_37954cuda3std3__419piecewise_constructE:
	.zero		1
	.type		_ZN39_INTERNAL_88ec6bb4_4_k_cu_cd3835f1_37954cuda3std3__45__cpo4cendE,@object
	.size		_ZN39_INTERNAL_88ec6bb4_4_k_cu_cd3835f1_37954cuda3std3__45__cpo4cendE,(_ZN39_INTERNAL_88ec6bb4_4_k_cu_cd3835f1_37954cuda3std6ranges3__45__cpo4swapE - _ZN39_INTERNAL_88ec6bb4_4_k_cu_cd3835f1_37954cuda3std3__45__cpo4cendE)
_ZN39_INTERNAL_88ec6bb4_4_k_cu_cd3835f1_37954cuda3std3__45__cpo4cendE:
	.zero		1
	.type		_ZN39_INTERNAL_88ec6bb4_4_k_cu_cd3835f1_37954cuda3std6ranges3__45__cpo4swapE,@object
	.size		_ZN39_INTERNAL_88ec6bb4_4_k_cu_cd3835f1_37954cuda3std6ranges3__45__cpo4swapE,(.L_7 - _ZN39_INTERNAL_88ec6bb4_4_k_cu_cd3835f1_37954cuda3std6ranges3__45__cpo4swapE)
_ZN39_INTERNAL_88ec6bb4_4_k_cu_cd3835f1_37954cuda3std6ranges3__45__cpo4swapE:
	.zero		1
.L_7:


//--------------------- .nv.constant0._ZN7cutlass13device_kernelINS_4conv6kernel13ConvUniversalINS1_16ConvProblemShapeILNS1_8OperatorE0ELi2EEENS1_10collective14CollectiveConvINS1_46MainloopSm90TmaGmmaWarpSpecializedImplicitGemmILS5_0ELi2ELi2EN4cute5tupleIJNSA_1CILi1EEESD_SD_EEENS1_36KernelImplicitTmaWarpSpecializedSm90ELi1EEENSB_IJNSC_ILi256EEENSC_ILi128EEENSB_IJNSC_ILi64EEEEEEEEENS_10tfloat32_tESM_NSA_8TiledMMAINSA_8MMA_AtomIJNSA_4SM904GMMA30MMA_64x128x8_F32TF32TF32_SS_TNILNSQ_7ScaleInE1ELSS_1EEEEEENSA_6LayoutISE_NSB_IJNSC_ILi0EEESW_SW_EEEEENSB_IJNSA_10UnderscoreESZ_SZ_EEEEENS7_6detail26Sm90ImplicitGemmTileTraitsINSA_20SM90_TMA_LOAD_IM2COLENSA_14ComposedLayoutINSA_7SwizzleILi3ELi4ELi3EEENSA_18smem_ptr_flag_bitsILi32EEENSV_INSB_IJNSB_IJNSC_ILi8EEENSC_ILi32EEEEEENSB_IJS1B_NSC_ILi2EEEEEENSB_IJSD_S1D_EEEEEENSB_IJNSB_IJS1B_NSC_ILi512EEEEEENSB_IJSD_SH_EEENSB_IJSW_NSC_ILi16384EEEEEEEEEEEEEvEENS13_INSA_13SM90_TMA_LOADENS15_IS17_S19_NSV_INSB_IJNSB_IJS1A_NSC_ILi16EEEEEES1E_S1F_EEENSB_IJS1I_S1J_NSB_IJSW_NSC_ILi8192EEEEEEEEEEEEEvEEEENS_8epilogue10collective6detail29Sm90TmaWarpSpecializedAdapterINS22_15DefaultEpilogueISM_NSB_IJNSB_IJlllEEESD_SW_EEES27_NS21_6thread17LinearCombinationISM_Li1EffLNS28_9ScaleType4KindE0ELNS_15FloatRoundStyleE2ESM_EENS_4gemm15EpilogueDefaultEEEEEvvEEEEvNT_6ParamsE --------------------------
	.section	.nv.constant0._ZN7cutlass13device_kernelINS_4conv6kernel13ConvUniversalINS1_16ConvProblemShapeILNS1_8OperatorE0ELi2EEENS1_10collective14CollectiveConvINS1_46MainloopSm90TmaGmmaWarpSpecializedImplicitGemmILS5_0ELi2ELi2EN4cute5tupleIJNSA_1CILi1EEESD_SD_EEENS1_36KernelImplicitTmaWarpSpecializedSm90ELi1EEENSB_IJNSC_ILi256EEENSC_ILi128EEENSB_IJNSC_ILi64EEEEEEEEENS_10tfloat32_tESM_NSA_8TiledMMAINSA_8MMA_AtomIJNSA_4SM904GMMA30MMA_64x128x8_F32TF32TF32_SS_TNILNSQ_7ScaleInE1ELSS_1EEEEEENSA_6LayoutISE_NSB_IJNSC_ILi0EEESW_SW_EEEEENSB_IJNSA_10UnderscoreESZ_SZ_EEEEENS7_6detail26Sm90ImplicitGemmTileTraitsINSA_20SM90_TMA_LOAD_IM2COLENSA_14ComposedLayoutINSA_7SwizzleILi3ELi4ELi3EEENSA_18smem_ptr_flag_bitsILi32EEENSV_INSB_IJNSB_IJNSC_ILi8EEENSC_ILi32EEEEEENSB_IJS1B_NSC_ILi2EEEEEENSB_IJSD_S1D_EEEEEENSB_IJNSB_IJS1B_NSC_ILi512EEEEEENSB_IJSD_SH_EEENSB_IJSW_NSC_ILi16384EEEEEEEEEEEEEvEENS13_INSA_13SM90_TMA_LOADENS15_IS17_S19_NSV_INSB_IJNSB_IJS1A_NSC_ILi16EEEEEES1E_S1F_EEENSB_IJS1I_S1J_NSB_IJSW_NSC_ILi8192EEEEEEEEEEEEEvEEEENS_8epilogue10collective6detail29Sm90TmaWarpSpecializedAdapterINS22_15DefaultEpilogueISM_NSB_IJNSB_IJlllEEESD_SW_EEES27_NS21_6thread17LinearCombinationISM_Li1EffLNS28_9ScaleType4KindE0ELNS_15FloatRoundStyleE2ESM_EENS_4gemm15EpilogueDefaultEEEEEvvEEEEvNT_6ParamsE,"a",@progbits
	.sectionflags	@""
	.align	4
.nv.constant0._ZN7cutlass13device_kernelINS_4conv6kernel13ConvUniversalINS1_16ConvProblemShapeILNS1_8OperatorE0ELi2EEENS1_10collective14CollectiveConvINS1_46MainloopSm90TmaGmmaWarpSpecializedImplicitGemmILS5_0ELi2ELi2EN4cute5tupleIJNSA_1CILi1EEESD_SD_EEENS1_36KernelImplicitTmaWarpSpecializedSm90ELi1EEENSB_IJNSC_ILi256EEENSC_ILi128EEENSB_IJNSC_ILi64EEEEEEEEENS_10tfloat32_tESM_NSA_8TiledMMAINSA_8MMA_AtomIJNSA_4SM904GMMA30MMA_64x128x8_F32TF32TF32_SS_TNILNSQ_7ScaleInE1ELSS_1EEEEEENSA_6LayoutISE_NSB_IJNSC_ILi0EEESW_SW_EEEEENSB_IJNSA_10UnderscoreESZ_SZ_EEEEENS7_6detail26Sm90ImplicitGemmTileTraitsINSA_20SM90_TMA_LOAD_IM2COLENSA_14ComposedLayoutINSA_7SwizzleILi3ELi4ELi3EEENSA_18smem_ptr_flag_bitsILi32EEENSV_INSB_IJNSB_IJNSC_ILi8EEENSC_ILi32EEEEEENSB_IJS1B_NSC_ILi2EEEEEENSB_IJSD_S1D_EEEEEENSB_IJNSB_IJS1B_NSC_ILi512EEEEEENSB_IJSD_SH_EEENSB_IJSW_NSC_ILi16384EEEEEEEEEEEEEvEENS13_INSA_13SM90_TMA_LOADENS15_IS17_S19_NSV_INSB_IJNSB_IJS1A_NSC_ILi16EEEEEES1E_S1F_EEENSB_IJS1I_S1J_NSB_IJSW_NSC_ILi8192EEEEEEEEEEEEEvEEEENS_8epilogue10collective6detail29Sm90TmaWarpSpecializedAdapterINS22_15DefaultEpilogueISM_NSB_IJNSB_IJlllEEESD_SW_EEES27_NS21_6thread17LinearCombinationISM_Li1EffLNS28_9ScaleType4KindE0ELNS_15FloatRoundStyleE2ESM_EENS_4gemm15EpilogueDefaultEEEEEvvEEEEvNT_6ParamsE:
	.zero		1536


//--------------------- SYMBOLS --------------------------

	.type		.nv.reservedSmem.offset0,@object
	.size		.nv.reservedSmem.offset0,0x4
